def matmul_kernel(
    a_ptr,
    b_ptr,
    c_ptr,
    M,
    N,
    K,
    stride_am,
    stride_ak,
    stride_bk,
    stride_bn,
    stride_cm,
    stride_cn,
    BLOCK_M: tl.constexpr,
    BLOCK_N: tl.constexpr,
    BLOCK_K: tl.constexpr,
    GROUP_M: tl.constexpr,
):
    pid = tl.program_id(axis=0)
    num_pid_m = tl.cdiv(M, BLOCK_M)
    num_pid_n = tl.cdiv(N, BLOCK_N)
    num_pid_in_group = GROUP_M * num_pid_n
    group_id = pid // num_pid_in_group
    first_pid_m = group_id * GROUP_M
    group_size_m = min(num_pid_m - first_pid_m, GROUP_M)
    pid_m = first_pid_m + ((pid % num_pid_in_group) % group_size_m)
    pid_n = (pid % num_pid_in_group) // group_size_m

    offs_am = (pid_m * BLOCK_M + tl.arange(0, BLOCK_M)) % M
    offs_bn = (pid_n * BLOCK_N + tl.arange(0, BLOCK_N)) % N
    offs_k = tl.arange(0, BLOCK_K)
    a_ptrs = a_ptr + offs_am[:, None] * stride_am + offs_k[None, :] * stride_ak
    b_ptrs = b_ptr + offs_k[:, None] * stride_bk + offs_bn[None, :] * stride_bn

    acc = tl.zeros((BLOCK_M, BLOCK_N), dtype=tl.float32)
    for kk in range(0, tl.cdiv(K, BLOCK_K)):
        a = tl.load(a_ptrs, mask=offs_k[None, :] < K - kk * BLOCK_K, other=0.0)
        b = tl.load(b_ptrs, mask=offs_k[:, None] < K - kk * BLOCK_K, other=0.0)
        acc = tl.dot(a, b, acc)
        a_ptrs += BLOCK_K * stride_ak
        b_ptrs += BLOCK_K * stride_bk

    c = acc.to(c_ptr.dtype.element_ty)
    offs_cm = pid_m * BLOCK_M + tl.arange(0, BLOCK_M)
    offs_cn = pid_n * BLOCK_N + tl.arange(0, BLOCK_N)
    c_ptrs = c_ptr + offs_cm[:, None] * stride_cm + offs_cn[None, :] * stride_cn
    mask = (offs_cm[:, None] < M) & (offs_cn[None, :] < N)
    tl.store(c_ptrs, c, mask=mask)

# config = {"BLOCK_K": 32, "BLOCK_M": 128, "BLOCK_N": 256, "GROUP_M": 8, "arch": "sm_100", "dtype": "fp16", "num_ctas": 1, "num_stages": 4, "num_warps": 2}
# arch = sm_100


// ===== COMPILED SASS (sm_100a) =====

	.target	sm_100a

	.elftype	@"ET_EXEC"


//--------------------- .note.nv.tkinfo           --------------------------
	.section	.note.nv.tkinfo,"",@"SHT_NOTE"
	.sectionflags	@"SHF_NOTE_NV_TKINFO"
	.tkinfo
        /*0018*/ 	.word	0x00000081
        /*0030*/ 	.string	""
        /*0030*/ 	.string	"ptxas-blackwell"
        /*0030*/ 	.string	"Cuda compilation tools, release 12.9, V12.9.86"
        /*0030*/ 	.string	"Build cuda_12.9.r12.9/compiler.36037853_0"
        /*0030*/ 	.string	"-v  -suppress-debug-info  -lineinfo  -arch sm_100a "



//--------------------- .note.nv.cuver            --------------------------
	.section	.note.nv.cuver,"",@"SHT_NOTE"
	.sectionflags	@"SHF_NOTE_NV_CUVER"
        /*0018*/ 	.short	0x0001
        /*001a*/ 	.short	0x0064
        /*001c*/ 	.short	0x0001
        /*001e*/ 	.short	0x0000
        /*0020*/ 	.short	0x0001
        /*0022*/ 	.short	0x0000


//--------------------- .nv.info                  --------------------------
	.section	.nv.info,"",@"SHT_CUDA_INFO"
	.align	4


	//----- nvinfo : EIATTR_REGCOUNT
	.align		4
        /*0000*/ 	.byte	0x04, 0x2f
        /*0002*/ 	.short	(.L_1 - .L_0)
	.align		4
.L_0:
        /*0004*/ 	.word	index@(matmul_kernel)
        /*0008*/ 	.word	0x00000020


	//----- nvinfo : EIATTR_FRAME_SIZE
	.align		4
.L_1:
        /*000c*/ 	.byte	0x04, 0x11
        /*000e*/ 	.short	(.L_3 - .L_2)
	.align		4
.L_2:
        /*0010*/ 	.word	index@(matmul_kernel)
        /*0014*/ 	.word	0x00002558


	//----- nvinfo : EIATTR_MIN_STACK_SIZE
	.align		4
.L_3:
        /*0018*/ 	.byte	0x04, 0x12
        /*001a*/ 	.short	(.L_5 - .L_4)
	.align		4
.L_4:
        /*001c*/ 	.word	index@(matmul_kernel)
        /*0020*/ 	.word	0x00002558
.L_5:


//--------------------- .nv.info.matmul_kernel    --------------------------
	.section	.nv.info.matmul_kernel,"",@"SHT_CUDA_INFO"
	.sectionflags	@""
	.align	4


	//----- nvinfo : EIATTR_CUDA_API_VERSION
	.align		4
        /*0000*/ 	.byte	0x04, 0x37
        /*0002*/ 	.short	(.L_7 - .L_6)
.L_6:
        /*0004*/ 	.word	0x00000081


	//----- nvinfo : EIATTR_KPARAM_INFO
	.align		4
.L_7:
        /*0008*/ 	.byte	0x04, 0x17
        /*000a*/ 	.short	(.L_9 - .L_8)
.L_8:
        /*000c*/ 	.word	0x00000000
        /*0010*/ 	.short	0x000d
        /*0012*/ 	.short	0x0048
        /*0014*/ 	.byte	0x00, 0xf4, 0x21, 0x00


	//----- nvinfo : EIATTR_KPARAM_INFO
	.align		4
.L_9:
        /*0018*/ 	.byte	0x04, 0x17
        /*001a*/ 	.short	(.L_11 - .L_10)
.L_10:
        /*001c*/ 	.word	0x00000000
        /*0020*/ 	.short	0x000c
        /*0022*/ 	.short	0x0040
        /*0024*/ 	.byte	0x00, 0xf4, 0x21, 0x00


	//----- nvinfo : EIATTR_KPARAM_INFO
	.align		4
.L_11:
        /*0028*/ 	.byte	0x04, 0x17
        /*002a*/ 	.short	(.L_13 - .L_12)
.L_12:
        /*002c*/ 	.word	0x00000000
        /*0030*/ 	.short	0x000b
        /*0032*/ 	.short	0x0038
        /*0034*/ 	.byte	0x00, 0xf0, 0x11, 0x00


	//----- nvinfo : EIATTR_KPARAM_INFO
	.align		4
.L_13:
        /*0038*/ 	.byte	0x04, 0x17
        /*003a*/ 	.short	(.L_15 - .L_14)
.L_14:
        /*003c*/ 	.word	0x00000000
        /*0040*/ 	.short	0x000a
        /*0042*/ 	.short	0x0034
        /*0044*/ 	.byte	0x00, 0xf0, 0x11, 0x00


	//----- nvinfo : EIATTR_KPARAM_INFO
	.align		4
.L_15:
        /*0048*/ 	.byte	0x04, 0x17
        /*004a*/ 	.short	(.L_17 - .L_16)
.L_16:
        /*004c*/ 	.word	0x00000000
        /*0050*/ 	.short	0x0009
        /*0052*/ 	.short	0x0030
        /*0054*/ 	.byte	0x00, 0xf0, 0x11, 0x00


	//----- nvinfo : EIATTR_KPARAM_INFO
	.align		4
.L_17:
        /*0058*/ 	.byte	0x04, 0x17
        /*005a*/ 	.short	(.L_19 - .L_18)
.L_18:
        /*005c*/ 	.word	0x00000000
        /*0060*/ 	.short	0x0008
        /*0062*/ 	.short	0x002c
        /*0064*/ 	.byte	0x00, 0xf0, 0x11, 0x00


	//----- nvinfo : EIATTR_KPARAM_INFO
	.align		4
.L_19:
        /*0068*/ 	.byte	0x04, 0x17
        /*006a*/ 	.short	(.L_21 - .L_20)
.L_20:
        /*006c*/ 	.word	0x00000000
        /*0070*/ 	.short	0x0007
        /*0072*/ 	.short	0x0028
        /*0074*/ 	.byte	0x00, 0xf0, 0x11, 0x00


	//----- nvinfo : EIATTR_KPARAM_INFO
	.align		4
.L_21:
        /*0078*/ 	.byte	0x04, 0x17
        /*007a*/ 	.short	(.L_23 - .L_22)
.L_22:
        /*007c*/ 	.word	0x00000000
        /*0080*/ 	.short	0x0006
        /*0082*/ 	.short	0x0024
        /*0084*/ 	.byte	0x00, 0xf0, 0x11, 0x00


	//----- nvinfo : EIATTR_KPARAM_INFO
	.align		4
.L_23:
        /*0088*/ 	.byte	0x04, 0x17
        /*008a*/ 	.short	(.L_25 - .L_24)
.L_24:
        /*008c*/ 	.word	0x00000000
        /*0090*/ 	.short	0x0005
        /*0092*/ 	.short	0x0020
        /*0094*/ 	.byte	0x00, 0xf0, 0x11, 0x00


	//----- nvinfo : EIATTR_KPARAM_INFO
	.align		4
.L_25:
        /*0098*/ 	.byte	0x04, 0x17
        /*009a*/ 	.short	(.L_27 - .L_26)
.L_26:
        /*009c*/ 	.word	0x00000000
        /*00a0*/ 	.short	0x0004
        /*00a2*/ 	.short	0x001c
        /*00a4*/ 	.byte	0x00, 0xf0, 0x11, 0x00


	//----- nvinfo : EIATTR_KPARAM_INFO
	.align		4
.L_27:
        /*00a8*/ 	.byte	0x04, 0x17
        /*00aa*/ 	.short	(.L_29 - .L_28)
.L_28:
        /*00ac*/ 	.word	0x00000000
        /*00b0*/ 	.short	0x0003
        /*00b2*/ 	.short	0x0018
        /*00b4*/ 	.byte	0x00, 0xf0, 0x11, 0x00


	//----- nvinfo : EIATTR_KPARAM_INFO
	.align		4
.L_29:
        /*00b8*/ 	.byte	0x04, 0x17
        /*00ba*/ 	.short	(.L_31 - .L_30)
.L_30:
        /*00bc*/ 	.word	0x00000000
        /*00c0*/ 	.short	0x0002
        /*00c2*/ 	.short	0x0010
        /*00c4*/ 	.byte	0x00, 0xf4, 0x21, 0x00


	//----- nvinfo : EIATTR_KPARAM_INFO
	.align		4
.L_31:
        /*00c8*/ 	.byte	0x04, 0x17
        /*00ca*/ 	.short	(.L_33 - .L_32)
.L_32:
        /*00cc*/ 	.word	0x00000000
        /*00d0*/ 	.short	0x0001
        /*00d2*/ 	.short	0x0008
        /*00d4*/ 	.byte	0x00, 0xf4, 0x21, 0x00


	//----- nvinfo : EIATTR_KPARAM_INFO
	.align		4
.L_33:
        /*00d8*/ 	.byte	0x04, 0x17
        /*00da*/ 	.short	(.L_35 - .L_34)
.L_34:
        /*00dc*/ 	.word	0x00000000
        /*00e0*/ 	.short	0x0000
        /*00e2*/ 	.short	0x0000
        /*00e4*/ 	.byte	0x00, 0xf4, 0x21, 0x00


	//----- nvinfo : EIATTR_SPARSE_MMA_MASK
	.align		4
.L_35:
        /*00e8*/ 	.byte	0x03, 0x50
        /*00ea*/ 	.short	0x0000


	//----- nvinfo : EIATTR_MAXREG_COUNT
	.align		4
        /*00ec*/ 	.byte	0x03, 0x1b
        /*00ee*/ 	.short	0x00ff


	//----- nvinfo : EIATTR_NUM_BARRIERS
	.align		4
        /*00f0*/ 	.byte	0x02, 0x4c
        /*00f2*/ 	.byte	0x01
	.zero		1


	//----- nvinfo : EIATTR_ANNOTATIONS
	.align		4
        /*00f4*/ 	.byte	0x04, 0x55
        /*00f6*/ 	.short	(.L_37 - .L_36)


	//   ....[0]....
.L_36:
        /*00f8*/ 	.word	0x00000001
        /*00fc*/ 	.byte	0x70, 0x00, 0x00, 0x00, 0x01, 0x00, 0x00, 0x00, 0xb0, 0x00, 0x00, 0x00, 0x01, 0x00, 0x00, 0x00
        /* <DEDUP_REMOVED lines=4051> */
        /*fe3c*/ 	.byte	0xb0, 0x14, 0x04, 0x00, 0x01, 0x00, 0x00, 0x00, 0x90, 0x15, 0x04, 0x00


	//----- nvinfo : EIATTR_VRC_CTA_INIT_COUNT
	.align		4
.L_37:
        /*fe48*/ 	.byte	0x02, 0x4a
	.zero		1
	.zero		1


	//----- nvinfo : EIATTR_EXIT_INSTR_OFFSETS
	.align		4
        /*fe4c*/ 	.byte	0x04, 0x1c
        /*fe4e*/ 	.short	(.L_39 - .L_38)


	//   ....[0]....
.L_38:
        /*fe50*/ 	.word	0x000421c0


	//   ....[1]....
        /*fe54*/ 	.word	0x000421f0


	//----- nvinfo : EIATTR_REQNTID
	.align		4
.L_39:
        /*fe58*/ 	.byte	0x04, 0x10
        /*fe5a*/ 	.short	(.L_41 - .L_40)
.L_40:
        /*fe5c*/ 	.word	0x00000040
        /*fe60*/ 	.word	0x00000001
        /*fe64*/ 	.word	0x00000001


	//----- nvinfo : EIATTR_CBANK_PARAM_SIZE
	.align		4
.L_41:
        /*fe68*/ 	.byte	0x03, 0x19
        /*fe6a*/ 	.short	0x0050


	//----- nvinfo : EIATTR_PARAM_CBANK
	.align		4
        /*fe6c*/ 	.byte	0x04, 0x0a
        /*fe6e*/ 	.short	(.L_43 - .L_42)
	.align		4
.L_42:
        /*fe70*/ 	.word	index@(.nv.constant0.matmul_kernel)
        /*fe74*/ 	.short	0x0380
        /*fe76*/ 	.short	0x0050


	//----- nvinfo : EIATTR_SW_WAR
	.align		4
.L_43:
        /*fe78*/ 	.byte	0x04, 0x36
        /*fe7a*/ 	.short	(.L_45 - .L_44)
.L_44:
        /*fe7c*/ 	.word	0x00000008
.L_45:


//--------------------- .nv.compat                --------------------------
	.section	.nv.compat,"",@"SHT_CUDA_COMPAT_INFO"
	.align	4
        /*0000*/ 	.byte	0x02, 0x02, 0x01, 0x00, 0x02, 0x05, 0x05, 0x00, 0x02, 0x03, 0x00, 0x00, 0x02, 0x06, 0x01, 0x00


//--------------------- .nv.callgraph             --------------------------
	.section	.nv.callgraph,"",@"SHT_CUDA_CALLGRAPH"
	.align	4
	.sectionentsize	8
	.align		4
        /*0000*/ 	.word	0x00000000
	.align		4
        /*0004*/ 	.word	0xffffffff
	.align		4
        /*0008*/ 	.word	0x00000000
	.align		4
        /*000c*/ 	.word	0xfffffffe
	.align		4
        /*0010*/ 	.word	0x00000000
	.align		4
        /*0014*/ 	.word	0xfffffffd
	.align		4
        /*0018*/ 	.word	0x00000000
	.align		4
        /*001c*/ 	.word	0xfffffffc


//--------------------- .text.matmul_kernel       --------------------------
	.section	.text.matmul_kernel,"ax",@progbits
	.align	128
        .global         matmul_kernel
        .type           matmul_kernel,@function
        .size           matmul_kernel,(.L_x_3 - matmul_kernel)
        .other          matmul_kernel,@"STO_CUDA_ENTRY STV_DEFAULT"
matmul_kernel:
.text.matmul_kernel:
[----:B------:R-:W0:Y:S08]  /*0000*/  LDC R1, c[0x0][0x37c] ;  /* 0x0000df00ff017b82 */ /* 0x000e300000000800 */
[----:B------:R-:W1:Y:S01]  /*0010*/  LDC.64 R2, c[0x0][0x398] ;  /* 0x0000e600ff027b82 */ /* 0x000e620000000a00 */
[----:B0-----:R-:W-:Y:S01]  /*0020*/  VIADD R1, R1, 0xffffdaa8 ;  /* 0xffffdaa801017836 */ /* 0x001fe20000000000 */
[----:B------:R-:W0:Y:S01]  /*0030*/  S2R R20, SR_TID.X ;  /* 0x0000000000147919 */ /* 0x000e220000002100 */
[----:B------:R-:W2:Y:S01]  /*0040*/  LDCU UR5, c[0x0][0x3a0] ;  /* 0x00007400ff0577ac */ /* 0x000ea20008000800 */
[----:B------:R-:W-:-:S02]  /*0050*/  CS2R R16, SRZ ;  /* 0x0000000000107805 */ /* 0x000fc4000001ff00 */
[----:B------:R-:W-:Y:S01]  /*0060*/  CS2R R18, SRZ ;  /* 0x0000000000127805 */ /* 0x000fe2000001ff00 */
[----:B------:R3:W-:Y:S01]  /*0070*/  STL [R1], RZ ;  /* 0x000000ff01007387 */ /* 0x0007e20000100800 */
[----:B------:R-:W-:Y:S01]  /*0080*/  CS2R R24, SRZ ;  /* 0x0000000000187805 */ /* 0x000fe2000001ff00 */
[----:B------:R-:W4:Y:S01]  /*0090*/  S2UR UR7, SR_CgaCtaId ;  /* 0x00000000000779c3 */ /* 0x000f220000008800 */
[----:B------:R-:W-:Y:S01]  /*00a0*/  CS2R R26, SRZ ;  /* 0x00000000001a7805 */ /* 0x000fe2000001ff00 */
[----:B------:R3:W-:Y:S01]  /*00b0*/  STL [R1+0x4], RZ ;  /* 0x000004ff01007387 */ /* 0x0007e20000100800 */
[----:B------:R-:W-:Y:S01]  /*00c0*/  UMOV UR6, 0x400 ;  /* 0x0000040000067882 */ /* 0x000fe20000000000 */
[----:B------:R-:W0:Y:S02]  /*00d0*/  LDCU.64 UR10, c[0x0][0x358] ;  /* 0x00006b00ff0a77ac */ /* 0x000e240008000a00 */
[----:B------:R3:W-:Y:S04]  /*00e0*/  STL [R1+0x8], RZ ;  /* 0x000008ff01007387 */ /* 0x0007e80000100800 */
[----:B------:R3:W-:Y:S01]  /*00f0*/  STL [R1+0xc], RZ ;  /* 0x00000cff01007387 */ /* 0x0007e20000100800 */
[----:B--2---:R-:W-:-:S03]  /*0100*/  UIADD3 UR5, UPT, UPT, UR5, 0x1f, URZ ;  /* 0x0000001f05057890 */ /* 0x004fc6000fffe0ff */
[----:B------:R3:W-:Y:S01]  /*0110*/  STL [R1+0x20], RZ ;  /* 0x000020ff01007387 */ /* 0x0007e20000100800 */
[----:B-1----:R-:W-:Y:S01]  /*0120*/  VIADD R0, R3, 0xff ;  /* 0x000000ff03007836 */ /* 0x002fe20000000000 */
[----:B------:R-:W-:Y:S02]  /*0130*/  UISETP.GE.AND UP0, UPT, UR5, 0x20, UPT ;  /* 0x000000200500788c */ /* 0x000fe4000bf06270 */
[----:B------:R3:W-:Y:S02]  /*0140*/  STL [R1+0x24], RZ ;  /* 0x000024ff01007387 */ /* 0x0007e40000100800 */
[----:B------:R-:W-:Y:S02]  /*0150*/  SHF.R.S32.HI R5, RZ, 0x1f, R0 ;  /* 0x0000001fff057819 */ /* 0x000fe40000011400 */
[----:B------:R3:W-:Y:S01]  /*0160*/  STL [R1+0x28], RZ ;  /* 0x000028ff01007387 */ /* 0x0007e20000100800 */
[----:B----4-:R-:W-:Y:S01]  /*0170*/  ULEA UR6, UR7, UR6, 0x18 ;  /* 0x0000000607067291 */ /* 0x010fe2000f8ec0ff */
[----:B------:R-:W-:-:S02]  /*0180*/  LEA.HI R5, R5, R0, RZ, 0x8 ;  /* 0x0000000005057211 */ /* 0x000fc400078f40ff */
[----:B------:R3:W-:Y:S01]  /*0190*/  STL [R1+0x2c], RZ ;  /* 0x00002cff01007387 */ /* 0x0007e20000100800 */
[----:B0-----:R-:W-:Y:S02]  /*01a0*/  LOP3.LUT R21, R20, 0x3f, RZ, 0xc0, !PT ;  /* 0x0000003f14157812 */ /* 0x001fe400078ec0ff */
[----:B------:R-:W-:Y:S01]  /*01b0*/  SHF.R.S32.HI R0, RZ, 0x8, R5 ;  /* 0x00000008ff007819 */ /* 0x000fe20000011405 */
[----:B------:R3:W-:Y:S04]  /*01c0*/  STL [R1+0x10], RZ ;  /* 0x000010ff01007387 */ /* 0x0007e80000100800 */
[----:B------:R-:W-:Y:S01]  /*01d0*/  IMAD.SHL.U32 R0, R0, 0x8, RZ ;  /* 0x0000000800007824 */ /* 0x000fe200078e00ff */
[----:B------:R-:W0:Y:S04]  /*01e0*/  S2R R5, SR_CTAID.X ;  /* 0x0000000000057919 */ /* 0x000e280000002500 */
[-C--:B------:R-:W-:Y:S01]  /*01f0*/  IABS R9, R0.reuse ;  /* 0x0000000000097213 */ /* 0x080fe20000000000 */
[----:B------:R3:W-:Y:S01]  /*0200*/  STL [R1+0x14], RZ ;  /* 0x000014ff01007387 */ /* 0x0007e20000100800 */
[----:B------:R-:W-:-:S02]  /*0210*/  IABS R12, R0 ;  /* 0x00000000000c7213 */ /* 0x000fc40000000000 */
[----:B------:R-:W1:Y:S01]  /*0220*/  I2F.RP R4, R9 ;  /* 0x0000000900047306 */ /* 0x000e620000209400 */
[----:B------:R3:W-:Y:S04]  /*0230*/  STL [R1+0x18], RZ ;  /* 0x000018ff01007387 */ /* 0x0007e80000100800 */
[----:B------:R3:W-:Y:S04]  /*0240*/  STL [R1+0x1c], RZ ;  /* 0x00001cff01007387 */ /* 0x0007e80000100800 */
[----:B------:R3:W-:Y:S04]  /*0250*/  STL [R1+0x30], RZ ;  /* 0x000030ff01007387 */ /* 0x0007e80000100800 */
[----:B------:R3:W-:Y:S01]  /*0260*/  STL [R1+0x34], RZ ;  /* 0x000034ff01007387 */ /* 0x0007e20000100800 */
[----:B-1----:R-:W1:Y:S03]  /*0270*/  MUFU.RCP R4, R4 ;  /* 0x0000000400047308 */ /* 0x002e660000001000 */
[----:B------:R3:W-:Y:S04]  /*0280*/  STL [R1+0x38], RZ ;  /* 0x000038ff01007387 */ /* 0x0007e80000100800 */
[----:B------:R3:W-:Y:S01]  /*0290*/  STL [R1+0x3c], RZ ;  /* 0x00003cff01007387 */ /* 0x0007e20000100800 */
[----:B0-----:R-:W-:-:S03]  /*02a0*/  IABS R10, R5 ;  /* 0x00000005000a7213 */ /* 0x001fc60000000000 */
[----:B------:R3:W-:Y:S04]  /*02b0*/  STL [R1+0x40], RZ ;  /* 0x000040ff01007387 */ /* 0x0007e80000100800 */
[----:B------:R3:W-:Y:S01]  /*02c0*/  STL [R1+0x44], RZ ;  /* 0x000044ff01007387 */ /* 0x0007e20000100800 */
[----:B-1----:R-:W-:-:S03]  /*02d0*/  VIADD R6, R4, 0xffffffe ;  /* 0x0ffffffe04067836 */ /* 0x002fc60000000000 */
[----:B------:R3:W-:Y:S01]  /*02e0*/  STL [R1+0x48], RZ ;  /* 0x000048ff01007387 */ /* 0x0007e20000100800 */
[----:B------:R-:W-:Y:S01]  /*02f0*/  IMAD.MOV R4, RZ, RZ, -R12 ;  /* 0x000000ffff047224 */ /* 0x000fe200078e0a0c */
[----:B------:R0:W1:Y:S02]  /*0300*/  F2I.FTZ.U32.TRUNC.NTZ R7, R6 ;  /* 0x0000000600077305 */ /* 0x000064000021f000 */
[----:B------:R3:W-:Y:S04]  /*0310*/  STL [R1+0x4c], RZ ;  /* 0x00004cff01007387 */ /* 0x0007e80000100800 */
[----:B------:R3:W-:Y:S01]  /*0320*/  STL [R1+0x60], RZ ;  /* 0x000060ff01007387 */ /* 0x0007e20000100800 */
[----:B0-----:R-:W-:-:S03]  /*0330*/  IMAD.MOV.U32 R6, RZ, RZ, RZ ;  /* 0x000000ffff067224 */ /* 0x001fc600078e00ff */
[----:B------:R3:W-:Y:S04]  /*0340*/  STL [R1+0x64], RZ ;  /* 0x000064ff01007387 */ /* 0x0007e80000100800 */
[----:B------:R3:W-:Y:S01]  /*0350*/  STL [R1+0x68], RZ ;  /* 0x000068ff01007387 */ /* 0x0007e20000100800 */
[----:B-1----:R-:W-:-:S03]  /*0360*/  IMAD.MOV R8, RZ, RZ, -R7 ;  /* 0x000000ffff087224 */ /* 0x002fc600078e0a07 */
[----:B------:R3:W-:Y:S01]  /*0370*/  STL [R1+0x6c], RZ ;  /* 0x00006cff01007387 */ /* 0x0007e20000100800 */
[----:B------:R-:W-:Y:S02]  /*0380*/  IMAD R11, R8, R9, RZ ;  /* 0x00000009080b7224 */ /* 0x000fe400078e02ff */
[----:B------:R-:W-:Y:S01]  /*0390*/  IMAD.MOV.U32 R8, RZ, RZ, R10 ;  /* 0x000000ffff087224 */ /* 0x000fe200078e000a */
[----:B------:R3:W-:Y:S01]  /*03a0*/  STL [R1+0x50], RZ ;  /* 0x000050ff01007387 */ /* 0x0007e20000100800 */
[----:B------:R-:W-:-:S03]  /*03b0*/  IMAD.HI.U32 R7, R7, R11, R6 ;  /* 0x0000000b07077227 */ /* 0x000fc600078e0006 */
[----:B------:R3:W-:Y:S03]  /*03c0*/  STL [R1+0x54], RZ ;  /* 0x000054ff01007387 */ /* 0x0007e60000100800 */
[----:B------:R-:W-:Y:S01]  /*03d0*/  IMAD.HI.U32 R7, R7, R8, RZ ;  /* 0x0000000807077227 */ /* 0x000fe200078e00ff */
[----:B------:R3:W-:Y:S03]  /*03e0*/  STL [R1+0x58], RZ ;  /* 0x000058ff01007387 */ /* 0x0007e60000100800 */
[----:B------:R-:W-:Y:S01]  /*03f0*/  IMAD R4, R7, R4, R8 ;  /* 0x0000000407047224 */ /* 0x000fe200078e0208 */
[----:B------:R3:W-:Y:S04]  /*0400*/  STL [R1+0x5c], RZ ;  /* 0x00005cff01007387 */ /* 0x0007e80000100800 */
[----:B------:R-:W-:Y:S01]  /*0410*/  ISETP.GT.U32.AND P1, PT, R9, R4, PT ;  /* 0x000000040900720c */ /* 0x000fe20003f24070 */
[----:B------:R3:W-:Y:S04]  /*0420*/  STL [R1+0x70], RZ ;  /* 0x000070ff01007387 */ /* 0x0007e80000100800 */
[----:B------:R3:W-:Y:S04]  /*0430*/  STL [R1+0x74], RZ ;  /* 0x000074ff01007387 */ /* 0x0007e80000100800 */
[----:B------:R3:W-:Y:S04]  /*0440*/  STL [R1+0x78], RZ ;  /* 0x000078ff01007387 */ /* 0x0007e80000100800 */
[----:B------:R3:W-:Y:S01]  /*0450*/  STL [R1+0x7c], RZ ;  /* 0x00007cff01007387 */ /* 0x0007e20000100800 */
[----:B------:R-:W-:-:S02]  /*0460*/  @!P1 IMAD.IADD R4, R4, 0x1, -R9 ;  /* 0x0000000104049824 */ /* 0x000fc400078e0a09 */
[----:B------:R-:W-:Y:S01]  /*0470*/  @!P1 VIADD R7, R7, 0x1 ;  /* 0x0000000107079836 */ /* 0x000fe20000000000 */
[----:B------:R3:W-:Y:S01]  /*0480*/  STL [R1+0x80], RZ ;  /* 0x000080ff01007387 */ /* 0x0007e20000100800 */
[----:B------:R-:W-:Y:S02]  /*0490*/  ISETP.NE.AND P1, PT, R0, RZ, PT ;  /* 0x000000ff0000720c */ /* 0x000fe40003f25270 */
[----:B------:R-:W-:Y:S01]  /*04a0*/  ISETP.GE.U32.AND P0, PT, R4, R9, PT ;  /* 0x000000090400720c */ /* 0x000fe20003f06070 */
[----:B------:R3:W-:Y:S01]  /*04b0*/  STL [R1+0x84], RZ ;  /* 0x000084ff01007387 */ /* 0x0007e20000100800 */
[----:B------:R-:W-:-:S03]  /*04c0*/  LOP3.LUT R4, R5, R0, RZ, 0x3c, !PT ;  /* 0x0000000005047212 */ /* 0x000fc600078e3cff */
[----:B------:R3:W-:Y:S01]  /*04d0*/  STL [R1+0x88], RZ ;  /* 0x000088ff01007387 */ /* 0x0007e20000100800 */
[----:B------:R-:W-:Y:S01]  /*04e0*/  ISETP.GE.AND P2, PT, R4, RZ, PT ;  /* 0x000000ff0400720c */ /* 0x000fe20003f46270 */
[----:B------:R-:W-:Y:S02]  /*04f0*/  VIADD R4, R2, 0x7f ;  /* 0x0000007f02047836 */ /* 0x000fe40000000000 */
[----:B------:R3:W-:Y:S04]  /*0500*/  STL [R1+0x8c], RZ ;  /* 0x00008cff01007387 */ /* 0x0007e80000100800 */
[----:B------:R3:W-:Y:S01]  /*0510*/  STL [R1+0xa0], RZ ;  /* 0x0000a0ff01007387 */ /* 0x0007e20000100800 */
[----:B------:R-:W-:-:S03]  /*0520*/  @P0 VIADD R7, R7, 0x1 ;  /* 0x0000000107070836 */ /* 0x000fc60000000000 */
[----:B------:R3:W-:Y:S01]  /*0530*/  STL [R1+0xa4], RZ ;  /* 0x0000a4ff01007387 */ /* 0x0007e20000100800 */
[----:B------:R-:W-:Y:S01]  /*0540*/  IMAD.MOV.U32 R6, RZ, RZ, R7 ;  /* 0x000000ffff067224 */ /* 0x000fe200078e0007 */
[----:B------:R-:W-:Y:S02]  /*0550*/  SHF.R.S32.HI R7, RZ, 0x1f, R4 ;  /* 0x0000001fff077819 */ /* 0x000fe40000011404 */
[----:B------:R3:W-:Y:S01]  /*0560*/  STL [R1+0xa8], RZ ;  /* 0x0000a8ff01007387 */ /* 0x0007e20000100800 */
[----:B------:R-:W-:Y:S01]  /*0570*/  @!P2 IMAD.MOV R6, RZ, RZ, -R6 ;  /* 0x000000ffff06a224 */ /* 0x000fe200078e0a06 */
[----:B------:R-:W-:Y:S02]  /*0580*/  @!P1 LOP3.LUT R6, RZ, R0, RZ, 0x33, !PT ;  /* 0x00000000ff069212 */ /* 0x000fe400078e33ff */
[----:B------:R3:W-:Y:S01]  /*0590*/  STL [R1+0xac], RZ ;  /* 0x0000acff01007387 */ /* 0x0007e20000100800 */
[----:B------:R-:W-:Y:S02]  /*05a0*/  LEA.HI R7, R7, R4, RZ, 0x7 ;  /* 0x0000000407077211 */ /* 0x000fe400078f38ff */
[----:B------:R-:W-:Y:S01]  /*05b0*/  IMAD.SHL.U32 R4, R6, 0x8, RZ ;  /* 0x0000000806047824 */ /* 0x000fe200078e00ff */
[----:B------:R3:W-:Y:S01]  /*05c0*/  STL [R1+0x90], RZ ;  /* 0x000090ff01007387 */ /* 0x0007e20000100800 */
[----:B------:R-:W-:-:S03]  /*05d0*/  IMAD.MOV R6, RZ, RZ, -R6 ;  /* 0x000000ffff067224 */ /* 0x000fc600078e0a06 */
[----:B------:R3:W-:Y:S01]  /*05e0*/  STL [R1+0x94], RZ ;  /* 0x000094ff01007387 */ /* 0x0007e20000100800 */
[----:B------:R-:W-:Y:S01]  /*05f0*/  LEA.HI.SX32 R7, R7, -R4, 0x19 ;  /* 0x8000000407077211 */ /* 0x000fe200078fcaff */
[----:B------:R-:W-:Y:S02]  /*0600*/  IMAD R15, R0, R6, R5 ;  /* 0x00000006000f7224 */ /* 0x000fe400078e0205 */
[----:B------:R3:W-:Y:S01]  /*0610*/  STL [R1+0x98], RZ ;  /* 0x000098ff01007387 */ /* 0x0007e20000100800 */
[----:B------:R-:W-:Y:S01]  /*0620*/  VIMNMX R8, PT, PT, R7, 0x8, PT ;  /* 0x0000000807087848 */ /* 0x000fe20003fe0100 */
[----:B------:R-:W-:Y:S01]  /*0630*/  IMAD.MOV.U32 R6, RZ, RZ, RZ ;  /* 0x000000ffff067224 */ /* 0x000fe200078e00ff */
[----:B------:R-:W-:Y:S01]  /*0640*/  IABS R13, R15 ;  /* 0x0000000f000d7213 */ /* 0x000fe20000000000 */
[----:B------:R3:W-:Y:S01]  /*0650*/  STL [R1+0x9c], RZ ;  /* 0x00009cff01007387 */ /* 0x0007e20000100800 */
[----:B------:R-:W-:-:S03]  /*0660*/  IABS R11, R8 ;  /* 0x00000008000b7213 */ /* 0x000fc60000000000 */
[----:B------:R3:W-:Y:S01]  /*0670*/  STL [R1+0xb0], RZ ;  /* 0x0000b0ff01007387 */ /* 0x0007e20000100800 */
[----:B------:R-:W0:Y:S03]  /*0680*/  I2F.RP R9, R11 ;  /* 0x0000000b00097306 */ /* 0x000e260000209400 */
[----:B------:R3:W-:Y:S04]  /*0690*/  STL [R1+0xb4], RZ ;  /* 0x0000b4ff01007387 */ /* 0x0007e80000100800 */
[----:B------:R3:W-:Y:S04]  /*06a0*/  STL [R1+0xb8], RZ ;  /* 0x0000b8ff01007387 */ /* 0x0007e80000100800 */
[----:B------:R3:W-:Y:S04]  /*06b0*/  STL [R1+0xbc], RZ ;  /* 0x0000bcff01007387 */ /* 0x0007e80000100800 */
[----:B------:R3:W-:Y:S01]  /*06c0*/  STL [R1+0xc0], RZ ;  /* 0x0000c0ff01007387 */ /* 0x0007e20000100800 */
[----:B0-----:R-:W0:Y:S03]  /*06d0*/  MUFU.RCP R9, R9 ;  /* 0x0000000900097308 */ /* 0x001e260000001000 */
[----:B------:R3:W-:Y:S04]  /*06e0*/  STL [R1+0xc4], RZ ;  /* 0x0000c4ff01007387 */ /* 0x0007e80000100800 */
[----:B------:R3:W-:Y:S04]  /*06f0*/  STL [R1+0xc8], RZ ;  /* 0x0000c8ff01007387 */ /* 0x0007e80000100800 */
[----:B------:R3:W-:Y:S04]  /*0700*/  STL [R1+0xcc], RZ ;  /* 0x0000ccff01007387 */ /* 0x0007e80000100800 */
[----:B------:R3:W-:Y:S01]  /*0710*/  STL [R1+0xe0], RZ ;  /* 0x0000e0ff01007387 */ /* 0x0007e20000100800 */
[----:B0-----:R-:W-:-:S03]  /*0720*/  VIADD R7, R9, 0xffffffe ;  /* 0x0ffffffe09077836 */ /* 0x001fc60000000000 */
[----:B------:R3:W-:Y:S04]  /*0730*/  STL [R1+0xe4], RZ ;  /* 0x0000e4ff01007387 */ /* 0x0007e80000100800 */
[----:B------:R3:W-:Y:S01]  /*0740*/  STL [R1+0xe8], RZ ;  /* 0x0000e8ff01007387 */ /* 0x0007e20000100800 */
[----:B------:R-:W0:Y:S03]  /*0750*/  F2I.FTZ.U32.TRUNC.NTZ R7, R7 ;  /* 0x0000000700077305 */ /* 0x000e26000021f000 */
[----:B------:R3:W-:Y:S04]  /*0760*/  STL [R1+0xec], RZ ;  /* 0x0000ecff01007387 */ /* 0x0007e80000100800 */
[----:B------:R3:W-:Y:S04]  /*0770*/  STL [R1+0xd0], RZ ;  /* 0x0000d0ff01007387 */ /* 0x0007e80000100800 */
[----:B------:R3:W-:Y:S04]  /*0780*/  STL [R1+0xd4], RZ ;  /* 0x0000d4ff01007387 */ /* 0x0007e80000100800 */
[----:B------:R3:W-:Y:S01]  /*0790*/  STL [R1+0xd8], RZ ;  /* 0x0000d8ff01007387 */ /* 0x0007e20000100800 */
[----:B0-----:R-:W-:-:S03]  /*07a0*/  IMAD.MOV R10, RZ, RZ, -R7 ;  /* 0x000000ffff0a7224 */ /* 0x001fc600078e0a07 */
[----:B------:R3:W-:Y:S01]  /*07b0*/  STL [R1+0xdc], RZ ;  /* 0x0000dcff01007387 */ /* 0x0007e20000100800 */
[----:B------:R-:W-:-:S03]  /*07c0*/  IMAD.MOV.U32 R0, RZ, RZ, R10 ;  /* 0x000000ffff007224 */ /* 0x000fc600078e000a */
[----:B------:R3:W-:Y:S01]  /*07d0*/  STL [R1+0xf0], RZ ;  /* 0x0000f0ff01007387 */ /* 0x0007e20000100800 */
[----:B------:R-:W-:Y:S01]  /*07e0*/  IMAD R5, R0, R11, RZ ;  /* 0x0000000b00057224 */ /* 0x000fe200078e02ff */
[----:B------:R-:W-:Y:S02]  /*07f0*/  IABS R0, R8 ;  /* 0x0000000800007213 */ /* 0x000fe40000000000 */
[----:B------:R3:W-:Y:S01]  /*0800*/  STL [R1+0xf4], RZ ;  /* 0x0000f4ff01007387 */ /* 0x0007e20000100800 */
[----:B------:R-:W-:-:S03]  /*0810*/  IMAD.HI.U32 R6, R7, R5, R6 ;  /* 0x0000000507067227 */ /* 0x000fc600078e0006 */
[----:B------:R3:W-:Y:S01]  /*0820*/  STL [R1+0xf8], RZ ;  /* 0x0000f8ff01007387 */ /* 0x0007e20000100800 */
[----:B------:R-:W-:Y:S02]  /*0830*/  IMAD.MOV R0, RZ, RZ, -R0 ;  /* 0x000000ffff007224 */ /* 0x000fe400078e0a00 */
[----:B------:R-:W-:Y:S01]  /*0840*/  IMAD.HI.U32 R28, R6, R13, RZ ;  /* 0x0000000d061c7227 */ /* 0x000fe200078e00ff */
[----:B------:R3:W-:Y:S01]  /*0850*/  STL [R1+0xfc], RZ ;  /* 0x0000fcff01007387 */ /* 0x0007e20000100800 */
[----:B------:R-:W-:Y:S02]  /*0860*/  CS2R R6, SRZ ;  /* 0x0000000000067805 */ /* 0x000fe4000001ff00 */
[----:B------:R-:W-:Y:S01]  /*0870*/  IMAD R0, R28, R0, R13 ;  /* 0x000000001c007224 */ /* 0x000fe200078e020d */
[----:B------:R3:W-:Y:S01]  /*0880*/  STL [R1+0x100], RZ ;  /* 0x000100ff01007387 */ /* 0x0007e20000100800 */
[----:B------:R-:W-:-:S03]  /*0890*/  CS2R R12, SRZ ;  /* 0x00000000000c7805 */ /* 0x000fc6000001ff00 */
[----:B------:R3:W-:Y:S01]  /*08a0*/  STL [R1+0x104], RZ ;  /* 0x000104ff01007387 */ /* 0x0007e20000100800 */
[----:B------:R-:W-:-:S03]  /*08b0*/  ISETP.GT.U32.AND P1, PT, R11, R0, PT ;  /* 0x000000000b00720c */ /* 0x000fc60003f24070 */
[----:B------:R3:W-:Y:S04]  /*08c0*/  STL [R1+0x108], RZ ;  /* 0x000108ff01007387 */ /* 0x0007e80000100800 */
[----:B------:R3:W-:Y:S04]  /*08d0*/  STL [R1+0x10c], RZ ;  /* 0x00010cff01007387 */ /* 0x0007e80000100800 */
[----:B------:R3:W-:Y:S02]  /*08e0*/  STL [R1+0x120], RZ ;  /* 0x000120ff01007387 */ /* 0x0007e40000100800 */
[----:B------:R-:W-:-:S02]  /*08f0*/  @!P1 IMAD.IADD R0, R0, 0x1, -R11 ;  /* 0x0000000100009824 */ /* 0x000fc400078e0a0b */
[----:B------:R3:W-:Y:S01]  /*0900*/  STL [R1+0x124], RZ ;  /* 0x000124ff01007387 */ /* 0x0007e20000100800 */
[----:B------:R-:W-:Y:S01]  /*0910*/  @!P1 VIADD R28, R28, 0x1 ;  /* 0x000000011c1c9836 */ /* 0x000fe20000000000 */
[----:B------:R-:W-:Y:S02]  /*0920*/  ISETP.NE.AND P1, PT, R8, RZ, PT ;  /* 0x000000ff0800720c */ /* 0x000fe40003f25270 */
[----:B------:R3:W-:Y:S01]  /*0930*/  STL [R1+0x128], RZ ;  /* 0x000128ff01007387 */ /* 0x0007e20000100800 */
[----:B------:R-:W-:Y:S02]  /*0940*/  ISETP.GE.U32.AND P0, PT, R0, R11, PT ;  /* 0x0000000b0000720c */ /* 0x000fe40003f06070 */
[----:B------:R-:W-:Y:S02]  /*0950*/  CS2R R10, SRZ ;  /* 0x00000000000a7805 */ /* 0x000fe4000001ff00 */
[----:B------:R-:W-:Y:S01]  /*0960*/  LOP3.LUT R0, R15, R8, RZ, 0x3c, !PT ;  /* 0x000000080f007212 */ /* 0x000fe200078e3cff */
[----:B------:R3:W-:Y:S03]  /*0970*/  STL [R1+0x12c], RZ ;  /* 0x00012cff01007387 */ /* 0x0007e60000100800 */
[----:B------:R-:W-:Y:S01]  /*0980*/  ISETP.GE.AND P2, PT, R0, RZ, PT ;  /* 0x000000ff0000720c */ /* 0x000fe20003f46270 */
[----:B------:R3:W-:Y:S01]  /*0990*/  STL [R1+0x110], RZ ;  /* 0x000110ff01007387 */ /* 0x0007e20000100800 */
[----:B------:R-:W-:-:S03]  /*09a0*/  LOP3.LUT R0, R20, 0x20, RZ, 0xc0, !PT ;  /* 0x0000002014007812 */ /* 0x000fc600078ec0ff */
[----:B------:R3:W-:Y:S01]  /*09b0*/  STL [R1+0x114], RZ ;  /* 0x000114ff01007387 */ /* 0x0007e20000100800 */
[----:B------:R-:W-:Y:S01]  /*09c0*/  R2UR UR4, R0 ;  /* 0x00000000000472ca */ /* 0x000fe200000e0000 */
[----:B------:R-:W-:Y:S02]  /*09d0*/  @P0 VIADD R28, R28, 0x1 ;  /* 0x000000011c1c0836 */ /* 0x000fe40000000000 */
[----:B------:R3:W-:Y:S04]  /*09e0*/  STL [R1+0x118], RZ ;  /* 0x000118ff01007387 */ /* 0x0007e80000100800 */
[----:B------:R3:W-:Y:S01]  /*09f0*/  STL [R1+0x11c], RZ ;  /* 0x00011cff01007387 */ /* 0x0007e20000100800 */
[----:B------:R-:W-:Y:S01]  /*0a00*/  @!P2 IMAD.MOV R28, RZ, RZ, -R28 ;  /* 0x000000ffff1ca224 */ /* 0x000fe200078e0a1c */
[----:B------:R-:W-:-:S02]  /*0a10*/  @!P1 LOP3.LUT R28, RZ, R8, RZ, 0x33, !PT ;  /* 0x00000008ff1c9212 */ /* 0x000fc400078e33ff */
[----:B------:R3:W-:Y:S03]  /*0a20*/  STL [R1+0x140], RZ ;  /* 0x000140ff01007387 */ /* 0x0007e60000100800 */
[----:B------:R-:W-:Y:S01]  /*0a30*/  IMAD.MOV R5, RZ, RZ, -R28 ;  /* 0x000000ffff057224 */ /* 0x000fe200078e0a1c */
[----:B------:R3:W-:Y:S01]  /*0a40*/  STL [R1+0x144], RZ ;  /* 0x000144ff01007387 */ /* 0x0007e20000100800 */
[----:B------:R-:W-:Y:S02]  /*0a50*/  IMAD.SHL.U32 R28, R28, 0x100, RZ ;  /* 0x000001001c1c7824 */ /* 0x000fe400078e00ff */
[----:B------:R-:W-:Y:S01]  /*0a60*/  IMAD R5, R8, R5, R15 ;  /* 0x0000000508057224 */ /* 0x000fe200078e020f */
[----:B------:R3:W-:Y:S01]  /*0a70*/  STL [R1+0x148], RZ ;  /* 0x000148ff01007387 */ /* 0x0007e20000100800 */
[----:B------:R-:W-:Y:S02]  /*0a80*/  CS2R R14, SRZ ;  /* 0x00000000000e7805 */ /* 0x000fe4000001ff00 */
[----:B------:R-:W-:Y:S01]  /*0a90*/  CS2R R8, SRZ ;  /* 0x0000000000087805 */ /* 0x000fe2000001ff00 */
[----:B------:R-:W-:Y:S01]  /*0aa0*/  IMAD.IADD R0, R4, 0x1, R5 ;  /* 0x0000000104007824 */ /* 0x000fe200078e0205 */
[----:B------:R3:W-:Y:S01]  /*0ab0*/  STL [R1+0x14c], RZ ;  /* 0x00014cff01007387 */ /* 0x0007e20000100800 */
[----:B------:R-:W-:-:S02]  /*0ac0*/  CS2R R4, SRZ ;  /* 0x0000000000047805 */ /* 0x000fc4000001ff00 */
[----:B------:R-:W-:Y:S01]  /*0ad0*/  IMAD R22, R0, 0x80, R21 ;  /* 0x0000008000167824 */ /* 0x000fe200078e0215 */
[----:B------:R3:W-:Y:S03]  /*0ae0*/  STL [R1+0x1b0], RZ ;  /* 0x0001b0ff01007387 */ /* 0x0007e60000100800 */
[----:B------:R-:W-:Y:S01]  /*0af0*/  VIADD R23, R22, 0x40 ;  /* 0x0000004016177836 */ /* 0x000fe20000000000 */
[----:B------:R3:W-:Y:S04]  /*0b00*/  STL [R1+0x1b4], RZ ;  /* 0x0001b4ff01007387 */ /* 0x0007e80000100800 */
        /* <DEDUP_REMOVED lines=139> */
[----:B------:R3:W-:Y:S04]  /*13c0*/  STL [R1+0xc80], R22 ;  /* 0x000c801601007387 */ /* 0x0007e80000100800 */
        /* <DEDUP_REMOVED lines=15> */
[----:B------:R3:W-:Y:S01]  /*14c0*/  STL [R1+0xc84], R23 ;  /* 0x000c841701007387 */ /* 0x0007e20000100800 */
[----:B------:R-:W-:Y:S05]  /*14d0*/  BRA.U !UP0, `(.L_x_0) ;  /* 0x000002f508147547 */ /* 0x000fea000b800000 */
[----:B------:R-:W-:Y:S01]  /*14e0*/  IABS R6, R2 ;  /* 0x0000000200067213 */ /* 0x000fe20000000000 */
[----:B------:R-:W-:Y:S01]  /*14f0*/  IMAD.SHL.U32 R11, R20, 0x8, RZ ;  /* 0x00000008140b7824 */ /* 0x000fe200078e00ff */
[----:B------:R-:W-:Y:S01]  /*1500*/  IABS R0, R3 ;  /* 0x0000000300007213 */ /* 0x000fe20000000000 */
[----:B------:R0:W-:Y:S01]  /*1510*/  STL [R1+0x1408], R3 ;  /* 0x0014080301007387 */ /* 0x0001e20000100800 */
[----:B------:R-:W1:Y:S01]  /*1520*/  I2F.RP R10, R6 ;  /* 0x00000006000a7306 */ /* 0x000e620000209400 */
[----:B------:R-:W-:Y:S01]  /*1530*/  IMAD.U32 R21, RZ, RZ, UR4 ;  /* 0x00000004ff157e24 */ /* 0x000fe2000f8e00ff */
[----:B------:R-:W-:Y:S01]  /*1540*/  LOP3.LUT R12, R11, 0x30, RZ, 0xc0, !PT ;  /* 0x000000300b0c7812 */ /* 0x000fe200078ec0ff */
[----:B------:R-:W2:Y:S01]  /*1550*/  LDCU UR7, c[0x0][0x3ac] ;  /* 0x00007580ff0777ac */ /* 0x000ea20008000800 */
[----:B------:R-:W-:Y:S02]  /*1560*/  IABS R11, R23 ;  /* 0x00000017000b7213 */ /* 0x000fe40000000000 */
[----:B------:R-:W-:Y:S01]  /*1570*/  LEA.HI R21, R21, R28, RZ, 0x1b ;  /* 0x0000001c15157211 */ /* 0x000fe200078fd8ff */
[----:B------:R-:W4:Y:S01]  /*1580*/  LDCU.64 UR8, c[0x0][0x388] ;  /* 0x00007100ff0877ac */ /* 0x000f220008000a00 */
[----:B------:R-:W3:Y:S01]  /*1590*/  I2F.RP R7, R0 ;  /* 0x0000000000077306 */ /* 0x000ee20000209400 */
[----:B------:R-:W-:-:S02]  /*15a0*/  ISETP.GE.AND P6, PT, R22, RZ, PT ;  /* 0x000000ff1600720c */ /* 0x000fc40003fc6270 */
[----:B------:R-:W-:Y:S01]  /*15b0*/  IABS R19, R21 ;  /* 0x0000001500137213 */ /* 0x000fe20000000000 */
[----:B------:R-:W-:Y:S01]  /*15c0*/  VIADD R14, R21, 0xfc ;  /* 0x000000fc150e7836 */ /* 0x000fe20000000000 */
[----:B------:R-:W-:Y:S01]  /*15d0*/  ISETP.GE.AND P3, PT, R23, RZ, PT ;  /* 0x000000ff1700720c */ /* 0x000fe20003f66270 */
[C---:B------:R-:W-:Y:S01]  /*15e0*/  VIADD R18, R21.reuse, 0xe8 ;  /* 0x000000e815127836 */ /* 0x040fe20000000000 */
[----:B------:R-:W0:Y:S01]  /*15f0*/  LDCU UR13, c[0x0][0x3a4] ;  /* 0x00007480ff0d77ac */ /* 0x000e220008000800 */
[----:B-1----:R-:W1:Y:S01]  /*1600*/  MUFU.RCP R10, R10 ;  /* 0x0000000a000a7308 */ /* 0x002e620000001000 */
[----:B------:R-:W-:Y:S01]  /*1610*/  ISETP.GE.AND P5, PT, R14, RZ, PT ;  /* 0x000000ff0e00720c */ /* 0x000fe20003fa6270 */
[----:B------:R-:W-:Y:S01]  /*1620*/  VIADD R16, R21, 0xe4 ;  /* 0x000000e415107836 */ /* 0x000fe20000000000 */
[----:B------:R-:W0:Y:S01]  /*1630*/  LDCU.64 UR14, c[0x0][0x380] ;  /* 0x00007000ff0e77ac */ /* 0x000e220008000a00 */
[----:B------:R-:W0:Y:S04]  /*1640*/  LDCU UR12, c[0x0][0x3b0] ;  /* 0x00007600ff0c77ac */ /* 0x000e280008000800 */
[----:B---3--:R-:W3:Y:S01]  /*1650*/  MUFU.RCP R7, R7 ;  /* 0x0000000700077308 */ /* 0x008ee20000001000 */
[----:B-1----:R-:W-:-:S07]  /*1660*/  VIADD R8, R10, 0xffffffe ;  /* 0x0ffffffe0a087836 */ /* 0x002fce0000000000 */
[----:B------:R1:W0:Y:S01]  /*1670*/  F2I.FTZ.U32.TRUNC.NTZ R9, R8 ;  /* 0x0000000800097305 */ /* 0x000222000021f000 */
[----:B---3--:R-:W-:-:S07]  /*1680*/  VIADD R4, R7, 0xffffffe ;  /* 0x0ffffffe07047836 */ /* 0x008fce0000000000 */
[----:B------:R3:W2:Y:S01]  /*1690*/  F2I.FTZ.U32.TRUNC.NTZ R5, R4 ;  /* 0x0000000400057305 */ /* 0x0006a2000021f000 */
[----:B-1----:R-:W-:Y:S02]  /*16a0*/  IMAD.MOV.U32 R8, RZ, RZ, RZ ;  /* 0x000000ffff087224 */ /* 0x002fe400078e00ff */
[----:B0-----:R-:W-:-:S04]  /*16b0*/  IMAD.MOV R13, RZ, RZ, -R9 ;  /* 0x000000ffff0d7224 */ /* 0x001fc800078e0a09 */
[----:B------:R-:W-:-:S04]  /*16c0*/  IMAD R13, R13, R6, RZ ;  /* 0x000000060d0d7224 */ /* 0x000fc800078e02ff */
[----:B------:R-:W-:Y:S01]  /*16d0*/  IMAD.HI.U32 R10, R9, R13, R8 ;  /* 0x0000000d090a7227 */ /* 0x000fe200078e0008 */
[C---:B------:R-:W-:Y:S02]  /*16e0*/  LOP3.LUT R9, R20.reuse, 0x7, RZ, 0xc0, !PT ;  /* 0x0000000714097812 */ /* 0x040fe400078ec0ff */
[----:B------:R-:W-:Y:S01]  /*16f0*/  IABS R13, R22 ;  /* 0x00000016000d7213 */ /* 0x000fe20000000000 */
[C---:B------:R-:W-:Y:S02]  /*1700*/  IMAD.SHL.U32 R8, R20.reuse, 0x2, RZ ;  /* 0x0000000214087824 */ /* 0x040fe400078e00ff */
[C---:B------:R-:W-:Y:S02]  /*1710*/  IMAD R29, R9.reuse, 0x40, R12 ;  /* 0x00000040091d7824 */ /* 0x040fe400078e020c */
[----:B------:R-:W-:Y:S02]  /*1720*/  IMAD R7, R9, 0x110, RZ ;  /* 0x0000011009077824 */ /* 0x000fe400078e02ff */
[----:B------:R-:W-:Y:S01]  /*1730*/  IMAD.MOV.U32 R9, RZ, RZ, R11 ;  /* 0x000000ffff097224 */ /* 0x000fe200078e000b */
[--C-:B------:R-:W-:Y:S01]  /*1740*/  LOP3.LUT R29, R29, 0x30, R8.reuse, 0x78, !PT ;  /* 0x000000301d1d7812 */ /* 0x100fe200078e7808 */
[----:B------:R-:W-:Y:S01]  /*1750*/  IMAD.SHL.U32 R20, R20, 0x80, RZ ;  /* 0x0000008014147824 */ /* 0x000fe200078e00ff */
[----:B------:R-:W-:Y:S01]  /*1760*/  LOP3.LUT R7, R7, 0x10, R8, 0x78, !PT ;  /* 0x0000001007077812 */ /* 0x000fe200078e7808 */
[----:B---3--:R-:W-:-:S03]  /*1770*/  IMAD.HI.U32 R4, R10, R9, RZ ;  /* 0x000000090a047227 */ /* 0x008fc600078e00ff */
[----:B------:R-:W-:Y:S01]  /*1780*/  LOP3.LUT R3, R7, 0x800, R20, 0xf8, !PT ;  /* 0x0000080007037812 */ /* 0x000fe200078ef814 */
[----:B--2---:R-:W-:Y:S02]  /*1790*/  IMAD.MOV R11, RZ, RZ, -R5 ;  /* 0x000000ffff0b7224 */ /* 0x004fe400078e0a05 */
[----:B------:R-:W-:Y:S02]  /*17a0*/  IMAD.HI.U32 R10, R10, R13, RZ ;  /* 0x0000000d0a0a7227 */ /* 0x000fe400078e00ff */
[----:B------:R-:W-:Y:S02]  /*17b0*/  STL [R1+0xc90], R3 ;  /* 0x000c900301007387 */ /* 0x000fe40000100800 */
[----:B------:R-:W-:Y:S02]  /*17c0*/  IMAD R7, R11, R0, RZ ;  /* 0x000000000b077224 */ /* 0x000fe400078e02ff */
[----:B------:R-:W-:Y:S01]  /*17d0*/  IMAD.MOV R10, RZ, RZ, -R10 ;  /* 0x000000ffff0a7224 */ /* 0x000fe200078e0a0a */
[----:B------:R0:W-:Y:S01]  /*17e0*/  STL.64 [R1+0x12c0], R28 ;  /* 0x0012c01c01007387 */ /* 0x0001e20000100a00 */
[----:B------:R-:W-:-:S02]  /*17f0*/  IMAD.MOV R11, RZ, RZ, -R4 ;  /* 0x000000ffff0b7224 */ /* 0x000fc400078e0a04 */
[----:B------:R-:W-:Y:S02]  /*1800*/  IMAD.MOV.U32 R4, RZ, RZ, RZ ;  /* 0x000000ffff047224 */ /* 0x000fe400078e00ff */
[C---:B------:R-:W-:Y:S02]  /*1810*/  IMAD R13, R6.reuse, R10, R13 ;  /* 0x0000000a060d7224 */ /* 0x040fe400078e020d */
[C---:B------:R-:W-:Y:S02]  /*1820*/  IMAD R9, R6.reuse, R11, R9 ;  /* 0x0000000b06097224 */ /* 0x040fe400078e0209 */
[----:B------:R-:W-:Y:S01]  /*1830*/  IMAD.HI.U32 R20, R5, R7, R4 ;  /* 0x0000000705147227 */ /* 0x000fe200078e0004 */
[C---:B------:R-:W-:Y:S02]  /*1840*/  ISETP.GT.U32.AND P1, PT, R6.reuse, R13, PT ;  /* 0x0000000d0600720c */ /* 0x040fe40003f24070 */
[----:B------:R-:W-:Y:S01]  /*1850*/  ISETP.GT.U32.AND P0, PT, R6, R9, PT ;  /* 0x000000090600720c */ /* 0x000fe20003f04070 */
[----:B------:R-:W-:Y:S01]  /*1860*/  VIADD R4, R21, 0xfa ;  /* 0x000000fa15047836 */ /* 0x000fe20000000000 */
[----:B------:R-:W-:Y:S01]  /*1870*/  IABS R7, R14 ;  /* 0x0000000e00077213 */ /* 0x000fe20000000000 */
[----:B------:R-:W-:-:S03]  /*1880*/  IMAD.HI.U32 R10, R20, R19, RZ ;  /* 0x00000013140a7227 */ /* 0x000fc600078e00ff */
[----:B------:R-:W-:Y:S01]  /*1890*/  IABS R5, R4 ;  /* 0x0000000400057213 */ /* 0x000fe20000000000 */
[----:B------:R-:W-:Y:S02]  /*18a0*/  IMAD.MOV R15, RZ, RZ, -R10 ;  /* 0x000000ffff0f7224 */ /* 0x000fe400078e0a0a */
[----:B------:R-:W-:Y:S02]  /*18b0*/  VIADD R12, R21, 0xfe ;  /* 0x000000fe150c7836 */ /* 0x000fe40000000000 */
[--C-:B------:R-:W-:Y:S02]  /*18c0*/  @!P1 IMAD.IADD R13, R13, 0x1, -R6.reuse ;  /* 0x000000010d0d9824 */ /* 0x100fe400078e0a06 */
[----:B------:R-:W-:Y:S01]  /*18d0*/  IMAD R19, R0, R15, R19 ;  /* 0x0000000f00137224 */ /* 0x000fe200078e0213 */
[----:B------:R-:W-:Y:S01]  /*18e0*/  IABS R11, R12 ;  /* 0x0000000c000b7213 */ /* 0x000fe20000000000 */
[----:B------:R-:W-:Y:S01]  /*18f0*/  @!P0 IMAD.IADD R9, R9, 0x1, -R6 ;  /* 0x0000000109098824 */ /* 0x000fe200078e0a06 */
[----:B------:R-:W-:Y:S01]  /*1900*/  ISETP.GT.U32.AND P2, PT, R6, R13, PT ;  /* 0x0000000d0600720c */ /* 0x000fe20003f44070 */
[----:B------:R-:W-:Y:S01]  /*1910*/  IMAD.HI.U32 R10, R20, R7, RZ ;  /* 0x00000007140a7227 */ /* 0x000fe200078e00ff */
[----:B------:R-:W-:-:S02]  /*1920*/  ISETP.GT.U32.AND P0, PT, R0, R19, PT ;  /* 0x000000130000720c */ /* 0x000fc40003f04070 */
[----:B------:R-:W-:Y:S01]  /*1930*/  ISETP.GT.U32.AND P1, PT, R6, R9, PT ;  /* 0x000000090600720c */ /* 0x000fe20003f24070 */
[----:B------:R-:W-:Y:S01]  /*1940*/  IMAD.HI.U32 R8, R20, R11, RZ ;  /* 0x0000000b14087227 */ /* 0x000fe200078e00ff */
[----:B------:R-:W-:-:S03]  /*1950*/  ISETP.GE.AND P4, PT, R12, RZ, PT ;  /* 0x000000ff0c00720c */ /* 0x000fc60003f86270 */
[----:B------:R-:W-:-:S04]  /*1960*/  IMAD.HI.U32 R12, R20, R5, RZ ;  /* 0x00000005140c7227 */ /* 0x000fc800078e00ff */
[----:B------:R-:W-:Y:S02]  /*1970*/  IMAD.MOV R12, RZ, RZ, -R12 ;  /* 0x000000ffff0c7224 */ /* 0x000fe400078e0a0c */
[----:B------:R-:W-:Y:S02]  /*1980*/  IMAD.MOV R8, RZ, RZ, -R8 ;  /* 0x000000ffff087224 */ /* 0x000fe400078e0a08 */
[----:B------:R-:W-:Y:S02]  /*1990*/  IMAD R5, R0, R12, R5 ;  /* 0x0000000c00057224 */ /* 0x000fe400078e0205 */
[----:B------:R-:W-:Y:S01]  /*19a0*/  @!P2 IMAD.IADD R13, R13, 0x1, -R6 ;  /* 0x000000010d0da824 */ /* 0x000fe200078e0a06 */
[----:B------:R-:W-:Y:S01]  /*19b0*/  ISETP.NE.AND P2, PT, R2, RZ, PT ;  /* 0x000000ff0200720c */ /* 0x000fe20003f45270 */
[----:B------:R-:W-:Y:S01]  /*19c0*/  @!P0 IMAD.IADD R19, R19, 0x1, -R0 ;  /* 0x0000000113138824 */ /* 0x000fe200078e0a00 */
[----:B------:R-:W-:Y:S01]  /*19d0*/  LOP3.LUT R2, RZ, R2, RZ, 0x33, !PT ;  /* 0x00000002ff027212 */ /* 0x000fe200078e33ff */
[----:B------:R-:W-:-:S02]  /*19e0*/  @!P1 IMAD.IADD R9, R9, 0x1, -R6 ;  /* 0x0000000109099824 */ /* 0x000fc400078e0a06 */
[----:B------:R-:W-:Y:S01]  /*19f0*/  IMAD.MOV R10, RZ, RZ, -R10 ;  /* 0x000000ffff0a7224 */ /* 0x000fe200078e0a0a */
[C---:B------:R-:W-:Y:S01]  /*1a00*/  ISETP.GT.U32.AND P0, PT, R0.reuse, R19, PT ;  /* 0x000000130000720c */ /* 0x040fe20003f04070 */
[C---:B------:R-:W-:Y:S02]  /*1a10*/  IMAD R11, R0.reuse, R8, R11 ;  /* 0x00000008000b7224 */ /* 0x040fe400078e020b */
[----:B------:R-:W-:Y:S01]  /*1a20*/  @!P6 IMAD.MOV R13, RZ, RZ, -R13 ;  /* 0x000000ffff0de224 */ /* 0x000fe200078e0a0d */
[C---:B------:R-:W-:Y:S01]  /*1a30*/  ISETP.GT.U32.AND P6, PT, R0.reuse, R5, PT ;  /* 0x000000050000720c */ /* 0x040fe20003fc4070 */
[C---:B------:R-:W-:Y:S01]  /*1a40*/  VIADD R6, R21.reuse, 0xf8 ;  /* 0x000000f815067836 */ /* 0x040fe20000000000 */
[C---:B------:R-:W-:Y:S01]  /*1a50*/  ISETP.GT.U32.AND P1, PT, R0.reuse, R11, PT ;  /* 0x0000000b0000720c */ /* 0x040fe20003f24070 */
[----:B------:R-:W-:Y:S01]  /*1a60*/  @!P3 IMAD.MOV R9, RZ, RZ, -R9 ;  /* 0x000000ffff09b224 */ /* 0x000fe200078e0a09 */
[C---:B------:R-:W-:Y:S01]  /*1a70*/  ISETP.GE.AND P3, PT, R21.reuse, RZ, PT ;  /* 0x000000ff1500720c */ /* 0x040fe20003f66270 */
[----:B------:R-:W-:Y:S01]  /*1a80*/  IMAD R7, R0, R10, R7 ;  /* 0x0000000a00077224 */ /* 0x000fe200078e0207 */
[----:B------:R-:W-:Y:S01]  /*1a90*/  IABS R15, R6 ;  /* 0x00000006000f7213 */ /* 0x000fe20000000000 */
[----:B------:R-:W-:Y:S01]  /*1aa0*/  VIADD R8, R21, 0xf6 ;  /* 0x000000f615087836 */ /* 0x000fe20000000000 */
[C---:B0-----:R-:W-:Y:S01]  /*1ab0*/  SEL R29, R2.reuse, R9, !P2 ;  /* 0x00000009021d7207 */ /* 0x041fe20005000000 */
[--C-:B------:R-:W-:Y:S01]  /*1ac0*/  @!P0 IMAD.IADD R19, R19, 0x1, -R0.reuse ;  /* 0x0000000113138824 */ /* 0x100fe200078e0a00 */
[----:B------:R-:W-:Y:S01]  /*1ad0*/  SEL R28, R2, R13, !P2 ;  /* 0x0000000d021c7207 */ /* 0x000fe20005000000 */
[----:B------:R-:W-:Y:S01]  /*1ae0*/  IMAD.HI.U32 R2, R20, R15, RZ ;  /* 0x0000000f14027227 */ /* 0x000fe200078e00ff */
[----:B------:R-:W-:Y:S01]  /*1af0*/  ISETP.GT.U32.AND P2, PT, R0, R7, PT ;  /* 0x000000070000720c */ /* 0x000fe20003f44070 */
[----:B------:R-:W-:Y:S01]  /*1b00*/  STL [R1+0x1374], R29 ;  /* 0x0013741d01007387 */ /* 0x000fe20000100800 */
[----:B------:R-:W-:Y:S01]  /*1b10*/  IABS R13, R8 ;  /* 0x00000008000d7213 */ /* 0x000fe20000000000 */
[----:B------:R-:W-:Y:S01]  /*1b20*/  @!P6 IMAD.IADD R5, R5, 0x1, -R0 ;  /* 0x000000010505e824 */ /* 0x000fe200078e0a00 */
[----:B------:R-:W-:Y:S01]  /*1b30*/  ISETP.GE.AND P6, PT, R6, RZ, PT ;  /* 0x000000ff0600720c */ /* 0x000fe20003fc6270 */
[----:B------:R-:W-:Y:S01]  /*1b40*/  IMAD.MOV R2, RZ, RZ, -R2 ;  /* 0x000000ffff027224 */ /* 0x000fe200078e0a02 */
[----:B------:R-:W-:Y:S01]  /*1b50*/  ISETP.GE.AND P0, PT, R4, RZ, PT ;  /* 0x000000ff0400720c */ /* 0x000fe20003f06270 */
[--C-:B------:R-:W-:Y:S01]  /*1b60*/  @!P1 IMAD.IADD R11, R11, 0x1, -R0.reuse ;  /* 0x000000010b0b9824 */ /* 0x100fe200078e0a00 */
[----:B------:R-:W-:Y:S01]  /*1b70*/  STL [R1+0x1378], R28 ;  /* 0x0013781c01007387 */ /* 0x000fe20000100800 */
[----:B------:R-:W-:Y:S01]  /*1b80*/  @!P3 IMAD.MOV R19, RZ, RZ, -R19 ;  /* 0x000000ffff13b224 */ /* 0x000fe200078e0a13 */
[C---:B------:R-:W-:Y:S01]  /*1b90*/  ISETP.GT.U32.AND P3, PT, R0.reuse, R5, PT ;  /* 0x000000050000720c */ /* 0x040fe20003f64070 */
[C---:B------:R-:W-:Y:S01]  /*1ba0*/  IMAD R15, R0.reuse, R2, R15 ;  /* 0x00000002000f7224 */ /* 0x040fe200078e020f */
[----:B------:R-:W-:Y:S01]  /*1bb0*/  ISETP.GT.U32.AND P1, PT, R0, R11, PT ;  /* 0x0000000b0000720c */ /* 0x000fe20003f24070 */
[----:B------:R-:W-:Y:S01]  /*1bc0*/  @!P2 IMAD.IADD R7, R7, 0x1, -R0 ;  /* 0x000000010707a824 */ /* 0x000fe200078e0a00 */
[----:B------:R-:W-:Y:S01]  /*1bd0*/  STL [R1+0x140c], R19 ;  /* 0x00140c1301007387 */ /* 0x000fe20000100800 */
[----:B------:R-:W-:-:S03]  /*1be0*/  IMAD.HI.U32 R2, R20, R13, RZ ;  /* 0x0000000d14027227 */ /* 0x000fc600078e00ff */
[C---:B------:R-:W-:Y:S01]  /*1bf0*/  ISETP.GT.U32.AND P2, PT, R0.reuse, R7, PT ;  /* 0x000000070000720c */ /* 0x040fe20003f44070 */
[----:B------:R-:W-:Y:S02]  /*1c00*/  IMAD.MOV R2, RZ, RZ, -R2 ;  /* 0x000000ffff027224 */ /* 0x000fe400078e0a02 */
[----:B------:R-:W-:Y:S02]  /*1c10*/  VIADD R10, R21, 0xf4 ;  /* 0x000000f4150a7836 */ /* 0x000fe40000000000 */
[C---:B------:R-:W-:Y:S02]  /*1c20*/  IMAD R13, R0.reuse, R2, R13 ;  /* 0x00000002000d7224 */ /* 0x040fe400078e020d */
[--C-:B------:R-:W-:Y:S01]  /*1c30*/  @!P3 IMAD.IADD R5, R5, 0x1, -R0.reuse ;  /* 0x000000010505b824 */ /* 0x100fe200078e0a00 */
[----:B------:R-:W-:Y:S01]  /*1c40*/  IABS R9, R10 ;  /* 0x0000000a00097213 */ /* 0x000fe20000000000 */
[--C-:B------:R-:W-:Y:S01]  /*1c50*/  @!P1 IMAD.IADD R11, R11, 0x1, -R0.reuse ;  /* 0x000000010b0b9824 */ /* 0x100fe200078e0a00 */
[C---:B------:R-:W-:Y:S01]  /*1c60*/  ISETP.GT.U32.AND P3, PT, R0.reuse, R13, PT ;  /* 0x0000000d0000720c */ /* 0x040fe20003f64070 */
[----:B------:R-:W-:Y:S01]  /*1c70*/  VIADD R2, R21, 0xf2 ;  /* 0x000000f215027836 */ /* 0x000fe20000000000 */
[----:B------:R-:W-:Y:S01]  /*1c80*/  ISETP.GT.U32.AND P1, PT, R0, R15, PT ;  /* 0x0000000f0000720c */ /* 0x000fe20003f24070 */
[----:B------:R-:W-:Y:S01]  /*1c90*/  @!P2 IMAD.IADD R7, R7, 0x1, -R0 ;  /* 0x000000010707a824 */ /* 0x000fe200078e0a00 */
[----:B------:R-:W-:Y:S01]  /*1ca0*/  ISETP.GE.AND P2, PT, R10, RZ, PT ;  /* 0x000000ff0a00720c */ /* 0x000fe20003f46270 */
[----:B------:R-:W-:-:S02]  /*1cb0*/  IMAD.MOV.U32 R3, RZ, RZ, R11 ;  /* 0x000000ffff037224 */ /* 0x000fc400078e000b */
[----:B------:R-:W-:Y:S01]  /*1cc0*/  IMAD.MOV.U32 R6, RZ, RZ, R7 ;  /* 0x000000ffff067224 */ /* 0x000fe200078e0007 */
[----:B------:R-:W-:Y:S01]  /*1cd0*/  IABS R7, R2 ;  /* 0x0000000200077213 */ /* 0x000fe20000000000 */
[----:B------:R-:W-:-:S04]  /*1ce0*/  IMAD.HI.U32 R4, R20, R9, RZ ;  /* 0x0000000914047227 */ /* 0x000fc800078e00ff */
[----:B------:R-:W-:Y:S01]  /*1cf0*/  @!P4 IMAD.MOV R3, RZ, RZ, -R3 ;  /* 0x000000ffff03c224 */ /* 0x000fe200078e0a03 */
[----:B------:R-:W-:Y:S01]  /*1d00*/  ISETP.GE.AND P4, PT, R8, RZ, PT ;  /* 0x000000ff0800720c */ /* 0x000fe20003f86270 */
[----:B------:R-:W-:Y:S01]  /*1d10*/  @!P5 IMAD.MOV R6, RZ, RZ, -R6 ;  /* 0x000000ffff06d224 */ /* 0x000fe200078e0a06 */
[----:B------:R-:W-:Y:S01]  /*1d20*/  ISETP.GE.AND P5, PT, R2, RZ, PT ;  /* 0x000000ff0200720c */ /* 0x000fe20003fa6270 */
[----:B------:R-:W-:Y:S01]  /*1d30*/  @!P3 IMAD.IADD R13, R13, 0x1, -R0 ;  /* 0x000000010d0db824 */ /* 0x000fe200078e0a00 */
[----:B------:R0:W-:Y:S01]  /*1d40*/  STL [R1+0x1cc], R3 ;  /* 0x0001cc0301007387 */ /* 0x0001e20000100800 */
[----:B------:R-:W-:Y:S02]  /*1d50*/  IMAD.MOV R4, RZ, RZ, -R4 ;  /* 0x000000ffff047224 */ /* 0x000fe400078e0a04 */
[----:B------:R-:W-:Y:S01]  /*1d60*/  @!P1 IMAD.IADD R15, R15, 0x1, -R0 ;  /* 0x000000010f0f9824 */ /* 0x000fe200078e0a00 */
[----:B------:R1:W-:Y:S01]  /*1d70*/  STL [R1+0x1d0], R6 ;  /* 0x0001d00601007387 */ /* 0x0003e20000100800 */
[C---:B------:R-:W-:Y:S01]  /*1d80*/  IMAD R9, R0.reuse, R4, R9 ;  /* 0x0000000400097224 */ /* 0x040fe200078e0209 */
[C---:B------:R-:W-:Y:S01]  /*1d90*/  ISETP.GT.U32.AND P3, PT, R0.reuse, R13, PT ;  /* 0x0000000d0000720c */ /* 0x040fe20003f64070 */
[C---:B------:R-:W-:Y:S01]  /*1da0*/  VIADD R4, R21.reuse, 0xf0 ;  /* 0x000000f015047836 */ /* 0x040fe20000000000 */
[----:B------:R-:W-:Y:S01]  /*1db0*/  ISETP.GT.U32.AND P1, PT, R0, R15, PT ;  /* 0x0000000f0000720c */ /* 0x000fe20003f24070 */
[----:B------:R-:W-:-:S02]  /*1dc0*/  VIADD R2, R21, 0xec ;  /* 0x000000ec15027836 */ /* 0x000fc40000000000 */
[----:B0-----:R-:W-:Y:S01]  /*1dd0*/  IMAD.MOV.U32 R3, RZ, RZ, R5 ;  /* 0x000000ffff037224 */ /* 0x001fe200078e0005 */
[----:B------:R-:W-:Y:S01]  /*1de0*/  IABS R17, R4 ;  /* 0x0000000400117213 */ /* 0x000fe20000000000 */
[----:B-1----:R-:W-:Y:S01]  /*1df0*/  IMAD.HI.U32 R6, R20, R7, RZ ;  /* 0x0000000714067227 */ /* 0x002fe200078e00ff */
[----:B------:R-:W-:-:S03]  /*1e00*/  IABS R5, R2 ;  /* 0x0000000200057213 */ /* 0x000fc60000000000 */
[----:B------:R-:W-:Y:S02]  /*1e10*/  IMAD.MOV R6, RZ, RZ, -R6 ;  /* 0x000000ffff067224 */ /* 0x000fe400078e0a06 */
[----:B------:R-:W-:-:S04]  /*1e20*/  IMAD.HI.U32 R22, R20, R17, RZ ;  /* 0x0000001114167227 */ /* 0x000fc800078e00ff */
[C---:B------:R-:W-:Y:S02]  /*1e30*/  IMAD R7, R0.reuse, R6, R7 ;  /* 0x0000000600077224 */ /* 0x040fe400078e0207 */
[--C-:B------:R-:W-:Y:S02]  /*1e40*/  @!P3 IMAD.IADD R13, R13, 0x1, -R0.reuse ;  /* 0x000000010d0db824 */ /* 0x100fe400078e0a00 */
[----:B------:R-:W-:Y:S01]  /*1e50*/  @!P1 IMAD.IADD R15, R15, 0x1, -R0 ;  /* 0x000000010f0f9824 */ /* 0x000fe200078e0a00 */
[C---:B------:R-:W-:Y:S01]  /*1e60*/  ISETP.GT.U32.AND P3, PT, R0.reuse, R7, PT ;  /* 0x000000070000720c */ /* 0x040fe20003f64070 */
[----:B------:R-:W-:Y:S01]  /*1e70*/  IMAD.MOV R22, RZ, RZ, -R22 ;  /* 0x000000ffff167224 */ /* 0x000fe200078e0a16 */
[C---:B------:R-:W-:Y:S01]  /*1e80*/  ISETP.GT.U32.AND P1, PT, R0.reuse, R9, PT ;  /* 0x000000090000720c */ /* 0x040fe20003f24070 */
[----:B------:R-:W-:Y:S02]  /*1e90*/  IMAD.MOV.U32 R8, RZ, RZ, R15 ;  /* 0x000000ffff087224 */ /* 0x000fe400078e000f */
[----:B------:R-:W-:-:S02]  /*1ea0*/  IMAD R22, R0, R22, R17 ;  /* 0x0000001600167224 */ /* 0x000fc400078e0211 */
[----:B------:R-:W-:Y:S01]  /*1eb0*/  @!P0 IMAD.MOV R3, RZ, RZ, -R3 ;  /* 0x000000ffff038224 */ /* 0x000fe200078e0a03 */
[----:B------:R-:W-:Y:S01]  /*1ec0*/  ISETP.GE.AND P0, PT, R4, RZ, PT ;  /* 0x000000ff0400720c */ /* 0x000fe20003f06270 */
[----:B------:R-:W-:Y:S02]  /*1ed0*/  VIADD R4, R21, 0xee ;  /* 0x000000ee15047836 */ /* 0x000fe40000000000 */
[----:B------:R-:W-:Y:S01]  /*1ee0*/  @!P6 IMAD.MOV R8, RZ, RZ, -R8 ;  /* 0x000000ffff08e224 */ /* 0x000fe200078e0a08 */
[----:B------:R-:W-:Y:S01]  /*1ef0*/  ISETP.GT.U32.AND P6, PT, R0, R22, PT ;  /* 0x000000160000720c */ /* 0x000fe20003fc4070 */
[----:B------:R-:W-:Y:S01]  /*1f00*/  @!P3 IMAD.IADD R7, R7, 0x1, -R0 ;  /* 0x000000010707b824 */ /* 0x000fe200078e0a00 */
[----:B------:R-:W-:Y:S01]  /*1f10*/  IABS R11, R4 ;  /* 0x00000004000b7213 */ /* 0x000fe20000000000 */
[----:B------:R-:W-:Y:S01]  /*1f20*/  IMAD.HI.U32 R6, R20, R5, RZ ;  /* 0x0000000514067227 */ /* 0x000fe200078e00ff */
[----:B------:R0:W-:Y:S02]  /*1f30*/  STL [R1+0x1d4], R3 ;  /* 0x0001d40301007387 */ /* 0x0001e40000100800 */
[----:B------:R-:W-:Y:S01]  /*1f40*/  ISETP.GT.U32.AND P3, PT, R0, R7, PT ;  /* 0x000000070000720c */ /* 0x000fe20003f64070 */
[----:B------:R-:W-:Y:S01]  /*1f50*/  IMAD.HI.U32 R10, R20, R11, RZ ;  /* 0x0000000b140a7227 */ /* 0x000fe200078e00ff */
[----:B------:R1:W-:Y:S03]  /*1f60*/  STL [R1+0x1d8], R8 ;  /* 0x0001d80801007387 */ /* 0x0003e60000100800 */
[----:B------:R-:W-:-:S02]  /*1f70*/  IMAD.MOV R10, RZ, RZ, -R10 ;  /* 0x000000ffff0a7224 */ /* 0x000fc400078e0a0a */
[----:B------:R-:W-:Y:S02]  /*1f80*/  IMAD.MOV R6, RZ, RZ, -R6 ;  /* 0x000000ffff067224 */ /* 0x000fe400078e0a06 */
[----:B------:R-:W-:Y:S02]  /*1f90*/  VIADD R17, R21, 0xea ;  /* 0x000000ea15117836 */ /* 0x000fe40000000000 */
[--C-:B------:R-:W-:Y:S02]  /*1fa0*/  @!P6 IMAD.IADD R22, R22, 0x1, -R0.reuse ;  /* 0x000000011616e824 */ /* 0x100fe400078e0a00 */
[--C-:B------:R-:W-:Y:S02]  /*1fb0*/  @!P1 IMAD.IADD R9, R9, 0x1, -R0.reuse ;  /* 0x0000000109099824 */ /* 0x100fe400078e0a00 */
[C---:B------:R-:W-:Y:S01]  /*1fc0*/  IMAD R10, R0.reuse, R10, R11 ;  /* 0x0000000a000a7224 */ /* 0x040fe200078e020b */
[C---:B------:R-:W-:Y:S01]  /*1fd0*/  ISETP.GT.U32.AND P6, PT, R0.reuse, R22, PT ;  /* 0x000000160000720c */ /* 0x040fe20003fc4070 */
[C---:B------:R-:W-:Y:S01]  /*1fe0*/  IMAD R14, R0.reuse, R6, R5 ;  /* 0x00000006000e7224 */ /* 0x040fe200078e0205 */
[----:B------:R-:W-:Y:S01]  /*1ff0*/  IABS R5, R17 ;  /* 0x0000001100057213 */ /* 0x000fe20000000000 */
[----:B------:R-:W-:Y:S01]  /*2000*/  @!P3 IMAD.IADD R7, R7, 0x1, -R0 ;  /* 0x000000010707b824 */ /* 0x000fe200078e0a00 */
[C---:B------:R-:W-:Y:S01]  /*2010*/  ISETP.GT.U32.AND P1, PT, R0.reuse, R9, PT ;  /* 0x000000090000720c */ /* 0x040fe20003f24070 */
[----:B0-----:R-:W-:Y:S01]  /*2020*/  IMAD.MOV.U32 R3, RZ, RZ, R13 ;  /* 0x000000ffff037224 */ /* 0x001fe200078e000d */
[----:B------:R-:W-:Y:S01]  /*2030*/  ISETP.GT.U32.AND P3, PT, R0, R10, PT ;  /* 0x0000000a0000720c */ /* 0x000fe20003f64070 */
[----:B-1----:R-:W-:Y:S01]  /*2040*/  IMAD.HI.U32 R8, R20, R5, RZ ;  /* 0x0000000514087227 */ /* 0x002fe200078e00ff */
[----:B------:R-:W-:-:S02]  /*2050*/  IABS R13, R18 ;  /* 0x00000012000d7213 */ /* 0x000fc40000000000 */
[----:B------:R-:W-:Y:S01]  /*2060*/  IABS R6, R16 ;  /* 0x0000001000067213 */ /* 0x000fe20000000000 */
[----:B------:R-:W-:Y:S02]  /*2070*/  IMAD.MOV R8, RZ, RZ, -R8 ;  /* 0x000000ffff087224 */ /* 0x000fe400078e0a08 */
[----:B------:R-:W-:Y:S01]  /*2080*/  @!P4 IMAD.MOV R3, RZ, RZ, -R3 ;  /* 0x000000ffff03c224 */ /* 0x000fe200078e0a03 */
[----:B------:R-:W-:Y:S01]  /*2090*/  ISETP.GE.AND P4, PT, R4, RZ, PT ;  /* 0x000000ff0400720c */ /* 0x000fe20003f86270 */
[--C-:B------:R-:W-:Y:S01]  /*20a0*/  @!P6 IMAD.IADD R22, R22, 0x1, -R0.reuse ;  /* 0x000000011616e824 */ /* 0x100fe200078e0a00 */
[C---:B------:R-:W-:Y:S01]  /*20b0*/  ISETP.GT.U32.AND P6, PT, R0.reuse, R14, PT ;  /* 0x0000000e0000720c */ /* 0x040fe20003fc4070 */
[----:B------:R-:W-:Y:S01]  /*20c0*/  IMAD R5, R0, R8, R5 ;  /* 0x0000000800057224 */ /* 0x000fe200078e0205 */
[----:B------:R0:W-:Y:S01]  /*20d0*/  STL [R1+0x1dc], R3 ;  /* 0x0001dc0301007387 */ /* 0x0001e20000100800 */
[----:B------:R-:W-:Y:S01]  /*20e0*/  @!P1 IMAD.IADD R9, R9, 0x1, -R0 ;  /* 0x0000000109099824 */ /* 0x000fe200078e0a00 */
[----:B------:R-:W-:Y:S01]  /*20f0*/  ISETP.GE.AND P1, PT, R2, RZ, PT ;  /* 0x000000ff0200720c */ /* 0x000fe20003f26270 */
[----:B------:R-:W-:-:S04]  /*2100*/  IMAD.HI.U32 R24, R20, R13, RZ ;  /* 0x0000000d14187227 */ /* 0x000fc800078e00ff */
[----:B------:R-:W-:Y:S01]  /*2110*/  @!P3 IMAD.IADD R10, R10, 0x1, -R0 ;  /* 0x000000010a0ab824 */ /* 0x000fe200078e0a00 */
[C---:B------:R-:W-:Y:S01]  /*2120*/  ISETP.GT.U32.AND P3, PT, R0.reuse, R5, PT ;  /* 0x000000050000720c */ /* 0x040fe20003f64070 */
[----:B------:R-:W-:Y:S02]  /*2130*/  IMAD.MOV R24, RZ, RZ, -R24 ;  /* 0x000000ffff187224 */ /* 0x000fe400078e0a18 */
[----:B0-----:R-:W-:Y:S02]  /*2140*/  IMAD.MOV.U32 R3, RZ, RZ, R9 ;  /* 0x000000ffff037224 */ /* 0x001fe400078e0009 */
[----:B------:R-:W-:Y:S02]  /*2150*/  VIADD R4, R21, 0xe6 ;  /* 0x000000e615047836 */ /* 0x000fe40000000000 */
[----:B------:R-:W-:Y:S02]  /*2160*/  IMAD R13, R0, R24, R13 ;  /* 0x00000018000d7224 */ /* 0x000fe400078e020d */
[----:B------:R-:W-:Y:S01]  /*2170*/  @!P2 IMAD.MOV R3, RZ, RZ, -R3 ;  /* 0x000000ffff03a224 */ /* 0x000fe200078e0a03 */
[----:B------:R-:W-:Y:S01]  /*2180*/  IABS R15, R4 ;  /* 0x00000004000f7213 */ /* 0x000fe20000000000 */
[--C-:B------:R-:W-:Y:S01]  /*2190*/  @!P6 IMAD.IADD R14, R14, 0x1, -R0.reuse ;  /* 0x000000010e0ee824 */ /* 0x100fe200078e0a00 */
[----:B------:R-:W-:Y:S01]  /*21a0*/  ISETP.GT.U32.AND P6, PT, R0, R13, PT ;  /* 0x0000000d0000720c */ /* 0x000fe20003fc4070 */
[----:B------:R-:W-:Y:S01]  /*21b0*/  @!P3 IMAD.IADD R5, R5, 0x1, -R0 ;  /* 0x000000010505b824 */ /* 0x000fe200078e0a00 */
[----:B------:R0:W-:Y:S01]  /*21c0*/  STL [R1+0x34], R3 ;  /* 0x0000340301007387 */ /* 0x0001e20000100800 */
[----:B------:R-:W-:Y:S01]  /*21d0*/  IMAD.HI.U32 R23, R20, R15, RZ ;  /* 0x0000000f14177227 */ /* 0x000fe200078e00ff */
[----:B------:R-:W-:-:S02]  /*21e0*/  ISETP.GT.U32.AND P3, PT, R0, R10, PT ;  /* 0x0000000a0000720c */ /* 0x000fc40003f64070 */
[----:B------:R-:W-:Y:S01]  /*21f0*/  ISETP.GT.U32.AND P2, PT, R0, R14, PT ;  /* 0x0000000e0000720c */ /* 0x000fe20003f44070 */
[----:B------:R-:W-:Y:S02]  /*2200*/  VIADD R11, R21, 0xe2 ;  /* 0x000000e2150b7836 */ /* 0x000fe40000000000 */
[----:B------:R-:W-:-:S03]  /*2210*/  IMAD.HI.U32 R8, R20, R6, RZ ;  /* 0x0000000614087227 */ /* 0x000fc600078e00ff */
[----:B------:R-:W-:Y:S01]  /*2220*/  IABS R2, R11 ;  /* 0x0000000b00027213 */ /* 0x000fe20000000000 */
[----:B0-----:R-:W-:Y:S02]  /*2230*/  IMAD.MOV.U32 R3, RZ, RZ, R7 ;  /* 0x000000ffff037224 */ /* 0x001fe400078e0007 */
[----:B------:R-:W-:Y:S02]  /*2240*/  IMAD.MOV R23, RZ, RZ, -R23 ;  /* 0x000000ffff177224 */ /* 0x000fe400078e0a17 */
[----:B------:R-:W-:Y:S02]  /*2250*/  @!P5 IMAD.MOV R3, RZ, RZ, -R3 ;  /* 0x000000ffff03d224 */ /* 0x000fe400078e0a03 */
[----:B------:R-:W-:Y:S02]  /*2260*/  IMAD.MOV R24, RZ, RZ, -R8 ;  /* 0x000000ffff187224 */ /* 0x000fe400078e0a08 */
[C---:B------:R-:W-:Y:S01]  /*2270*/  IMAD R8, R0.reuse, R23, R15 ;  /* 0x0000001700087224 */ /* 0x040fe200078e020f */
[----:B------:R0:W-:Y:S01]  /*2280*/  STL [R1+0x80], R3 ;  /* 0x0000800301007387 */ /* 0x0001e20000100800 */
[----:B------:R-:W-:-:S02]  /*2290*/  IMAD R6, R0, R24, R6 ;  /* 0x0000001800067224 */ /* 0x000fc400078e0206 */
[----:B------:R-:W-:Y:S01]  /*22a0*/  @!P6 IMAD.IADD R13, R13, 0x1, -R0 ;  /* 0x000000010d0de824 */ /* 0x000fe200078e0a00 */
[----:B------:R-:W-:Y:S01]  /*22b0*/  ISETP.GT.U32.AND P6, PT, R0, R5, PT ;  /* 0x000000050000720c */ /* 0x000fe20003fc4070 */
[----:B------:R-:W-:-:S03]  /*22c0*/  IMAD.HI.U32 R12, R20, R2, RZ ;  /* 0x00000002140c7227 */ /* 0x000fc600078e00ff */
[----:B------:R-:W-:Y:S01]  /*22d0*/  ISETP.GT.U32.AND P5, PT, R0, R13, PT ;  /* 0x0000000d0000720c */ /* 0x000fe20003fa4070 */
[----:B------:R-:W-:Y:S01]  /*22e0*/  @!P3 IMAD.IADD R10, R10, 0x1, -R0 ;  /* 0x000000010a0ab824 */ /* 0x000fe200078e0a00 */
[C---:B------:R-:W-:Y:S01]  /*22f0*/  ISETP.GT.U32.AND P3, PT, R0.reuse, R6, PT ;  /* 0x000000060000720c */ /* 0x040fe20003f64070 */
[----:B0-----:R-:W-:Y:S02]  /*2300*/  IMAD.MOV.U32 R3, RZ, RZ, R22 ;  /* 0x000000ffff037224 */ /* 0x001fe400078e0016 */
[----:B------:R-:W-:Y:S02]  /*2310*/  IMAD.MOV R15, RZ, RZ, -R12 ;  /* 0x000000ffff0f7224 */ /* 0x000fe400078e0a0c */
[----:B------:R-:W-:Y:S01]  /*2320*/  @!P0 IMAD.MOV R3, RZ, RZ, -R3 ;  /* 0x000000ffff038224 */ /* 0x000fe200078e0a03 */
[C---:B------:R-:W-:Y:S01]  /*2330*/  ISETP.GT.U32.AND P0, PT, R0.reuse, R8, PT ;  /* 0x000000080000720c */ /* 0x040fe20003f04070 */
[----:B------:R-:W-:Y:S02]  /*2340*/  IMAD R2, R0, R15, R2 ;  /* 0x0000000f00027224 */ /* 0x000fe400078e0202 */
[C---:B------:R-:W-:Y:S01]  /*2350*/  VIADD R9, R21.reuse, 0xde ;  /* 0x000000de15097836 */ /* 0x040fe20000000000 */
[----:B------:R0:W-:Y:S01]  /*2360*/  STL [R1+0x1c8], R3 ;  /* 0x0001c80301007387 */ /* 0x0001e20000100800 */
[----:B------:R-:W-:-:S02]  /*2370*/  VIADD R12, R21, 0xe0 ;  /* 0x000000e0150c7836 */ /* 0x000fc40000000000 */
[--C-:B------:R-:W-:Y:S01]  /*2380*/  @!P2 IMAD.IADD R14, R14, 0x1, -R0.reuse ;  /* 0x000000010e0ea824 */ /* 0x100fe200078e0a00 */
[----:B------:R-:W-:Y:S01]  /*2390*/  IABS R7, R9 ;  /* 0x0000000900077213 */ /* 0x000fe20000000000 */
[----:B------:R-:W-:Y:S01]  /*23a0*/  @!P6 IMAD.IADD R5, R5, 0x1, -R0 ;  /* 0x000000010505e824 */ /* 0x000fe200078e0a00 */
[----:B------:R-:W-:Y:S01]  /*23b0*/  ISETP.GT.U32.AND P6, PT, R0, R2, PT ;  /* 0x000000020000720c */ /* 0x000fe20003fc4070 */
[----:B------:R-:W-:Y:S01]  /*23c0*/  IMAD.MOV.U32 R19, RZ, RZ, R10 ;  /* 0x000000ffff137224 */ /* 0x000fe200078e000a */
[----:B------:R-:W-:Y:S01]  /*23d0*/  IABS R15, R12 ;  /* 0x0000000c000f7213 */ /* 0x000fe20000000000 */
[--C-:B------:R-:W-:Y:S01]  /*23e0*/  @!P0 IMAD.IADD R8, R8, 0x1, -R0.reuse ;  /* 0x0000000108088824 */ /* 0x100fe200078e0a00 */
[----:B------:R-:W-:Y:S01]  /*23f0*/  ISETP.GE.AND P2, PT, R17, RZ, PT ;  /* 0x000000ff1100720c */ /* 0x000fe20003f46270 */
[----:B------:R-:W-:Y:S01]  /*2400*/  @!P3 IMAD.IADD R6, R6, 0x1, -R0 ;  /* 0x000000010606b824 */ /* 0x000fe200078e0a00 */
[----:B------:R-:W-:Y:S01]  /*2410*/  ISETP.GE.AND P0, PT, R4, RZ, PT ;  /* 0x000000ff0400720c */ /* 0x000fe20003f06270 */
[----:B0-----:R-:W-:Y:S01]  /*2420*/  IMAD.MOV.U32 R3, RZ, RZ, R14 ;  /* 0x000000ffff037224 */ /* 0x001fe200078e000e */
[----:B------:R-:W-:Y:S01]  /*2430*/  ISETP.GE.AND P3, PT, R16, RZ, PT ;  /* 0x000000ff1000720c */ /* 0x000fe20003f66270 */
[----:B------:R-:W-:Y:S01]  /*2440*/  @!P5 IMAD.IADD R13, R13, 0x1, -R0 ;  /* 0x000000010d0dd824 */ /* 0x000fe200078e0a00 */
[----:B------:R-:W-:Y:S01]  /*2450*/  ISETP.GE.AND P5, PT, R18, RZ, PT ;  /* 0x000000ff1200720c */ /* 0x000fe20003fa6270 */
[----:B------:R-:W-:Y:S01]  /*2460*/  @!P4 IMAD.MOV R19, RZ, RZ, -R19 ;  /* 0x000000ffff13c224 */ /* 0x000fe200078e0a13 */
[----:B------:R-:W-:Y:S01]  /*2470*/  ISETP.GT.U32.AND P4, PT, R0, R8, PT ;  /* 0x000000080000720c */ /* 0x000fe20003f84070 */
[----:B------:R-:W-:-:S03]  /*2480*/  IMAD.HI.U32 R17, R20, R7, RZ ;  /* 0x0000000714117227 */ /* 0x000fc600078e00ff */
[----:B------:R-:W-:Y:S01]  /*2490*/  STL [R1+0x88], R19 ;  /* 0x0000881301007387 */ /* 0x000fe20000100800 */
[----:B------:R-:W-:Y:S01]  /*24a0*/  @!P1 IMAD.MOV R3, RZ, RZ, -R3 ;  /* 0x000000ffff039224 */ /* 0x000fe200078e0a03 */
[----:B------:R-:W-:Y:S01]  /*24b0*/  ISETP.GT.U32.AND P1, PT, R0, R6, PT ;  /* 0x000000060000720c */ /* 0x000fe20003f24070 */
[----:B------:R-:W-:-:S03]  /*24c0*/  IMAD.HI.U32 R22, R20, R15, RZ ;  /* 0x0000000f14167227 */ /* 0x000fc600078e00ff */
[----:B------:R0:W-:Y:S01]  /*24d0*/  STL [R1+0x98], R3 ;  /* 0x0000980301007387 */ /* 0x0001e20000100800 */
[----:B------:R-:W-:Y:S02]  /*24e0*/  IMAD.MOV R17, RZ, RZ, -R17 ;  /* 0x000000ffff117224 */ /* 0x000fe400078e0a11 */
[----:B------:R-:W-:Y:S02]  /*24f0*/  IMAD.MOV R22, RZ, RZ, -R22 ;  /* 0x000000ffff167224 */ /* 0x000fe400078e0a16 */
[----:B------:R-:W-:Y:S02]  /*2500*/  IMAD.MOV.U32 R14, RZ, RZ, R5 ;  /* 0x000000ffff0e7224 */ /* 0x000fe400078e0005 */
[----:B------:R-:W-:Y:S02]  /*2510*/  @!P6 IMAD.IADD R2, R2, 0x1, -R0 ;  /* 0x000000010202e824 */ /* 0x000fe400078e0a00 */
[C---:B------:R-:W-:Y:S02]  /*2520*/  IMAD R7, R0.reuse, R17, R7 ;  /* 0x0000001100077224 */ /* 0x040fe400078e0207 */
[----:B0-----:R-:W-:Y:S01]  /*2530*/  IMAD.MOV.U32 R3, RZ, RZ, R13 ;  /* 0x000000ffff037224 */ /* 0x001fe200078e000d */
[C---:B------:R-:W-:Y:S01]  /*2540*/  ISETP.GT.U32.AND P6, PT, R0.reuse, R2, PT ;  /* 0x000000020000720c */ /* 0x040fe20003fc4070 */
[----:B------:R-:W-:-:S02]  /*2550*/  IMAD R4, R0, R22, R15 ;  /* 0x0000001600047224 */ /* 0x000fc400078e020f */
[----:B------:R-:W-:Y:S02]  /*2560*/  @!P2 IMAD.MOV R14, RZ, RZ, -R14 ;  /* 0x000000ffff0ea224 */ /* 0x000fe400078e0a0e */
[----:B------:R-:W-:Y:S01]  /*2570*/  VIADD R10, R21, 0xdc ;  /* 0x000000dc150a7836 */ /* 0x000fe20000000000 */
[----:B------:R-:W-:Y:S01]  /*2580*/  ISETP.GT.U32.AND P2, PT, R0, R4, PT ;  /* 0x000000040000720c */ /* 0x000fe20003f44070 */
[----:B------:R-:W-:Y:S01]  /*2590*/  @!P5 IMAD.MOV R3, RZ, RZ, -R3 ;  /* 0x000000ffff03d224 */ /* 0x000fe200078e0a03 */
[----:B------:R0:W-:Y:S01]  /*25a0*/  STL [R1+0x9c], R14 ;  /* 0x00009c0e01007387 */ /* 0x0001e20000100800 */
[--C-:B------:R-:W-:Y:S01]  /*25b0*/  @!P4 IMAD.IADD R8, R8, 0x1, -R0.reuse ;  /* 0x000000010808c824 */ /* 0x100fe200078e0a00 */
[----:B------:R-:W-:Y:S01]  /*25c0*/  ISETP.GT.U32.AND P4, PT, R0, R7, PT ;  /* 0x000000070000720c */ /* 0x000fe20003f84070 */
[----:B------:R-:W-:Y:S01]  /*25d0*/  @!P1 IMAD.IADD R6, R6, 0x1, -R0 ;  /* 0x0000000106069824 */ /* 0x000fe200078e0a00 */
[----:B------:R1:W-:Y:S01]  /*25e0*/  STL [R1+0xa4], R3 ;  /* 0x0000a40301007387 */ /* 0x0003e20000100800 */
[----:B------:R-:W-:Y:S01]  /*25f0*/  IMAD.MOV.U32 R13, RZ, RZ, R8 ;  /* 0x000000ffff0d7224 */ /* 0x000fe200078e0008 */
[----:B------:R-:W-:Y:S01]  /*2600*/  ISETP.GE.AND P5, PT, R11, RZ, PT ;  /* 0x000000ff0b00720c */ /* 0x000fe20003fa6270 */
[----:B------:R-:W-:Y:S01]  /*2610*/  VIADD R5, R21, 0xda ;  /* 0x000000da15057836 */ /* 0x000fe20000000000 */
[----:B------:R-:W-:Y:S01]  /*2620*/  ISETP.GE.AND P1, PT, R12, RZ, PT ;  /* 0x000000ff0c00720c */ /* 0x000fe20003f26270 */
[----:B------:R-:W-:Y:S01]  /*2630*/  @!P0 IMAD.MOV R13, RZ, RZ, -R13 ;  /* 0x000000ffff0d8224 */ /* 0x000fe200078e0a0d */
[----:B0-----:R-:W-:Y:S01]  /*2640*/  IABS R14, R10 ;  /* 0x0000000a000e7213 */ /* 0x001fe20000000000 */
[--C-:B------:R-:W-:Y:S01]  /*2650*/  @!P6 IMAD.IADD R2, R2, 0x1, -R0.reuse ;  /* 0x000000010202e824 */ /* 0x100fe200078e0a00 */
[----:B------:R-:W-:Y:S01]  /*2660*/  IABS R11, R5 ;  /* 0x00000005000b7213 */ /* 0x000fe20000000000 */
[----:B------:R-:W-:Y:S01]  /*2670*/  @!P2 IMAD.IADD R4, R4, 0x1, -R0 ;  /* 0x000000010404a824 */ /* 0x000fe200078e0a00 */
[----:B------:R0:W-:Y:S01]  /*2680*/  STL [R1+0xa8], R13 ;  /* 0x0000a80d01007387 */ /* 0x0001e20000100800 */
[----:B-1----:R-:W-:Y:S01]  /*2690*/  IMAD.MOV.U32 R3, RZ, RZ, R6 ;  /* 0x000000ffff037224 */ /* 0x002fe200078e0006 */
[----:B------:R-:W-:Y:S01]  /*26a0*/  ISETP.GE.AND P6, PT, R9, RZ, PT ;  /* 0x000000ff0900720c */ /* 0x000fe20003fc6270 */
[----:B------:R-:W-:Y:S01]  /*26b0*/  IMAD.HI.U32 R12, R20, R14, RZ ;  /* 0x0000000e140c7227 */ /* 0x000fe200078e00ff */
[----:B------:R-:W-:-:S02]  /*26c0*/  ISETP.GT.U32.AND P0, PT, R0, R4, PT ;  /* 0x000000040000720c */ /* 0x000fc40003f04070 */
[----:B------:R-:W-:Y:S01]  /*26d0*/  ISETP.GE.AND P2, PT, R10, RZ, PT ;  /* 0x000000ff0a00720c */ /* 0x000fe20003f46270 */
[----:B------:R-:W-:Y:S01]  /*26e0*/  @!P3 IMAD.MOV R3, RZ, RZ, -R3 ;  /* 0x000000ffff03b224 */ /* 0x000fe200078e0a03 */
[----:B------:R-:W-:Y:S01]  /*26f0*/  ISETP.GE.AND P3, PT, R5, RZ, PT ;  /* 0x000000ff0500720c */ /* 0x000fe20003f66270 */
[----:B------:R-:W-:Y:S02]  /*2700*/  IMAD.MOV R12, RZ, RZ, -R12 ;  /* 0x000000ffff0c7224 */ /* 0x000fe400078e0a0c */
[----:B------:R-:W-:Y:S01]  /*2710*/  @!P4 IMAD.IADD R7, R7, 0x1, -R0 ;  /* 0x000000010707c824 */ /* 0x000fe200078e0a00 */
[----:B------:R1:W-:Y:S01]  /*2720*/  STL [R1+0xac], R3 ;  /* 0x0000ac0301007387 */ /* 0x0003e20000100800 */
[----:B------:R-:W-:Y:S02]  /*2730*/  IMAD R14, R0, R12, R14 ;  /* 0x0000000c000e7224 */ /* 0x000fe400078e020e */
[----:B------:R-:W-:Y:S01]  /*2740*/  IMAD.HI.U32 R9, R20, R11, RZ ;  /* 0x0000000b14097227 */ /* 0x000fe200078e00ff */
[----:B------:R-:W-:-:S03]  /*2750*/  ISETP.GT.U32.AND P4, PT, R0, R7, PT ;  /* 0x000000070000720c */ /* 0x000fc60003f84070 */
[----:B------:R-:W-:Y:S02]  /*2760*/  IMAD.MOV R9, RZ, RZ, -R9 ;  /* 0x000000ffff097224 */ /* 0x000fe400078e0a09 */
[----:B0-----:R-:W-:Y:S02]  /*2770*/  VIADD R13, R21, 0xd8 ;  /* 0x000000d8150d7836 */ /* 0x001fe40000000000 */
[----:B-1----:R-:W-:Y:S02]  /*2780*/  IMAD.MOV.U32 R3, RZ, RZ, R2 ;  /* 0x000000ffff037224 */ /* 0x002fe400078e0002 */
[C---:B------:R-:W-:Y:S02]  /*2790*/  IMAD R11, R0.reuse, R9, R11 ;  /* 0x00000009000b7224 */ /* 0x040fe400078e020b */
[----:B------:R-:W-:Y:S01]  /*27a0*/  @!P5 IMAD.MOV R3, RZ, RZ, -R3 ;  /* 0x000000ffff03d224 */ /* 0x000fe200078e0a03 */
[C---:B------:R-:W-:Y:S01]  /*27b0*/  ISETP.GT.U32.AND P5, PT, R0.reuse, R14, PT ;  /* 0x0000000e0000720c */ /* 0x040fe20003fa4070 */
[--C-:B------:R-:W-:Y:S01]  /*27c0*/  @!P4 IMAD.IADD R7, R7, 0x1, -R0.reuse ;  /* 0x000000010707c824 */ /* 0x100fe200078e0a00 */
[----:B------:R-:W-:Y:S01]  /*27d0*/  ISETP.GT.U32.AND P4, PT, R0, R11, PT ;  /* 0x0000000b0000720c */ /* 0x000fe20003f84070 */
[----:B------:R-:W-:Y:S01]  /*27e0*/  @!P0 IMAD.IADD R4, R4, 0x1, -R0 ;  /* 0x0000000104048824 */ /* 0x000fe200078e0a00 */
[----:B------:R-:W-:Y:S01]  /*27f0*/  ISETP.GE.AND P0, PT, R13, RZ, PT ;  /* 0x000000ff0d00720c */ /* 0x000fe20003f06270 */
[----:B------:R0:W-:Y:S01]  /*2800*/  STL [R1+0x198], R3 ;  /* 0x0001980301007387 */ /* 0x0001e20000100800 */
[----:B------:R-:W-:Y:S01]  /*2810*/  IABS R13, R13 ;  /* 0x0000000d000d7213 */ /* 0x000fe20000000000 */
[----:B------:R-:W-:-:S02]  /*2820*/  VIADD R5, R21, 0xd4 ;  /* 0x000000d415057836 */ /* 0x000fc40000000000 */
[----:B------:R-:W-:Y:S02]  /*2830*/  VIADD R2, R21, 0xd6 ;  /* 0x000000d615027836 */ /* 0x000fe40000000000 */
[----:B------:R-:W-:Y:S01]  /*2840*/  IMAD.HI.U32 R6, R20, R13, RZ ;  /* 0x0000000d14067227 */ /* 0x000fe200078e00ff */
[----:B------:R-:W-:Y:S02]  /*2850*/  IABS R9, R5 ;  /* 0x0000000500097213 */ /* 0x000fe40000000000 */
[----:B------:R-:W-:Y:S01]  /*2860*/  IABS R8, R2 ;  /* 0x0000000200087213 */ /* 0x000fe20000000000 */
[----:B------:R-:W-:Y:S02]  /*2870*/  @!P5 IMAD.IADD R14, R14, 0x1, -R0 ;  /* 0x000000010e0ed824 */ /* 0x000fe400078e0a00 */
[----:B0-----:R-:W-:Y:S02]  /*2880*/  IMAD.MOV.U32 R3, RZ, RZ, R4 ;  /* 0x000000ffff037224 */ /* 0x001fe400078e0004 */
[----:B------:R-:W-:Y:S01]  /*2890*/  IMAD.MOV R6, RZ, RZ, -R6 ;  /* 0x000000ffff067224 */ /* 0x000fe200078e0a06 */
[----:B------:R-:W-:Y:S01]  /*28a0*/  ISETP.GT.U32.AND P5, PT, R0, R14, PT ;  /* 0x0000000e0000720c */ /* 0x000fe20003fa4070 */
[----:B------:R-:W-:Y:S01]  /*28b0*/  @!P1 IMAD.MOV R3, RZ, RZ, -R3 ;  /* 0x000000ffff039224 */ /* 0x000fe200078e0a03 */
[----:B------:R-:W-:Y:S01]  /*28c0*/  ISETP.GE.AND P1, PT, R2, RZ, PT ;  /* 0x000000ff0200720c */ /* 0x000fe20003f26270 */
[----:B------:R-:W-:-:S02]  /*28d0*/  @!P4 IMAD.IADD R11, R11, 0x1, -R0 ;  /* 0x000000010b0bc824 */ /* 0x000fc400078e0a00 */
[----:B------:R-:W-:Y:S01]  /*28e0*/  IMAD R13, R0, R6, R13 ;  /* 0x00000006000d7224 */ /* 0x000fe200078e020d */
[----:B------:R0:W-:Y:S01]  /*28f0*/  STL [R1+0x1c4], R3 ;  /* 0x0001c40301007387 */ /* 0x0001e20000100800 */
[----:B------:R-:W-:Y:S01]  /*2900*/  IMAD.HI.U32 R2, R20, R9, RZ ;  /* 0x0000000914027227 */ /* 0x000fe200078e00ff */
[----:B------:R-:W-:-:S03]  /*2910*/  ISETP.GT.U32.AND P4, PT, R0, R11, PT ;  /* 0x0000000b0000720c */ /* 0x000fc60003f84070 */
[----:B------:R-:W-:-:S04]  /*2920*/  IMAD.HI.U32 R4, R20, R8, RZ ;  /* 0x0000000814047227 */ /* 0x000fc800078e00ff */
[----:B------:R-:W-:Y:S01]  /*2930*/  @!P5 IMAD.IADD R14, R14, 0x1, -R0 ;  /* 0x000000010e0ed824 */ /* 0x000fe200078e0a00 */
[C---:B------:R-:W-:Y:S01]  /*2940*/  ISETP.GT.U32.AND P5, PT, R0.reuse, R13, PT ;  /* 0x0000000d0000720c */ /* 0x040fe20003fa4070 */
[----:B0-----:R-:W-:Y:S02]  /*2950*/  IMAD.MOV.U32 R3, RZ, RZ, R7 ;  /* 0x000000ffff037224 */ /* 0x001fe400078e0007 */
[----:B------:R-:W-:Y:S02]  /*2960*/  IMAD.MOV R4, RZ, RZ, -R4 ;  /* 0x000000ffff047224 */ /* 0x000fe400078e0a04 */
[----:B------:R-:W-:Y:S01]  /*2970*/  @!P6 IMAD.MOV R3, RZ, RZ, -R3 ;  /* 0x000000ffff03e224 */ /* 0x000fe200078e0a03 */
[----:B------:R-:W-:Y:S01]  /*2980*/  ISETP.GE.AND P6, PT, R5, RZ, PT ;  /* 0x000000ff0500720c */ /* 0x000fe20003fc6270 */
[----:B------:R-:W-:Y:S02]  /*2990*/  IMAD.MOV R5, RZ, RZ, -R2 ;  /* 0x000000ffff057224 */ /* 0x000fe400078e0a02 */
[C---:B------:R-:W-:Y:S01]  /*29a0*/  IMAD R8, R0.reuse, R4, R8 ;  /* 0x0000000400087224 */ /* 0x040fe200078e0208 */
[----:B------:R0:W-:Y:S01]  /*29b0*/  STL [R1+0x1bc], R3 ;  /* 0x0001bc0301007387 */ /* 0x0001e20000100800 */
[----:B------:R-:W-:-:S02]  /*29c0*/  IMAD R9, R0, R5, R9 ;  /* 0x0000000500097224 */ /* 0x000fc400078e0209 */
[C---:B------:R-:W-:Y:S02]  /*29d0*/  VIADD R10, R21.reuse, 0xd0 ;  /* 0x000000d0150a7836 */ /* 0x040fe40000000000 */
[----:B------:R-:W-:Y:S02]  /*29e0*/  VIADD R2, R21, 0xd2 ;  /* 0x000000d215027836 */ /* 0x000fe40000000000 */
[--C-:B------:R-:W-:Y:S01]  /*29f0*/  @!P4 IMAD.IADD R11, R11, 0x1, -R0.reuse ;  /* 0x000000010b0bc824 */ /* 0x100fe200078e0a00 */
[C---:B------:R-:W-:Y:S01]  /*2a00*/  ISETP.GT.U32.AND P4, PT, R0.reuse, R8, PT ;  /* 0x000000080000720c */ /* 0x040fe20003f84070 */
[----:B------:R-:W-:Y:S01]  /*2a10*/  @!P5 IMAD.IADD R13, R13, 0x1, -R0 ;  /* 0x000000010d0dd824 */ /* 0x000fe200078e0a00 */
[----:B------:R-:W-:Y:S01]  /*2a20*/  IABS R15, R10 ;  /* 0x0000000a000f7213 */ /* 0x000fe20000000000 */
[----:B0-----:R-:W-:Y:S01]  /*2a30*/  IMAD.MOV.U32 R3, RZ, RZ, R14 ;  /* 0x000000ffff037224 */ /* 0x001fe200078e000e */
[----:B------:R-:W-:Y:S01]  /*2a40*/  IABS R6, R2 ;  /* 0x0000000200067213 */ /* 0x000fe20000000000 */
[----:B------:R-:W-:Y:S01]  /*2a50*/  VIADD R7, R21, 0xce ;  /* 0x000000ce15077836 */ /* 0x000fe20000000000 */
[C---:B------:R-:W-:Y:S01]  /*2a60*/  ISETP.GT.U32.AND P5, PT, R0.reuse, R13, PT ;  /* 0x0000000d0000720c */ /* 0x040fe20003fa4070 */
[----:B------:R-:W-:Y:S01]  /*2a70*/  @!P2 IMAD.MOV R3, RZ, RZ, -R3 ;  /* 0x000000ffff03a224 */ /* 0x000fe200078e0a03 */
[----:B------:R-:W-:Y:S01]  /*2a80*/  ISETP.GT.U32.AND P2, PT, R0, R9, PT ;  /* 0x000000090000720c */ /* 0x000fe20003f44070 */
[----:B------:R-:W-:Y:S01]  /*2a90*/  IMAD.MOV.U32 R14, RZ, RZ, R15 ;  /* 0x000000ffff0e7224 */ /* 0x000fe200078e000f */
[----:B------:R-:W-:Y:S01]  /*2aa0*/  IABS R12, R7 ;  /* 0x00000007000c7213 */ /* 0x000fe20000000000 */
[----:B------:R-:W-:Y:S01]  /*2ab0*/  IMAD.HI.U32 R15, R20, R6, RZ ;  /* 0x00000006140f7227 */ /* 0x000fe200078e00ff */
[----:B------:R0:W-:Y:S03]  /*2ac0*/  STL [R1+0x1b4], R3 ;  /* 0x0001b40301007387 */ /* 0x0001e60000100800 */
[----:B------:R-:W-:-:S02]  /*2ad0*/  IMAD.MOV R15, RZ, RZ, -R15 ;  /* 0x000000ffff0f7224 */ /* 0x000fc400078e0a0f */
[--C-:B------:R-:W-:Y:S02]  /*2ae0*/  @!P4 IMAD.IADD R8, R8, 0x1, -R0.reuse ;  /* 0x000000010808c824 */ /* 0x100fe400078e0a00 */
[----:B------:R-:W-:Y:S02]  /*2af0*/  VIADD R4, R21, 0xcc ;  /* 0x000000cc15047836 */ /* 0x000fe40000000000 */
[----:B------:R-:W-:Y:S01]  /*2b00*/  @!P2 IMAD.IADD R9, R9, 0x1, -R0 ;  /* 0x000000010909a824 */ /* 0x000fe200078e0a00 */
[C---:B------:R-:W-:Y:S01]  /*2b10*/  ISETP.GT.U32.AND P4, PT, R0.reuse, R8, PT ;  /* 0x000000080000720c */ /* 0x040fe20003f84070 */
[----:B0-----:R-:W-:Y:S01]  /*2b20*/  IMAD.MOV.U32 R3, RZ, RZ, R11 ;  /* 0x000000ffff037224 */ /* 0x001fe200078e000b */
[----:B------:R-:W-:Y:S01]  /*2b30*/  IABS R5, R4 ;  /* 0x0000000400057213 */ /* 0x000fe20000000000 */
[----:B------:R-:W-:Y:S01]  /*2b40*/  IMAD.MOV.U32 R11, RZ, RZ, R12 ;  /* 0x000000ffff0b7224 */ /* 0x000fe200078e000c */
[----:B------:R-:W-:Y:S01]  /*2b50*/  ISETP.GT.U32.AND P2, PT, R0, R9, PT ;  /* 0x000000090000720c */ /* 0x000fe20003f44070 */
[----:B------:R-:W-:Y:S01]  /*2b60*/  @!P3 IMAD.MOV R3, RZ, RZ, -R3 ;  /* 0x000000ffff03b224 */ /* 0x000fe200078e0a03 */
[----:B------:R-:W-:Y:S01]  /*2b70*/  ISETP.GE.AND P3, PT, R2, RZ, PT ;  /* 0x000000ff0200720c */ /* 0x000fe20003f66270 */
[----:B------:R-:W-:-:S02]  /*2b80*/  IMAD R2, R0, R15, R6 ;  /* 0x0000000f00027224 */ /* 0x000fc400078e0206 */
[----:B------:R-:W-:Y:S01]  /*2b90*/  @!P5 IMAD.IADD R13, R13, 0x1, -R0 ;  /* 0x000000010d0dd824 */ /* 0x000fe200078e0a00 */
[----:B------:R0:W-:Y:S01]  /*2ba0*/  STL [R1+0xb4], R3 ;  /* 0x0000b40301007387 */ /* 0x0001e20000100800 */
[----:B------:R-:W-:Y:S01]  /*2bb0*/  IMAD.HI.U32 R6, R20, R11, RZ ;  /* 0x0000000b14067227 */ /* 0x000fe200078e00ff */
[----:B------:R-:W-:-:S03]  /*2bc0*/  ISETP.GT.U32.AND P5, PT, R0, R2, PT ;  /* 0x000000020000720c */ /* 0x000fc60003fa4070 */
[----:B------:R-:W-:-:S04]  /*2bd0*/  IMAD.HI.U32 R15, R20, R14, RZ ;  /* 0x0000000e140f7227 */ /* 0x000fc800078e00ff */
[----:B------:R-:W-:-:S04]  /*2be0*/  IMAD.HI.U32 R12, R20, R5, RZ ;  /* 0x00000005140c7227 */ /* 0x000fc800078e00ff */
[----:B0-----:R-:W-:Y:S02]  /*2bf0*/  IMAD.MOV.U32 R3, RZ, RZ, R13 ;  /* 0x000000ffff037224 */ /* 0x001fe400078e000d */
[----:B------:R-:W-:Y:S02]  /*2c00*/  IMAD.MOV R6, RZ, RZ, -R6 ;  /* 0x000000ffff067224 */ /* 0x000fe400078e0a06 */
[----:B------:R-:W-:Y:S02]  /*2c10*/  @!P0 IMAD.MOV R3, RZ, RZ, -R3 ;  /* 0x000000ffff038224 */ /* 0x000fe400078e0a03 */
[----:B------:R-:W-:Y:S02]  /*2c20*/  IMAD.MOV R15, RZ, RZ, -R15 ;  /* 0x000000ffff0f7224 */ /* 0x000fe400078e0a0f */
[----:B------:R-:W-:Y:S01]  /*2c30*/  IMAD.MOV R12, RZ, RZ, -R12 ;  /* 0x000000ffff0c7224 */ /* 0x000fe200078e0a0c */
[----:B------:R0:W-:Y:S01]  /*2c40*/  STL [R1+0xbc], R3 ;  /* 0x0000bc0301007387 */ /* 0x0001e20000100800 */
[----:B------:R-:W-:-:S02]  /*2c50*/  IMAD R11, R0, R6, R11 ;  /* 0x00000006000b7224 */ /* 0x000fc400078e020b */
[--C-:B------:R-:W-:Y:S02]  /*2c60*/  @!P2 IMAD.IADD R9, R9, 0x1, -R0.reuse ;  /* 0x000000010909a824 */ /* 0x100fe400078e0a00 */
[----:B------:R-:W-:Y:S01]  /*2c70*/  @!P4 IMAD.IADD R8, R8, 0x1, -R0 ;  /* 0x000000010808c824 */ /* 0x000fe200078e0a00 */
[----:B------:R-:W-:Y:S01]  /*2c80*/  ISETP.GE.AND P4, PT, R10, RZ, PT ;  /* 0x000000ff0a00720c */ /* 0x000fe20003f86270 */
[C---:B------:R-:W-:Y:S01]  /*2c90*/  IMAD R10, R0.reuse, R15, R14 ;  /* 0x0000000f000a7224 */ /* 0x040fe200078e020e */
[C---:B------:R-:W-:Y:S01]  /*2ca0*/  ISETP.GT.U32.AND P2, PT, R0.reuse, R11, PT ;  /* 0x0000000b0000720c */ /* 0x040fe20003f44070 */
[C---:B------:R-:W-:Y:S02]  /*2cb0*/  IMAD R5, R0.reuse, R12, R5 ;  /* 0x0000000c00057224 */ /* 0x040fe400078e0205 */
[----:B0-----:R-:W-:Y:S01]  /*2cc0*/  IMAD.MOV.U32 R3, RZ, RZ, R9 ;  /* 0x000000ffff037224 */ /* 0x001fe200078e0009 */
[----:B------:R-:W-:Y:S01]  /*2cd0*/  ISETP.GT.U32.AND P0, PT, R0, R10, PT ;  /* 0x0000000a0000720c */ /* 0x000fe20003f04070 */
[----:B------:R-:W-:-:S02]  /*2ce0*/  @!P5 IMAD.IADD R2, R2, 0x1, -R0 ;  /* 0x000000010202d824 */ /* 0x000fc400078e0a00 */
[C---:B------:R-:W-:Y:S02]  /*2cf0*/  VIADD R6, R21.reuse, 0xca ;  /* 0x000000ca15067836 */ /* 0x040fe40000000000 */
[----:B------:R-:W-:Y:S01]  /*2d00*/  @!P6 IMAD.MOV R3, RZ, RZ, -R3 ;  /* 0x000000ffff03e224 */ /* 0x000fe200078e0a03 */
[C---:B------:R-:W-:Y:S01]  /*2d10*/  ISETP.GT.U32.AND P6, PT, R0.reuse, R5, PT ;  /* 0x000000050000720c */ /* 0x040fe20003fc4070 */
[----:B------:R-:W-:Y:S01]  /*2d20*/  VIADD R9, R21, 0xc8 ;  /* 0x000000c815097836 */ /* 0x000fe20000000000 */
[----:B------:R-:W-:Y:S01]  /*2d30*/  ISETP.GT.U32.AND P5, PT, R0, R2, PT ;  /* 0x000000020000720c */ /* 0x000fe20003fa4070 */
[----:B------:R-:W-:Y:S01]  /*2d40*/  IMAD.MOV.U32 R13, RZ, RZ, R8 ;  /* 0x000000ffff0d7224 */ /* 0x000fe200078e0008 */
[----:B------:R-:W-:Y:S01]  /*2d50*/  IABS R12, R6 ;  /* 0x00000006000c7213 */ /* 0x000fe20000000000 */
[----:B------:R-:W-:Y:S02]  /*2d60*/  @!P2 IMAD.IADD R11, R11, 0x1, -R0 ;  /* 0x000000010b0ba824 */ /* 0x000fe400078e0a00 */
[----:B------:R-:W-:Y:S01]  /*2d70*/  @!P1 IMAD.MOV R13, RZ, RZ, -R13 ;  /* 0x000000ffff0d9224 */ /* 0x000fe200078e0a0d */
[----:B------:R-:W-:Y:S01]  /*2d80*/  ISETP.GE.AND P1, PT, R7, RZ, PT ;  /* 0x000000ff0700720c */ /* 0x000fe20003f26270 */
[----:B------:R-:W-:Y:S01]  /*2d90*/  IMAD.MOV.U32 R8, RZ, RZ, R12 ;  /* 0x000000ffff087224 */ /* 0x000fe200078e000c */
[----:B------:R-:W-:Y:S01]  /*2da0*/  IABS R12, R9 ;  /* 0x00000009000c7213 */ /* 0x000fe20000000000 */
[--C-:B------:R-:W-:Y:S01]  /*2db0*/  @!P0 IMAD.IADD R10, R10, 0x1, -R0.reuse ;  /* 0x000000010a0a8824 */ /* 0x100fe200078e0a00 */
[----:B------:R-:W-:Y:S01]  /*2dc0*/  ISETP.GE.AND P0, PT, R6, RZ, PT ;  /* 0x000000ff0600720c */ /* 0x000fe20003f06270 */
[--C-:B------:R-:W-:Y:S01]  /*2dd0*/  @!P6 IMAD.IADD R5, R5, 0x1, -R0.reuse ;  /* 0x000000010505e824 */ /* 0x100fe200078e0a00 */
[----:B------:R-:W-:Y:S01]  /*2de0*/  ISETP.GT.U32.AND P6, PT, R0, R11, PT ;  /* 0x0000000b0000720c */ /* 0x000fe20003fc4070 */
[----:B------:R-:W-:Y:S01]  /*2df0*/  @!P5 IMAD.IADD R2, R2, 0x1, -R0 ;  /* 0x000000010202d824 */ /* 0x000fe200078e0a00 */
[----:B------:R-:W-:Y:S01]  /*2e00*/  STL [R1+0xc0], R13 ;  /* 0x0000c00d01007387 */ /* 0x000fe20000100800 */
[----:B------:R-:W-:Y:S01]  /*2e10*/  IMAD.HI.U32 R6, R20, R12, RZ ;  /* 0x0000000c14067227 */ /* 0x000fe200078e00ff */
[----:B------:R-:W-:-:S02]  /*2e20*/  ISETP.GT.U32.AND P2, PT, R0, R10, PT ;  /* 0x0000000a0000720c */ /* 0x000fc40003f44070 */
[----:B------:R0:W-:Y:S01]  /*2e30*/  STL [R1+0xd0], R3 ;  /* 0x0000d00301007387 */ /* 0x0001e20000100800 */
[----:B------:R-:W-:Y:S01]  /*2e40*/  IMAD.HI.U32 R7, R20, R8, RZ ;  /* 0x0000000814077227 */ /* 0x000fe200078e00ff */
[----:B------:R-:W-:-:S03]  /*2e50*/  ISETP.GE.AND P5, PT, R4, RZ, PT ;  /* 0x000000ff0400720c */ /* 0x000fc60003fa6270 */
[----:B------:R-:W-:Y:S02]  /*2e60*/  IMAD.MOV R6, RZ, RZ, -R6 ;  /* 0x000000ffff067224 */ /* 0x000fe400078e0a06 */
[----:B------:R-:W-:Y:S02]  /*2e70*/  IMAD.MOV R7, RZ, RZ, -R7 ;  /* 0x000000ffff077224 */ /* 0x000fe400078e0a07 */
[C---:B------:R-:W-:Y:S02]  /*2e80*/  IMAD R12, R0.reuse, R6, R12 ;  /* 0x00000006000c7224 */ /* 0x040fe400078e020c */
[----:B0-----:R-:W-:Y:S02]  /*2e90*/  IMAD.MOV.U32 R3, RZ, RZ, R2 ;  /* 0x000000ffff037224 */ /* 0x001fe400078e0002 */
[C---:B------:R-:W-:Y:S02]  /*2ea0*/  IMAD R8, R0.reuse, R7, R8 ;  /* 0x0000000700087224 */ /* 0x040fe400078e0208 */
[----:B------:R-:W-:Y:S01]  /*2eb0*/  @!P3 IMAD.MOV R3, RZ, RZ, -R3 ;  /* 0x000000ffff03b224 */ /* 0x000fe200078e0a03 */
[C---:B------:R-:W-:Y:S01]  /*2ec0*/  ISETP.GT.U32.AND P3, PT, R0.reuse, R5, PT ;  /* 0x000000050000720c */ /* 0x040fe20003f64070 */
[----:B------:R-:W-:Y:S01]  /*2ed0*/  @!P6 IMAD.IADD R11, R11, 0x1, -R0 ;  /* 0x000000010b0be824 */ /* 0x000fe200078e0a00 */
[----:B------:R-:W-:Y:S01]  /*2ee0*/  ISETP.GT.U32.AND P6, PT, R0, R12, PT ;  /* 0x0000000c0000720c */ /* 0x000fe20003fc4070 */
[C---:B------:R-:W-:Y:S01]  /*2ef0*/  VIADD R7, R21.reuse, 0xc2 ;  /* 0x000000c215077836 */ /* 0x040fe20000000000 */
[----:B------:R0:W-:Y:S01]  /*2f00*/  STL [R1+0xd4], R3 ;  /* 0x0000d40301007387 */ /* 0x0001e20000100800 */
[----:B------:R-:W-:-:S02]  /*2f10*/  VIADD R4, R21, 0xc6 ;  /* 0x000000c615047836 */ /* 0x000fc40000000000 */
[--C-:B------:R-:W-:Y:S01]  /*2f20*/  @!P2 IMAD.IADD R10, R10, 0x1, -R0.reuse ;  /* 0x000000010a0aa824 */ /* 0x100fe200078e0a00 */
[----:B------:R-:W-:Y:S01]  /*2f30*/  ISETP.GT.U32.AND P2, PT, R0, R8, PT ;  /* 0x000000080000720c */ /* 0x000fe20003f44070 */
[----:B------:R-:W-:Y:S01]  /*2f40*/  VIADD R2, R21, 0xc4 ;  /* 0x000000c415027836 */ /* 0x000fe20000000000 */
[----:B------:R-:W-:Y:S01]  /*2f50*/  IABS R14, R7 ;  /* 0x00000007000e7213 */ /* 0x000fe20000000000 */
[----:B------:R-:W-:Y:S01]  /*2f60*/  @!P1 IMAD.MOV R11, RZ, RZ, -R11 ;  /* 0x000000ffff0b9224 */ /* 0x000fe200078e0a0b */
[----:B------:R-:W-:Y:S01]  /*2f70*/  IABS R13, R4 ;  /* 0x00000004000d7213 */ /* 0x000fe20000000000 */
[----:B------:R-:W-:Y:S01]  /*2f80*/  @!P3 IMAD.IADD R5, R5, 0x1, -R0 ;  /* 0x000000010505b824 */ /* 0x000fe200078e0a00 */
[----:B------:R-:W-:Y:S01]  /*2f90*/  ISETP.GE.AND P3, PT, R9, RZ, PT ;  /* 0x000000ff0900720c */ /* 0x000fe20003f66270 */
[----:B------:R-:W-:Y:S01]  /*2fa0*/  IMAD.MOV.U32 R9, RZ, RZ, R14 ;  /* 0x000000ffff097224 */ /* 0x000fe200078e000e */
[----:B------:R-:W-:Y:S01]  /*2fb0*/  IABS R6, R2 ;  /* 0x0000000200067213 */ /* 0x000fe20000000000 */
[----:B------:R-:W-:-:S04]  /*2fc0*/  IMAD.HI.U32 R14, R20, R13, RZ ;  /* 0x0000000d140e7227 */ /* 0x000fc800078e00ff */
[----:B0-----:R-:W-:Y:S02]  /*2fd0*/  IMAD.MOV.U32 R3, RZ, RZ, R10 ;  /* 0x000000ffff037224 */ /* 0x001fe400078e000a */
[----:B------:R-:W-:Y:S02]  /*2fe0*/  @!P6 IMAD.IADD R12, R12, 0x1, -R0 ;  /* 0x000000010c0ce824 */ /* 0x000fe400078e0a00 */
[----:B------:R-:W-:-:S03]  /*2ff0*/  IMAD.HI.U32 R15, R20, R6, RZ ;  /* 0x00000006140f7227 */ /* 0x000fc600078e00ff */
[----:B------:R-:W-:Y:S01]  /*3000*/  ISETP.GT.U32.AND P6, PT, R0, R12, PT ;  /* 0x0000000c0000720c */ /* 0x000fe20003fc4070 */
[----:B------:R-:W-:Y:S02]  /*3010*/  IMAD.MOV R14, RZ, RZ, -R14 ;  /* 0x000000ffff0e7224 */ /* 0x000fe400078e0a0e */
[----:B------:R-:W-:Y:S01]  /*3020*/  @!P2 IMAD.IADD R8, R8, 0x1, -R0 ;  /* 0x000000010808a824 */ /* 0x000fe200078e0a00 */
[----:B------:R-:W-:Y:S01]  /*3030*/  ISETP.GE.AND P2, PT, R4, RZ, PT ;  /* 0x000000ff0400720c */ /* 0x000fe20003f46270 */
[----:B------:R-:W-:Y:S02]  /*3040*/  @!P4 IMAD.MOV R3, RZ, RZ, -R3 ;  /* 0x000000ffff03c224 */ /* 0x000fe400078e0a03 */
[----:B------:R-:W-:Y:S01]  /*3050*/  IMAD.HI.U32 R4, R20, R9, RZ ;  /* 0x0000000914047227 */ /* 0x000fe200078e00ff */
[----:B------:R-:W-:Y:S02]  /*3060*/  ISETP.GT.U32.AND P4, PT, R0, R8, PT ;  /* 0x000000080000720c */ /* 0x000fe40003f84070 */
[----:B------:R0:W-:Y:S01]  /*3070*/  STL [R1+0xdc], R3 ;  /* 0x0000dc0301007387 */ /* 0x0001e20000100800 */
[----:B------:R-:W-:-:S02]  /*3080*/  IMAD.MOV R10, RZ, RZ, -R15 ;  /* 0x000000ffff0a7224 */ /* 0x000fc400078e0a0f */
[C---:B------:R-:W-:Y:S01]  /*3090*/  IMAD R13, R0.reuse, R14, R13 ;  /* 0x0000000e000d7224 */ /* 0x040fe200078e020d */
[----:B------:R-:W-:Y:S01]  /*30a0*/  STL [R1+0xe0], R11 ;  /* 0x0000e00b01007387 */ /* 0x000fe20000100800 */
[----:B------:R-:W-:Y:S02]  /*30b0*/  IMAD.MOV R4, RZ, RZ, -R4 ;  /* 0x000000ffff047224 */ /* 0x000fe400078e0a04 */
[C---:B------:R-:W-:Y:S01]  /*30c0*/  IMAD R6, R0.reuse, R10, R6 ;  /* 0x0000000a00067224 */ /* 0x040fe200078e0206 */
[C---:B------:R-:W-:Y:S01]  /*30d0*/  ISETP.GT.U32.AND P1, PT, R0.reuse, R13, PT ;  /* 0x0000000d0000720c */ /* 0x040fe20003f24070 */
[----:B------:R-:W-:Y:S02]  /*30e0*/  IMAD R9, R0, R4, R9 ;  /* 0x0000000400097224 */ /* 0x000fe400078e0209 */
[----:B0-----:R-:W-:Y:S02]  /*30f0*/  IMAD.MOV.U32 R3, RZ, RZ, R5 ;  /* 0x000000ffff037224 */ /* 0x001fe400078e0005 */
[----:B------:R-:W-:Y:S01]  /*3100*/  @!P6 IMAD.IADD R12, R12, 0x1, -R0 ;  /* 0x000000010c0ce824 */ /* 0x000fe200078e0a00 */
[C---:B------:R-:W-:Y:S01]  /*3110*/  ISETP.GT.U32.AND P6, PT, R0.reuse, R9, PT ;  /* 0x000000090000720c */ /* 0x040fe20003fc4070 */
[----:B------:R-:W-:Y:S01]  /*3120*/  @!P5 IMAD.MOV R3, RZ, RZ, -R3 ;  /* 0x000000ffff03d224 */ /* 0x000fe200078e0a03 */
[----:B------:R-:W-:Y:S01]  /*3130*/  ISETP.GT.U32.AND P5, PT, R0, R6, PT ;  /* 0x000000060000720c */ /* 0x000fe20003fa4070 */
[----:B------:R-:W-:-:S02]  /*3140*/  VIADD R14, R21, 0xc0 ;  /* 0x000000c0150e7836 */ /* 0x000fc40000000000 */
[--C-:B------:R-:W-:Y:S01]  /*3150*/  @!P4 IMAD.IADD R8, R8, 0x1, -R0.reuse ;  /* 0x000000010808c824 */ /* 0x100fe200078e0a00 */
[----:B------:R-:W-:Y:S01]  /*3160*/  ISETP.GE.AND P4, PT, R2, RZ, PT ;  /* 0x000000ff0200720c */ /* 0x000fe20003f86270 */
[----:B------:R-:W-:Y:S01]  /*3170*/  VIADD R2, R21, 0xbe ;  /* 0x000000be15027836 */ /* 0x000fe20000000000 */
[----:B------:R-:W-:Y:S01]  /*3180*/  IABS R4, R14 ;  /* 0x0000000e00047213 */ /* 0x000fe20000000000 */
[----:B------:R-:W-:Y:S01]  /*3190*/  @!P1 IMAD.IADD R13, R13, 0x1, -R0 ;  /* 0x000000010d0d9824 */ /* 0x000fe200078e0a00 */
[----:B------:R-:W-:Y:S01]  /*31a0*/  ISETP.GE.AND P1, PT, R7, RZ, PT ;  /* 0x000000ff0700720c */ /* 0x000fe20003f26270 */
[----:B------:R0:W-:Y:S01]  /*31b0*/  STL [R1+0xe8], R3 ;  /* 0x0000e80301007387 */ /* 0x0001e20000100800 */
[----:B------:R-:W-:Y:S01]  /*31c0*/  IABS R5, R2 ;  /* 0x0000000200057213 */ /* 0x000fe20000000000 */
[----:B------:R-:W-:-:S04]  /*31d0*/  IMAD.HI.U32 R7, R20, R4, RZ ;  /* 0x0000000414077227 */ /* 0x000fc800078e00ff */
[--C-:B------:R-:W-:Y:S01]  /*31e0*/  @!P5 IMAD.IADD R6, R6, 0x1, -R0.reuse ;  /* 0x000000010606d824 */ /* 0x100fe200078e0a00 */
[C---:B------:R-:W-:Y:S01]  /*31f0*/  ISETP.GT.U32.AND P5, PT, R0.reuse, R13, PT ;  /* 0x0000000d0000720c */ /* 0x040fe20003fa4070 */
[----:B------:R-:W-:Y:S02]  /*3200*/  @!P6 IMAD.IADD R9, R9, 0x1, -R0 ;  /* 0x000000010909e824 */ /* 0x000fe400078e0a00 */
[----:B0-----:R-:W-:Y:S01]  /*3210*/  IMAD.MOV.U32 R3, RZ, RZ, R8 ;  /* 0x000000ffff037224 */ /* 0x001fe200078e0008 */
[----:B------:R-:W-:Y:S01]  /*3220*/  ISETP.GT.U32.AND P6, PT, R0, R6, PT ;  /* 0x000000060000720c */ /* 0x000fe20003fc4070 */
[----:B------:R-:W-:Y:S02]  /*3230*/  IMAD.MOV R7, RZ, RZ, -R7 ;  /* 0x000000ffff077224 */ /* 0x000fe400078e0a07 */
[----:B------:R-:W-:-:S04]  /*3240*/  IMAD.HI.U32 R8, R20, R5, RZ ;  /* 0x0000000514087227 */ /* 0x000fc800078e00ff */
[C---:B------:R-:W-:Y:S02]  /*3250*/  IMAD R4, R0.reuse, R7, R4 ;  /* 0x0000000700047224 */ /* 0x040fe400078e0204 */
[----:B------:R-:W-:Y:S02]  /*3260*/  IMAD.MOV R8, RZ, RZ, -R8 ;  /* 0x000000ffff087224 */ /* 0x000fe400078e0a08 */
[--C-:B------:R-:W-:Y:S01]  /*3270*/  @!P5 IMAD.IADD R13, R13, 0x1, -R0.reuse ;  /* 0x000000010d0dd824 */ /* 0x100fe200078e0a00 */
[C---:B------:R-:W-:Y:S01]  /*3280*/  ISETP.GT.U32.AND P5, PT, R0.reuse, R4, PT ;  /* 0x000000040000720c */ /* 0x040fe20003fa4070 */
[----:B------:R-:W-:Y:S02]  /*3290*/  IMAD R5, R0, R8, R5 ;  /* 0x0000000800057224 */ /* 0x000fe400078e0205 */
[----:B------:R-:W-:Y:S02]  /*32a0*/  @!P6 IMAD.IADD R6, R6, 0x1, -R0 ;  /* 0x000000010606e824 */ /* 0x000fe400078e0a00 */
[C---:B------:R-:W-:Y:S01]  /*32b0*/  VIADD R10, R21.reuse, 0xbc ;  /* 0x000000bc150a7836 */ /* 0x040fe20000000000 */
[----:B------:R-:W-:Y:S01]  /*32c0*/  ISETP.GT.U32.AND P6, PT, R0, R5, PT ;  /* 0x000000050000720c */ /* 0x000fe20003fc4070 */
[----:B------:R-:W-:-:S02]  /*32d0*/  VIADD R7, R21, 0xba ;  /* 0x000000ba15077836 */ /* 0x000fc40000000000 */
[----:B------:R-:W-:Y:S01]  /*32e0*/  @!P0 IMAD.MOV R3, RZ, RZ, -R3 ;  /* 0x000000ffff038224 */ /* 0x000fe200078e0a03 */
[----:B------:R-:W-:Y:S01]  /*32f0*/  IABS R16, R10 ;  /* 0x0000000a00107213 */ /* 0x000fe20000000000 */
[----:B------:R-:W-:Y:S01]  /*3300*/  @!P3 IMAD.MOV R12, RZ, RZ, -R12 ;  /* 0x000000ffff0cb224 */ /* 0x000fe200078e0a0c */
[----:B------:R-:W-:Y:S01]  /*3310*/  ISETP.GT.U32.AND P0, PT, R0, R9, PT ;  /* 0x000000090000720c */ /* 0x000fe20003f04070 */
[--C-:B------:R-:W-:Y:S01]  /*3320*/  @!P5 IMAD.IADD R4, R4, 0x1, -R0.reuse ;  /* 0x000000010404d824 */ /* 0x100fe200078e0a00 */
[----:B------:R-:W-:Y:S01]  /*3330*/  IABS R8, R7 ;  /* 0x0000000700087213 */ /* 0x000fe20000000000 */
[----:B------:R0:W-:Y:S01]  /*3340*/  STL [R1+0xec], R3 ;  /* 0x0000ec0301007387 */ /* 0x0001e20000100800 */
[----:B------:R-:W-:Y:S01]  /*3350*/  IMAD.HI.U32 R17, R20, R16, RZ ;  /* 0x0000001014117227 */ /* 0x000fe200078e00ff */
[----:B------:R-:W-:Y:S02]  /*3360*/  ISETP.GE.AND P5, PT, R2, RZ, PT ;  /* 0x000000ff0200720c */ /* 0x000fe40003fa6270 */
[----:B------:R-:W-:Y:S01]  /*3370*/  STL [R1+0xf0], R12 ;  /* 0x0000f00c01007387 */ /* 0x000fe20000100800 */
[----:B------:R-:W-:Y:S01]  /*3380*/  @!P6 IMAD.IADD R5, R5, 0x1, -R0 ;  /* 0x000000010505e824 */ /* 0x000fe200078e0a00 */
[----:B------:R-:W-:Y:S01]  /*3390*/  ISETP.GT.U32.AND P6, PT, R0, R4, PT ;  /* 0x000000040000720c */ /* 0x000fe20003fc4070 */
[----:B------:R-:W-:-:S02]  /*33a0*/  IMAD.MOV R17, RZ, RZ, -R17 ;  /* 0x000000ffff117224 */ /* 0x000fc400078e0a11 */
[----:B------:R-:W-:-:S04]  /*33b0*/  IMAD.HI.U32 R15, R20, R8, RZ ;  /* 0x00000008140f7227 */ /* 0x000fc800078e00ff */
[----:B0-----:R-:W-:Y:S02]  /*33c0*/  IMAD.MOV.U32 R3, RZ, RZ, R13 ;  /* 0x000000ffff037224 */ /* 0x001fe400078e000d */
[----:B------:R-:W-:Y:S01]  /*33d0*/  @!P4 IMAD.MOV R6, RZ, RZ, -R6 ;  /* 0x000000ffff06c224 */ /* 0x000fe200078e0a06 */
[----:B------:R-:W-:Y:S01]  /*33e0*/  ISETP.GE.AND P4, PT, R10, RZ, PT ;  /* 0x000000ff0a00720c */ /* 0x000fe20003f86270 */
[----:B------:R-:W-:Y:S01]  /*33f0*/  @!P2 IMAD.MOV R3, RZ, RZ, -R3 ;  /* 0x000000ffff03a224 */ /* 0x000fe200078e0a03 */
[C---:B------:R-:W-:Y:S01]  /*3400*/  ISETP.GT.U32.AND P2, PT, R0.reuse, R5, PT ;  /* 0x000000050000720c */ /* 0x040fe20003f44070 */
[C---:B------:R-:W-:Y:S02]  /*3410*/  IMAD R2, R0.reuse, R17, R16 ;  /* 0x0000001100027224 */ /* 0x040fe400078e0210 */
[----:B------:R-:W-:Y:S01]  /*3420*/  IMAD.MOV R15, RZ, RZ, -R15 ;  /* 0x000000ffff0f7224 */ /* 0x000fe200078e0a0f */
[----:B------:R0:W-:Y:S01]  /*3430*/  STL [R1+0x100], R3 ;  /* 0x0001000301007387 */ /* 0x0001e20000100800 */
[--C-:B------:R-:W-:Y:S01]  /*3440*/  @!P0 IMAD.IADD R9, R9, 0x1, -R0.reuse ;  /* 0x0000000109098824 */ /* 0x100fe200078e0a00 */
[----:B------:R-:W-:Y:S01]  /*3450*/  ISETP.GT.U32.AND P3, PT, R0, R2, PT ;  /* 0x000000020000720c */ /* 0x000fe20003f64070 */
[----:B------:R-:W-:Y:S01]  /*3460*/  @!P6 IMAD.IADD R4, R4, 0x1, -R0 ;  /* 0x000000010404e824 */ /* 0x000fe200078e0a00 */
[----:B------:R1:W-:Y:S01]  /*3470*/  STL [R1+0x108], R6 ;  /* 0x0001080601007387 */ /* 0x0003e20000100800 */
[----:B------:R-:W-:Y:S01]  /*3480*/  ISETP.GE.AND P0, PT, R14, RZ, PT ;  /* 0x000000ff0e00720c */ /* 0x000fe20003f06270 */
[----:B------:R-:W-:-:S02]  /*3490*/  VIADD R11, R21, 0xb8 ;  /* 0x000000b8150b7836 */ /* 0x000fc40000000000 */
[----:B------:R-:W-:Y:S02]  /*34a0*/  VIADD R10, R21, 0xa8 ;  /* 0x000000a8150a7836 */ /* 0x000fe40000000000 */
[----:B0-----:R-:W-:Y:S01]  /*34b0*/  IMAD.MOV.U32 R3, RZ, RZ, R9 ;  /* 0x000000ffff037224 */ /* 0x001fe200078e0009 */
[----:B------:R-:W-:Y:S01]  /*34c0*/  IABS R14, R11 ;  /* 0x0000000b000e7213 */ /* 0x000fe20000000000 */
[----:B------:R-:W-:Y:S01]  /*34d0*/  @!P2 IMAD.IADD R5, R5, 0x1, -R0 ;  /* 0x000000010505a824 */ /* 0x000fe200078e0a00 */
[----:B------:R-:W-:Y:S01]  /*34e0*/  ISETP.GE.AND P2, PT, R11, RZ, PT ;  /* 0x000000ff0b00720c */ /* 0x000fe20003f46270 */
[C---:B-1----:R-:W-:Y:S02]  /*34f0*/  IMAD R6, R0.reuse, R15, R8 ;  /* 0x0000000f00067224 */ /* 0x042fe400078e0208 */
[----:B------:R-:W-:Y:S01]  /*3500*/  @!P1 IMAD.MOV R3, RZ, RZ, -R3 ;  /* 0x000000ffff039224 */ /* 0x000fe200078e0a03 */
[----:B------:R-:W-:Y:S01]  /*3510*/  ISETP.GE.AND P1, PT, R7, RZ, PT ;  /* 0x000000ff0700720c */ /* 0x000fe20003f26270 */
[----:B------:R-:W-:Y:S01]  /*3520*/  VIADD R7, R21, 0xb6 ;  /* 0x000000b615077836 */ /* 0x000fe20000000000 */
[----:B------:R-:W-:Y:S01]  /*3530*/  ISETP.GT.U32.AND P6, PT, R0, R6, PT ;  /* 0x000000060000720c */ /* 0x000fe20003fc4070 */
[----:B------:R-:W-:Y:S01]  /*3540*/  @!P3 IMAD.IADD R2, R2, 0x1, -R0 ;  /* 0x000000010202b824 */ /* 0x000fe200078e0a00 */
[----:B------:R0:W-:Y:S01]  /*3550*/  STL [R1+0x10c], R3 ;  /* 0x00010c0301007387 */ /* 0x0001e20000100800 */
[----:B------:R-:W-:Y:S01]  /*3560*/  IMAD.HI.U32 R9, R20, R14, RZ ;  /* 0x0000000e14097227 */ /* 0x000fe200078e00ff */
[----:B------:R-:W-:-:S02]  /*3570*/  IABS R11, R7 ;  /* 0x00000007000b7213 */ /* 0x000fc40000000000 */
[----:B------:R-:W-:Y:S01]  /*3580*/  ISETP.GE.AND P3, PT, R7, RZ, PT ;  /* 0x000000ff0700720c */ /* 0x000fe20003f66270 */
[----:B------:R-:W-:Y:S02]  /*3590*/  IMAD.MOV R9, RZ, RZ, -R9 ;  /* 0x000000ffff097224 */ /* 0x000fe400078e0a09 */
[----:B------:R-:W-:Y:S02]  /*35a0*/  VIADD R7, R21, 0xb2 ;  /* 0x000000b215077836 */ /* 0x000fe40000000000 */
[----:B------:R-:W-:Y:S02]  /*35b0*/  IMAD R16, R0, R9, R14 ;  /* 0x0000000900107224 */ /* 0x000fe400078e020e */
[----:B0-----:R-:W-:Y:S01]  /*35c0*/  IMAD.MOV.U32 R3, RZ, RZ, R4 ;  /* 0x000000ffff037224 */ /* 0x001fe200078e0004 */
[----:B------:R-:W-:Y:S01]  /*35d0*/  IABS R14, R7 ;  /* 0x00000007000e7213 */ /* 0x000fe20000000000 */
[----:B------:R-:W-:Y:S01]  /*35e0*/  @!P6 IMAD.IADD R6, R6, 0x1, -R0 ;  /* 0x000000010606e824 */ /* 0x000fe200078e0a00 */
[----:B------:R-:W-:Y:S01]  /*35f0*/  ISETP.GT.U32.AND P6, PT, R0, R2, PT ;  /* 0x000000020000720c */ /* 0x000fe20003fc4070 */
[----:B------:R-:W-:-:S02]  /*3600*/  @!P0 IMAD.MOV R3, RZ, RZ, -R3 ;  /* 0x000000ffff038224 */ /* 0x000fc400078e0a03 */
[----:B------:R-:W-:Y:S01]  /*3610*/  IMAD.HI.U32 R4, R20, R11, RZ ;  /* 0x0000000b14047227 */ /* 0x000fe200078e00ff */
[C---:B------:R-:W-:Y:S02]  /*3620*/  ISETP.GT.U32.AND P0, PT, R0.reuse, R6, PT ;  /* 0x000000060000720c */ /* 0x040fe40003f04070 */
[----:B------:R0:W-:Y:S01]  /*3630*/  STL [R1+0x110], R3 ;  /* 0x0001100301007387 */ /* 0x0001e20000100800 */
[----:B------:R-:W-:Y:S02]  /*3640*/  IMAD.MOV R4, RZ, RZ, -R4 ;  /* 0x000000ffff047224 */ /* 0x000fe400078e0a04 */
[C---:B------:R-:W-:Y:S02]  /*3650*/  VIADD R9, R21.reuse, 0xb4 ;  /* 0x000000b415097836 */ /* 0x040fe40000000000 */
[----:B------:R-:W-:Y:S02]  /*3660*/  IMAD R11, R0, R4, R11 ;  /* 0x00000004000b7224 */ /* 0x000fe400078e020b */
[----:B------:R-:W-:Y:S01]  /*3670*/  @!P6 IMAD.IADD R2, R2, 0x1, -R0 ;  /* 0x000000010202e824 */ /* 0x000fe200078e0a00 */
[----:B------:R-:W-:Y:S01]  /*3680*/  IABS R12, R9 ;  /* 0x00000009000c7213 */ /* 0x000fe20000000000 */
[----:B------:R-:W-:Y:S01]  /*3690*/  VIADD R8, R21, 0xb0 ;  /* 0x000000b015087836 */ /* 0x000fe20000000000 */
[----:B------:R-:W-:Y:S01]  /*36a0*/  ISETP.GT.U32.AND P6, PT, R0, R11, PT ;  /* 0x0000000b0000720c */ /* 0x000fe20003fc4070 */
[----:B0-----:R-:W-:-:S02]  /*36b0*/  IMAD.MOV.U32 R3, RZ, RZ, R5 ;  /* 0x000000ffff037224 */ /* 0x001fc400078e0005 */
[----:B------:R-:W-:Y:S01]  /*36c0*/  IMAD.HI.U32 R4, R20, R12, RZ ;  /* 0x0000000c14047227 */ /* 0x000fe200078e00ff */
[----:B------:R-:W-:-:S03]  /*36d0*/  IABS R13, R8 ;  /* 0x00000008000d7213 */ /* 0x000fc60000000000 */
[----:B------:R-:W-:Y:S01]  /*36e0*/  @!P5 IMAD.MOV R3, RZ, RZ, -R3 ;  /* 0x000000ffff03d224 */ /* 0x000fe200078e0a03 */
[----:B------:R-:W-:Y:S01]  /*36f0*/  ISETP.GT.U32.AND P5, PT, R0, R16, PT ;  /* 0x000000100000720c */ /* 0x000fe20003fa4070 */
[--C-:B------:R-:W-:Y:S01]  /*3700*/  @!P0 IMAD.IADD R6, R6, 0x1, -R0.reuse ;  /* 0x0000000106068824 */ /* 0x100fe200078e0a00 */
[----:B------:R-:W-:Y:S01]  /*3710*/  ISETP.GE.AND P0, PT, R9, RZ, PT ;  /* 0x000000ff0900720c */ /* 0x000fe20003f06270 */
[----:B------:R-:W-:Y:S01]  /*3720*/  IMAD.HI.U32 R5, R20, R14, RZ ;  /* 0x0000000e14057227 */ /* 0x000fe200078e00ff */
[----:B------:R0:W-:Y:S03]  /*3730*/  STL [R1+0x118], R3 ;  /* 0x0001180301007387 */ /* 0x0001e60000100800 */
[----:B------:R-:W-:Y:S02]  /*3740*/  @!P6 IMAD.IADD R11, R11, 0x1, -R0 ;  /* 0x000000010b0be824 */ /* 0x000fe400078e0a00 */
[----:B------:R-:W-:-:S02]  /*3750*/  IMAD.MOV R9, RZ, RZ, -R4 ;  /* 0x000000ffff097224 */ /* 0x000fc400078e0a04 */
[----:B------:R-:W-:Y:S02]  /*3760*/  IMAD.MOV R5, RZ, RZ, -R5 ;  /* 0x000000ffff057224 */ /* 0x000fe400078e0a05 */
[----:B------:R-:W-:Y:S01]  /*3770*/  @!P5 IMAD.IADD R16, R16, 0x1, -R0 ;  /* 0x000000011010d824 */ /* 0x000fe200078e0a00 */
[----:B------:R-:W-:Y:S01]  /*3780*/  ISETP.GE.AND P5, PT, R7, RZ, PT ;  /* 0x000000ff0700720c */ /* 0x000fe20003fa6270 */
[----:B0-----:R-:W-:Y:S02]  /*3790*/  IMAD.MOV.U32 R3, RZ, RZ, R2 ;  /* 0x000000ffff037224 */ /* 0x001fe400078e0002 */
[C---:B------:R-:W-:Y:S01]  /*37a0*/  IMAD R12, R0.reuse, R9, R12 ;  /* 0x00000009000c7224 */ /* 0x040fe200078e020c */
[C---:B------:R-:W-:Y:S01]  /*37b0*/  ISETP.GT.U32.AND P6, PT, R0.reuse, R16, PT ;  /* 0x000000100000720c */ /* 0x040fe20003fc4070 */
[----:B------:R-:W-:Y:S01]  /*37c0*/  @!P4 IMAD.MOV R3, RZ, RZ, -R3 ;  /* 0x000000ffff03c224 */ /* 0x000fe200078e0a03 */
[C---:B------:R-:W-:Y:S01]  /*37d0*/  ISETP.GT.U32.AND P4, PT, R0.reuse, R11, PT ;  /* 0x0000000b0000720c */ /* 0x040fe20003f84070 */
[----:B------:R-:W-:Y:S01]  /*37e0*/  IMAD R14, R0, R5, R14 ;  /* 0x00000005000e7224 */ /* 0x000fe200078e020e */
[----:B------:R-:W-:Y:S01]  /*37f0*/  IABS R5, R10 ;  /* 0x0000000a00057213 */ /* 0x000fe20000000000 */
[----:B------:R-:W-:Y:S01]  /*3800*/  IMAD.HI.U32 R4, R20, R13, RZ ;  /* 0x0000000d14047227 */ /* 0x000fe200078e00ff */
[----:B------:R0:W-:Y:S03]  /*3810*/  STL [R1+0x120], R3 ;  /* 0x0001200301007387 */ /* 0x0001e60000100800 */
[----:B------:R-:W-:-:S02]  /*3820*/  IMAD.MOV R4, RZ, RZ, -R4 ;  /* 0x000000ffff047224 */ /* 0x000fc400078e0a04 */
[C---:B------:R-:W-:Y:S02]  /*3830*/  VIADD R2, R21.reuse, 0xaa ;  /* 0x000000aa15027836 */ /* 0x040fe40000000000 */
[----:B------:R-:W-:Y:S01]  /*3840*/  @!P6 IMAD.IADD R16, R16, 0x1, -R0 ;  /* 0x000000011010e824 */ /* 0x000fe200078e0a00 */
[C---:B------:R-:W-:Y:S01]  /*3850*/  ISETP.GT.U32.AND P6, PT, R0.reuse, R14, PT ;  /* 0x0000000e0000720c */ /* 0x040fe20003fc4070 */
[C---:B------:R-:W-:Y:S01]  /*3860*/  IMAD R13, R0.reuse, R4, R13 ;  /* 0x00000004000d7224 */ /* 0x040fe200078e020d */
[----:B------:R-:W-:Y:S01]  /*3870*/  IABS R9, R2 ;  /* 0x0000000200097213 */ /* 0x000fe20000000000 */
[----:B0-----:R-:W-:Y:S02]  /*3880*/  IMAD.MOV.U32 R3, RZ, RZ, R6 ;  /* 0x000000ffff037224 */ /* 0x001fe400078e0006 */
[C---:B------:R-:W-:Y:S02]  /*3890*/  VIADD R4, R21.reuse, 0xae ;  /* 0x000000ae15047836 */ /* 0x040fe40000000000 */
[----:B------:R-:W-:Y:S01]  /*38a0*/  @!P1 IMAD.MOV R3, RZ, RZ, -R3 ;  /* 0x000000ffff039224 */ /* 0x000fe200078e0a03 */
[C---:B------:R-:W-:Y:S01]  /*38b0*/  ISETP.GT.U32.AND P1, PT, R0.reuse, R12, PT ;  /* 0x0000000c0000720c */ /* 0x040fe20003f24070 */
[----:B------:R-:W-:Y:S01]  /*38c0*/  VIADD R6, R21, 0xac ;  /* 0x000000ac15067836 */ /* 0x000fe20000000000 */
[----:B------:R-:W-:Y:S01]  /*38d0*/  IABS R15, R4 ;  /* 0x00000004000f7213 */ /* 0x000fe20000000000 */
[--C-:B------:R-:W-:Y:S01]  /*38e0*/  @!P4 IMAD.IADD R11, R11, 0x1, -R0.reuse ;  /* 0x000000010b0bc824 */ /* 0x100fe200078e0a00 */
[----:B------:R-:W-:Y:S01]  /*38f0*/  ISETP.GT.U32.AND P4, PT, R0, R13, PT ;  /* 0x0000000d0000720c */ /* 0x000fe20003f84070 */
[----:B------:R-:W-:Y:S01]  /*3900*/  @!P6 IMAD.IADD R14, R14, 0x1, -R0 ;  /* 0x000000010e0ee824 */ /* 0x000fe200078e0a00 */
[----:B------:R-:W-:Y:S01]  /*3910*/  IABS R7, R6 ;  /* 0x0000000600077213 */ /* 0x000fe20000000000 */
[----:B------:R-:W-:Y:S01]  /*3920*/  IMAD.HI.U32 R17, R20, R15, RZ ;  /* 0x0000000f14117227 */ /* 0x000fe200078e00ff */
[----:B------:R0:W-:Y:S03]  /*3930*/  STL [R1+0x144], R3 ;  /* 0x0001440301007387 */ /* 0x0001e60000100800 */
[----:B------:R-:W-:-:S02]  /*3940*/  IMAD.MOV R17, RZ, RZ, -R17 ;  /* 0x000000ffff117224 */ /* 0x000fc400078e0a11 */
[----:B------:R-:W-:Y:S01]  /*3950*/  @!P1 IMAD.IADD R12, R12, 0x1, -R0 ;  /* 0x000000010c0c9824 */ /* 0x000fe200078e0a00 */
[----:B------:R-:W-:Y:S01]  /*3960*/  ISETP.GE.AND P1, PT, R8, RZ, PT ;  /* 0x000000ff0800720c */ /* 0x000fe20003f26270 */
[----:B------:R-:W-:Y:S02]  /*3970*/  IMAD.MOV.U32 R8, RZ, RZ, R9 ;  /* 0x000000ffff087224 */ /* 0x000fe400078e0009 */
[----:B------:R-:W-:Y:S01]  /*3980*/  IMAD.HI.U32 R9, R20, R7, RZ ;  /* 0x0000000714097227 */ /* 0x000fe200078e00ff */
[----:B------:R-:W-:-:S03]  /*3990*/  ISETP.GT.U32.AND P6, PT, R0, R12, PT ;  /* 0x0000000c0000720c */ /* 0x000fc60003fc4070 */
[----:B------:R-:W-:Y:S02]  /*39a0*/  IMAD.MOV.U32 R18, RZ, RZ, R16 ;  /* 0x000000ffff127224 */ /* 0x000fe400078e0010 */
[----:B------:R-:W-:Y:S02]  /*39b0*/  IMAD.MOV R16, RZ, RZ, -R9 ;  /* 0x000000ffff107224 */ /* 0x000fe400078e0a09 */
[C---:B------:R-:W-:Y:S02]  /*39c0*/  IMAD R9, R0.reuse, R17, R15 ;  /* 0x0000001100097224 */ /* 0x040fe400078e020f */
[----:B------:R-:W-:Y:S01]  /*39d0*/  @!P4 IMAD.IADD R13, R13, 0x1, -R0 ;  /* 0x000000010d0dc824 */ /* 0x000fe200078e0a00 */
[----:B------:R-:W-:Y:S01]  /*39e0*/  ISETP.GT.U32.AND P4, PT, R0, R14, PT ;  /* 0x0000000e0000720c */ /* 0x000fe20003f84070 */
[----:B------:R-:W-:Y:S02]  /*39f0*/  @!P2 IMAD.MOV R18, RZ, RZ, -R18 ;  /* 0x000000ffff12a224 */ /* 0x000fe400078e0a12 */
[----:B------:R-:W-:Y:S01]  /*3a00*/  @!P6 IMAD.IADD R12, R12, 0x1, -R0 ;  /* 0x000000010c0ce824 */ /* 0x000fe200078e0a00 */
[C---:B------:R-:W-:Y:S01]  /*3a10*/  ISETP.GT.U32.AND P6, PT, R0.reuse, R9, PT ;  /* 0x000000090000720c */ /* 0x040fe20003fc4070 */
[----:B0-----:R-:W-:Y:S01]  /*3a20*/  IMAD.MOV.U32 R3, RZ, RZ, R11 ;  /* 0x000000ffff037224 */ /* 0x001fe200078e000b */
[C---:B------:R-:W-:Y:S01]  /*3a30*/  ISETP.GT.U32.AND P2, PT, R0.reuse, R13, PT ;  /* 0x0000000d0000720c */ /* 0x040fe20003f44070 */
[----:B------:R-:W-:Y:S01]  /*3a40*/  IMAD R7, R0, R16, R7 ;  /* 0x0000001000077224 */ /* 0x000fe200078e0207 */
[----:B------:R-:W-:Y:S01]  /*3a50*/  STL [R1+0x148], R18 ;  /* 0x0001481201007387 */ /* 0x000fe20000100800 */
[----:B------:R-:W-:Y:S01]  /*3a60*/  @!P3 IMAD.MOV R3, RZ, RZ, -R3 ;  /* 0x000000ffff03b224 */ /* 0x000fe200078e0a03 */
[----:B------:R-:W-:Y:S01]  /*3a70*/  ISETP.GE.AND P3, PT, R4, RZ, PT ;  /* 0x000000ff0400720c */ /* 0x000fe20003f66270 */
[----:B------:R-:W-:-:S03]  /*3a80*/  IMAD.HI.U32 R16, R20, R8, RZ ;  /* 0x0000000814107227 */ /* 0x000fc600078e00ff */
[----:B------:R0:W-:Y:S01]  /*3a90*/  STL [R1+0x14c], R3 ;  /* 0x00014c0301007387 */ /* 0x0001e20000100800 */
[----:B------:R-:W-:-:S04]  /*3aa0*/  IMAD.HI.U32 R15, R20, R5, RZ ;  /* 0x00000005140f7227 */ /* 0x000fc800078e00ff */
[----:B------:R-:W-:Y:S01]  /*3ab0*/  @!P4 IMAD.IADD R14, R14, 0x1, -R0 ;  /* 0x000000010e0ec824 */ /* 0x000fe200078e0a00 */
[----:B------:R-:W-:Y:S01]  /*3ac0*/  ISETP.GT.U32.AND P4, PT, R0, R7, PT ;  /* 0x000000070000720c */ /* 0x000fe20003f84070 */
[----:B------:R-:W-:Y:S02]  /*3ad0*/  IMAD.MOV R16, RZ, RZ, -R16 ;  /* 0x000000ffff107224 */ /* 0x000fe400078e0a10 */
[----:B------:R-:W-:Y:S02]  /*3ae0*/  IMAD.MOV R15, RZ, RZ, -R15 ;  /* 0x000000ffff0f7224 */ /* 0x000fe400078e0a0f */
[----:B------:R-:W-:Y:S02]  /*3af0*/  @!P6 IMAD.IADD R9, R9, 0x1, -R0 ;  /* 0x000000010909e824 */ /* 0x000fe400078e0a00 */
[----:B0-----:R-:W-:Y:S02]  /*3b00*/  IMAD.MOV.U32 R3, RZ, RZ, R12 ;  /* 0x000000ffff037224 */ /* 0x001fe400078e000c */
[----:B------:R-:W-:Y:S01]  /*3b10*/  @!P2 IMAD.IADD R13, R13, 0x1, -R0 ;  /* 0x000000010d0da824 */ /* 0x000fe200078e0a00 */
[----:B------:R-:W-:Y:S01]  /*3b20*/  ISETP.GE.AND P2, PT, R6, RZ, PT ;  /* 0x000000ff0600720c */ /* 0x000fe20003f46270 */
[----:B------:R-:W-:-:S02]  /*3b30*/  IMAD R6, R0, R16, R8 ;  /* 0x0000001000067224 */ /* 0x000fc400078e0208 */
[C---:B------:R-:W-:Y:S02]  /*3b40*/  IMAD R5, R0.reuse, R15, R5 ;  /* 0x0000000f00057224 */ /* 0x040fe400078e0205 */
[----:B------:R-:W-:Y:S01]  /*3b50*/  @!P0 IMAD.MOV R3, RZ, RZ, -R3 ;  /* 0x000000ffff038224 */ /* 0x000fe200078e0a03 */
[C---:B------:R-:W-:Y:S01]  /*3b60*/  ISETP.GT.U32.AND P0, PT, R0.reuse, R9, PT ;  /* 0x000000090000720c */ /* 0x040fe20003f04070 */
[----:B------:R-:W-:Y:S01]  /*3b70*/  IMAD.MOV.U32 R16, RZ, RZ, R14 ;  /* 0x000000ffff107224 */ /* 0x000fe200078e000e */
[C---:B------:R-:W-:Y:S01]  /*3b80*/  ISETP.GT.U32.AND P6, PT, R0.reuse, R6, PT ;  /* 0x000000060000720c */ /* 0x040fe20003fc4070 */
[----:B------:R-:W-:Y:S01]  /*3b90*/  VIADD R4, R21, 0xa6 ;  /* 0x000000a615047836 */ /* 0x000fe20000000000 */
[----:B------:R0:W-:Y:S01]  /*3ba0*/  STL [R1+0x150], R3 ;  /* 0x0001500301007387 */ /* 0x0001e20000100800 */
[----:B------:R-:W-:Y:S01]  /*3bb0*/  @!P5 IMAD.MOV R16, RZ, RZ, -R16 ;  /* 0x000000ffff10d224 */ /* 0x000fe200078e0a10 */
[C---:B------:R-:W-:Y:S01]  /*3bc0*/  ISETP.GT.U32.AND P5, PT, R0.reuse, R5, PT ;  /* 0x000000050000720c */ /* 0x040fe20003fa4070 */
[----:B------:R-:W-:Y:S01]  /*3bd0*/  @!P4 IMAD.IADD R7, R7, 0x1, -R0 ;  /* 0x000000010707c824 */ /* 0x000fe200078e0a00 */
[----:B------:R-:W-:Y:S01]  /*3be0*/  IABS R11, R4 ;  /* 0x00000004000b7213 */ /* 0x000fe20000000000 */
[C---:B------:R-:W-:Y:S01]  /*3bf0*/  VIADD R8, R21.reuse, 0xa4 ;  /* 0x000000a415087836 */ /* 0x040fe20000000000 */
[----:B------:R-:W-:Y:S01]  /*3c00*/  STL [R1+0x158], R16 ;  /* 0x0001581001007387 */ /* 0x000fe20000100800 */
[----:B------:R-:W-:Y:S01]  /*3c10*/  VIADD R17, R21, 0x9a ;  /* 0x0000009a15117836 */ /* 0x000fe20000000000 */
[----:B------:R-:W-:Y:S01]  /*3c20*/  ISETP.GT.U32.AND P4, PT, R0, R7, PT ;  /* 0x000000070000720c */ /* 0x000fe20003f84070 */
[----:B------:R-:W-:Y:S01]  /*3c30*/  IMAD.HI.U32 R15, R20, R11, RZ ;  /* 0x0000000b140f7227 */ /* 0x000fe200078e00ff */
[----:B------:R-:W-:-:S03]  /*3c40*/  IABS R12, R8 ;  /* 0x00000008000c7213 */ /* 0x000fc60000000000 */
[----:B0-----:R-:W-:Y:S02]  /*3c50*/  IMAD.MOV.U32 R3, RZ, RZ, R13 ;  /* 0x000000ffff037224 */ /* 0x001fe400078e000d */
[--C-:B------:R-:W-:Y:S01]  /*3c60*/  @!P0 IMAD.IADD R9, R9, 0x1, -R0.reuse ;  /* 0x0000000109098824 */ /* 0x100fe200078e0a00 */
[----:B------:R-:W-:Y:S01]  /*3c70*/  ISETP.GE.AND P0, PT, R10, RZ, PT ;  /* 0x000000ff0a00720c */ /* 0x000fe20003f06270 */
[----:B------:R-:W-:Y:S01]  /*3c80*/  @!P1 IMAD.MOV R3, RZ, RZ, -R3 ;  /* 0x000000ffff039224 */ /* 0x000fe200078e0a03 */
[----:B------:R-:W-:Y:S01]  /*3c90*/  ISETP.GE.AND P1, PT, R2, RZ, PT ;  /* 0x000000ff0200720c */ /* 0x000fe20003f26270 */
[----:B------:R-:W-:Y:S02]  /*3ca0*/  IMAD.MOV R14, RZ, RZ, -R15 ;  /* 0x000000ffff0e7224 */ /* 0x000fe400078e0a0f */
[----:B------:R-:W-:Y:S01]  /*3cb0*/  @!P5 IMAD.IADD R5, R5, 0x1, -R0 ;  /* 0x000000010505d824 */ /* 0x000fe200078e0a00 */
[----:B------:R0:W-:Y:S01]  /*3cc0*/  STL [R1+0x15c], R3 ;  /* 0x00015c0301007387 */ /* 0x0001e20000100800 */
[----:B------:R-:W-:Y:S01]  /*3cd0*/  IMAD R2, R0, R14, R11 ;  /* 0x0000000e00027224 */ /* 0x000fe200078e020b */
[----:B------:R-:W-:Y:S01]  /*3ce0*/  ISETP.GE.AND P5, PT, R4, RZ, PT ;  /* 0x000000ff0400720c */ /* 0x000fe20003fa6270 */
[----:B------:R-:W-:-:S04]  /*3cf0*/  IMAD.HI.U32 R10, R20, R12, RZ ;  /* 0x0000000c140a7227 */ /* 0x000fc800078e00ff */
[----:B------:R-:W-:Y:S01]  /*3d00*/  @!P4 IMAD.IADD R7, R7, 0x1, -R0 ;  /* 0x000000010707c824 */ /* 0x000fe200078e0a00 */
[C---:B------:R-:W-:Y:S01]  /*3d10*/  ISETP.GT.U32.AND P4, PT, R0.reuse, R2, PT ;  /* 0x000000020000720c */ /* 0x040fe20003f84070 */
[----:B------:R-:W-:Y:S02]  /*3d20*/  IMAD.MOV R10, RZ, RZ, -R10 ;  /* 0x000000ffff0a7224 */ /* 0x000fe400078e0a0a */
[----:B0-----:R-:W-:Y:S02]  /*3d30*/  IMAD.MOV.U32 R3, RZ, RZ, R9 ;  /* 0x000000ffff037224 */ /* 0x001fe400078e0009 */
[C---:B------:R-:W-:Y:S02]  /*3d40*/  IMAD R4, R0.reuse, R10, R12 ;  /* 0x0000000a00047224 */ /* 0x040fe400078e020c */
[----:B------:R-:W-:Y:S01]  /*3d50*/  @!P3 IMAD.MOV R3, RZ, RZ, -R3 ;  /* 0x000000ffff03b224 */ /* 0x000fe200078e0a03 */
[----:B------:R-:W-:Y:S01]  /*3d60*/  ISETP.GT.U32.AND P3, PT, R0, R5, PT ;  /* 0x000000050000720c */ /* 0x000fe20003f64070 */
[----:B------:R-:W-:-:S02]  /*3d70*/  @!P6 IMAD.IADD R6, R6, 0x1, -R0 ;  /* 0x000000010606e824 */ /* 0x000fc400078e0a00 */
[C---:B------:R-:W-:Y:S01]  /*3d80*/  VIADD R11, R21.reuse, 0xa2 ;  /* 0x000000a2150b7836 */ /* 0x040fe20000000000 */
[----:B------:R0:W-:Y:S01]  /*3d90*/  STL [R1+0x160], R3 ;  /* 0x0001600301007387 */ /* 0x0001e20000100800 */
[--C-:B------:R-:W-:Y:S01]  /*3da0*/  @!P4 IMAD.IADD R2, R2, 0x1, -R0.reuse ;  /* 0x000000010202c824 */ /* 0x100fe200078e0a00 */
[C---:B------:R-:W-:Y:S01]  /*3db0*/  ISETP.GT.U32.AND P6, PT, R0.reuse, R6, PT ;  /* 0x000000060000720c */ /* 0x040fe20003fc4070 */
[C---:B------:R-:W-:Y:S01]  /*3dc0*/  VIADD R10, R21.reuse, 0xa0 ;  /* 0x000000a0150a7836 */ /* 0x040fe20000000000 */
[----:B------:R-:W-:Y:S01]  /*3dd0*/  IABS R16, R11 ;  /* 0x0000000b00107213 */ /* 0x000fe20000000000 */
[C---:B------:R-:W-:Y:S01]  /*3de0*/  VIADD R9, R21.reuse, 0x9e ;  /* 0x0000009e15097836 */ /* 0x040fe20000000000 */
[C---:B------:R-:W-:Y:S01]  /*3df0*/  ISETP.GT.U32.AND P4, PT, R0.reuse, R2, PT ;  /* 0x000000020000720c */ /* 0x040fe20003f84070 */
[----:B------:R-:W-:Y:S02]  /*3e00*/  VIADD R13, R21, 0x98 ;  /* 0x00000098150d7836 */ /* 0x000fe40000000000 */
[----:B------:R-:W-:Y:S01]  /*3e10*/  @!P3 IMAD.IADD R5, R5, 0x1, -R0 ;  /* 0x000000010505b824 */ /* 0x000fe200078e0a00 */
[----:B------:R-:W-:Y:S01]  /*3e20*/  ISETP.GT.U32.AND P3, PT, R0, R4, PT ;  /* 0x000000040000720c */ /* 0x000fe20003f64070 */
[----:B0-----:R-:W-:Y:S01]  /*3e30*/  IMAD.MOV.U32 R3, RZ, RZ, R7 ;  /* 0x000000ffff037224 */ /* 0x001fe200078e0007 */
[----:B------:R-:W-:Y:S01]  /*3e40*/  IABS R15, R13 ;  /* 0x0000000d000f7213 */ /* 0x000fe20000000000 */
[----:B------:R-:W-:-:S04]  /*3e50*/  IMAD.HI.U32 R7, R20, R16, RZ ;  /* 0x0000001014077227 */ /* 0x000fc800078e00ff */
[----:B------:R-:W-:Y:S01]  /*3e60*/  @!P2 IMAD.MOV R3, RZ, RZ, -R3 ;  /* 0x000000ffff03a224 */ /* 0x000fe200078e0a03 */
[----:B------:R-:W-:Y:S01]  /*3e70*/  ISETP.GE.AND P2, PT, R11, RZ, PT ;  /* 0x000000ff0b00720c */ /* 0x000fe20003f46270 */
[--C-:B------:R-:W-:Y:S01]  /*3e80*/  @!P6 IMAD.IADD R6, R6, 0x1, -R0.reuse ;  /* 0x000000010606e824 */ /* 0x100fe200078e0a00 */
[----:B------:R-:W-:Y:S01]  /*3e90*/  ISETP.GE.AND P6, PT, R8, RZ, PT ;  /* 0x000000ff0800720c */ /* 0x000fe20003fc6270 */
[--C-:B------:R-:W-:Y:S01]  /*3ea0*/  @!P4 IMAD.IADD R2, R2, 0x1, -R0.reuse ;  /* 0x000000010202c824 */ /* 0x100fe200078e0a00 */
[----:B------:R0:W-:Y:S01]  /*3eb0*/  STL [R1+0x164], R3 ;  /* 0x0001640301007387 */ /* 0x0001e20000100800 */
[----:B------:R-:W-:Y:S02]  /*3ec0*/  @!P3 IMAD.IADD R4, R4, 0x1, -R0 ;  /* 0x000000010404b824 */ /* 0x000fe400078e0a00 */
[----:B------:R-:W-:Y:S01]  /*3ed0*/  @!P1 IMAD.MOV R6, RZ, RZ, -R6 ;  /* 0x000000ffff069224 */ /* 0x000fe200078e0a06 */
[----:B------:R-:W-:Y:S01]  /*3ee0*/  ISETP.GE.AND P1, PT, R10, RZ, PT ;  /* 0x000000ff0a00720c */ /* 0x000fe20003f26270 */
[----:B------:R-:W-:Y:S01]  /*3ef0*/  IMAD.MOV R7, RZ, RZ, -R7 ;  /* 0x000000ffff077224 */ /* 0x000fe200078e0a07 */
[----:B------:R-:W-:Y:S01]  /*3f00*/  ISETP.GT.U32.AND P3, PT, R0, R4, PT ;  /* 0x000000040000720c */ /* 0x000fe20003f64070 */
[----:B------:R-:W-:Y:S01]  /*3f10*/  VIADD R8, R21, 0x9c ;  /* 0x0000009c15087836 */ /* 0x000fe20000000000 */
[----:B------:R-:W-:Y:S01]  /*3f20*/  IABS R10, R10 ;  /* 0x0000000a000a7213 */ /* 0x000fe20000000000 */
[----:B------:R1:W-:Y:S01]  /*3f30*/  STL [R1+0x16c], R6 ;  /* 0x00016c0601007387 */ /* 0x0003e20000100800 */
[----:B0-----:R-:W-:-:S02]  /*3f40*/  IMAD.MOV.U32 R3, RZ, RZ, R5 ;  /* 0x000000ffff037224 */ /* 0x001fc400078e0005 */
[----:B------:R-:W-:Y:S01]  /*3f50*/  IMAD R16, R0, R7, R16 ;  /* 0x0000000700107224 */ /* 0x000fe200078e0210 */
[----:B------:R-:W-:Y:S01]  /*3f60*/  ISETP.GE.AND P4, PT, R8, RZ, PT ;  /* 0x000000ff0800720c */ /* 0x000fe20003f86270 */
[----:B------:R-:W-:Y:S01]  /*3f70*/  @!P0 IMAD.MOV R3, RZ, RZ, -R3 ;  /* 0x000000ffff038224 */ /* 0x000fe200078e0a03 */
[----:B------:R-:W-:Y:S01]  /*3f80*/  ISETP.GE.AND P0, PT, R9, RZ, PT ;  /* 0x000000ff0900720c */ /* 0x000fe20003f06270 */
[C---:B------:R-:W-:Y:S01]  /*3f90*/  VIADD R7, R21.reuse, 0x94 ;  /* 0x0000009415077836 */ /* 0x040fe20000000000 */
[----:B------:R-:W-:Y:S01]  /*3fa0*/  IABS R9, R9 ;  /* 0x0000000900097213 */ /* 0x000fe20000000000 */
[----:B------:R-:W-:Y:S01]  /*3fb0*/  VIADD R22, R21, 0x5c ;  /* 0x0000005c15167836 */ /* 0x000fe20000000000 */
[----:B------:R0:W-:Y:S01]  /*3fc0*/  STL [R1+0x170], R3 ;  /* 0x0001700301007387 */ /* 0x0001e20000100800 */
[C---:B-1----:R-:W-:Y:S01]  /*3fd0*/  IMAD.HI.U32 R6, R20.reuse, R10, RZ ;  /* 0x0000000a14067227 */ /* 0x042fe200078e00ff */
[----:B------:R-:W-:Y:S02]  /*3fe0*/  IABS R8, R8 ;  /* 0x0000000800087213 */ /* 0x000fe40000000000 */
[----:B------:R-:W-:Y:S01]  /*3ff0*/  IABS R14, R7 ;  /* 0x00000007000e7213 */ /* 0x000fe20000000000 */
[----:B------:R-:W-:-:S04]  /*4000*/  IMAD.HI.U32 R5, R20, R9, RZ ;  /* 0x0000000914057227 */ /* 0x000fc800078e00ff */
[----:B------:R-:W-:Y:S02]  /*4010*/  IMAD.MOV R6, RZ, RZ, -R6 ;  /* 0x000000ffff067224 */ /* 0x000fe400078e0a06 */
[----:B0-----:R-:W-:Y:S02]  /*4020*/  IMAD.MOV.U32 R3, RZ, RZ, R2 ;  /* 0x000000ffff037224 */ /* 0x001fe400078e0002 */
[----:B------:R-:W-:Y:S02]  /*4030*/  IMAD.MOV R5, RZ, RZ, -R5 ;  /* 0x000000ffff057224 */ /* 0x000fe400078e0a05 */
[----:B------:R-:W-:Y:S01]  /*4040*/  @!P5 IMAD.MOV R3, RZ, RZ, -R3 ;  /* 0x000000ffff03d224 */ /* 0x000fe200078e0a03 */
[----:B------:R-:W-:Y:S01]  /*4050*/  ISETP.GT.U32.AND P5, PT, R0, R16, PT ;  /* 0x000000100000720c */ /* 0x000fe20003fa4070 */
[----:B------:R-:W-:Y:S02]  /*4060*/  @!P3 IMAD.IADD R4, R4, 0x1, -R0 ;  /* 0x000000010404b824 */ /* 0x000fe400078e0a00 */
[C---:B------:R-:W-:Y:S01]  /*4070*/  IMAD R10, R0.reuse, R6, R10 ;  /* 0x00000006000a7224 */ /* 0x040fe200078e020a */
[----:B------:R0:W-:Y:S01]  /*4080*/  STL [R1+0x178], R3 ;  /* 0x0001780301007387 */ /* 0x0001e20000100800 */
[----:B------:R-:W-:-:S02]  /*4090*/  IMAD R9, R0, R5, R9 ;  /* 0x0000000500097224 */ /* 0x000fc400078e0209 */
[----:B------:R-:W-:Y:S01]  /*40a0*/  IMAD.HI.U32 R2, R20, R8, RZ ;  /* 0x0000000814027227 */ /* 0x000fe200078e00ff */
[----:B------:R-:W-:-:S03]  /*40b0*/  ISETP.GT.U32.AND P3, PT, R0, R10, PT ;  /* 0x0000000a0000720c */ /* 0x000fc60003f64070 */
[----:B------:R-:W-:Y:S02]  /*40c0*/  IMAD.MOV R2, RZ, RZ, -R2 ;  /* 0x000000ffff027224 */ /* 0x000fe400078e0a02 */
[----:B------:R-:W-:Y:S02]  /*40d0*/  @!P5 IMAD.IADD R16, R16, 0x1, -R0 ;  /* 0x000000011010d824 */ /* 0x000fe400078e0a00 */
[----:B0-----:R-:W-:Y:S01]  /*40e0*/  IMAD.MOV.U32 R3, RZ, RZ, R4 ;  /* 0x000000ffff037224 */ /* 0x001fe200078e0004 */
[----:B------:R-:W-:Y:S01]  /*40f0*/  IABS R4, R17 ;  /* 0x0000001100047213 */ /* 0x000fe20000000000 */
[----:B------:R-:W-:Y:S01]  /*4100*/  IMAD.HI.U32 R5, R20, R15, RZ ;  /* 0x0000000f14057227 */ /* 0x000fe200078e00ff */
[----:B------:R-:W-:-:S03]  /*4110*/  ISETP.GT.U32.AND P5, PT, R0, R16, PT ;  /* 0x000000100000720c */ /* 0x000fc60003fa4070 */
[----:B------:R-:W-:Y:S01]  /*4120*/  @!P6 IMAD.MOV R3, RZ, RZ, -R3 ;  /* 0x000000ffff03e224 */ /* 0x000fe200078e0a03 */
[----:B------:R-:W-:Y:S01]  /*4130*/  ISETP.GT.U32.AND P6, PT, R0, R9, PT ;  /* 0x000000090000720c */ /* 0x000fe20003fc4070 */
[----:B------:R-:W-:Y:S02]  /*4140*/  @!P3 IMAD.IADD R10, R10, 0x1, -R0 ;  /* 0x000000010a0ab824 */ /* 0x000fe400078e0a00 */
[----:B------:R-:W-:Y:S01]  /*4150*/  IMAD.HI.U32 R11, R20, R4, RZ ;  /* 0x00000004140b7227 */ /* 0x000fe200078e00ff */
[----:B------:R0:W-:Y:S02]  /*4160*/  STL [R1+0x180], R3 ;  /* 0x0001800301007387 */ /* 0x0001e40000100800 */
[C---:B------:R-:W-:Y:S01]  /*4170*/  ISETP.GT.U32.AND P3, PT, R0.reuse, R10, PT ;  /* 0x0000000a0000720c */ /* 0x040fe20003f64070 */
[----:B------:R-:W-:Y:S02]  /*4180*/  IMAD R8, R0, R2, R8 ;  /* 0x0000000200087224 */ /* 0x000fe400078e0208 */
[----:B------:R-:W-:-:S02]  /*4190*/  IMAD.MOV R11, RZ, RZ, -R11 ;  /* 0x000000ffff0b7224 */ /* 0x000fc400078e0a0b */
[----:B------:R-:W-:Y:S02]  /*41a0*/  IMAD.MOV R5, RZ, RZ, -R5 ;  /* 0x000000ffff057224 */ /* 0x000fe400078e0a05 */
[--C-:B------:R-:W-:Y:S02]  /*41b0*/  @!P6 IMAD.IADD R9, R9, 0x1, -R0.reuse ;  /* 0x000000010909e824 */ /* 0x100fe400078e0a00 */
[----:B------:R-:W-:Y:S01]  /*41c0*/  @!P5 IMAD.IADD R16, R16, 0x1, -R0 ;  /* 0x000000011010d824 */ /* 0x000fe200078e0a00 */
[C---:B------:R-:W-:Y:S01]  /*41d0*/  ISETP.GT.U32.AND P5, PT, R0.reuse, R8, PT ;  /* 0x000000080000720c */ /* 0x040fe20003fa4070 */
[C---:B------:R-:W-:Y:S01]  /*41e0*/  IMAD R4, R0.reuse, R11, R4 ;  /* 0x0000000b00047224 */ /* 0x040fe200078e0204 */
[C---:B------:R-:W-:Y:S01]  /*41f0*/  ISETP.GT.U32.AND P6, PT, R0.reuse, R9, PT ;  /* 0x000000090000720c */ /* 0x040fe20003fc4070 */
[----:B------:R-:W-:Y:S02]  /*4200*/  IMAD R15, R0, R5, R15 ;  /* 0x00000005000f7224 */ /* 0x000fe400078e020f */
[----:B------:R-:W-:Y:S01]  /*4210*/  @!P3 IMAD.IADD R10, R10, 0x1, -R0 ;  /* 0x000000010a0ab824 */ /* 0x000fe200078e0a00 */
[----:B------:R-:W-:Y:S01]  /*4220*/  ISETP.GT.U32.AND P3, PT, R0, R4, PT ;  /* 0x000000040000720c */ /* 0x000fe20003f64070 */
[----:B------:R-:W-:-:S02]  /*4230*/  VIADD R2, R21, 0x96 ;  /* 0x0000009615027836 */ /* 0x000fc40000000000 */
[----:B------:R-:W-:Y:S02]  /*4240*/  VIADD R5, R21, 0x92 ;  /* 0x0000009215057836 */ /* 0x000fe40000000000 */
[----:B0-----:R-:W-:Y:S01]  /*4250*/  IMAD.MOV.U32 R3, RZ, RZ, R16 ;  /* 0x000000ffff037224 */ /* 0x001fe200078e0010 */
[----:B------:R-:W-:Y:S01]  /*4260*/  IABS R6, R2 ;  /* 0x0000000200067213 */ /* 0x000fe20000000000 */
[--C-:B------:R-:W-:Y:S01]  /*4270*/  @!P5 IMAD.IADD R8, R8, 0x1, -R0.reuse ;  /* 0x000000010808d824 */ /* 0x100fe200078e0a00 */
[----:B------:R-:W-:Y:S01]  /*4280*/  IABS R16, R5 ;  /* 0x0000000500107213 */ /* 0x000fe20000000000 */
[--C-:B------:R-:W-:Y:S01]  /*4290*/  @!P6 IMAD.IADD R9, R9, 0x1, -R0.reuse ;  /* 0x000000010909e824 */ /* 0x100fe200078e0a00 */
[C---:B------:R-:W-:Y:S01]  /*42a0*/  ISETP.GT.U32.AND P6, PT, R0.reuse, R15, PT ;  /* 0x0000000f0000720c */ /* 0x040fe20003fc4070 */
[----:B------:R-:W-:Y:S01]  /*42b0*/  @!P2 IMAD.MOV R3, RZ, RZ, -R3 ;  /* 0x000000ffff03a224 */ /* 0x000fe200078e0a03 */
[----:B------:R-:W-:Y:S01]  /*42c0*/  ISETP.GT.U32.AND P2, PT, R0, R8, PT ;  /* 0x000000080000720c */ /* 0x000fe20003f44070 */
[----:B------:R-:W-:Y:S01]  /*42d0*/  @!P3 IMAD.IADD R4, R4, 0x1, -R0 ;  /* 0x000000010404b824 */ /* 0x000fe200078e0a00 */
[----:B------:R-:W-:Y:S01]  /*42e0*/  ISETP.GE.AND P3, PT, R13, RZ, PT ;  /* 0x000000ff0d00720c */ /* 0x000fe20003f66270 */
[----:B------:R-:W-:Y:S01]  /*42f0*/  IMAD.HI.U32 R12, R20, R6, RZ ;  /* 0x00000006140c7227 */ /* 0x000fe200078e00ff */
[----:B------:R0:W-:Y:S01]  /*4300*/  STL [R1+0x18c], R3 ;  /* 0x00018c0301007387 */ /* 0x0001e20000100800 */
[----:B------:R-:W-:-:S02]  /*4310*/  ISETP.GE.AND P5, PT, R17, RZ, PT ;  /* 0x000000ff1100720c */ /* 0x000fc40003fa6270 */
[----:B------:R-:W-:Y:S02]  /*4320*/  IMAD.MOV.U32 R13, RZ, RZ, R16 ;  /* 0x000000ffff0d7224 */ /* 0x000fe400078e0010 */
[----:B------:R-:W-:Y:S02]  /*4330*/  IMAD.MOV R12, RZ, RZ, -R12 ;  /* 0x000000ffff0c7224 */ /* 0x000fe400078e0a0c */
[----:B------:R-:W-:Y:S02]  /*4340*/  @!P6 IMAD.IADD R15, R15, 0x1, -R0 ;  /* 0x000000010f0fe824 */ /* 0x000fe400078e0a00 */
[----:B------:R-:W-:-:S03]  /*4350*/  IMAD.HI.U32 R11, R20, R14, RZ ;  /* 0x0000000e140b7227 */ /* 0x000fc600078e00ff */
[----:B------:R-:W-:Y:S01]  /*4360*/  ISETP.GT.U32.AND P6, PT, R0, R15, PT ;  /* 0x0000000f0000720c */ /* 0x000fe20003fc4070 */
[----:B0-----:R-:W-:Y:S02]  /*4370*/  IMAD.MOV.U32 R3, RZ, RZ, R10 ;  /* 0x000000ffff037224 */ /* 0x001fe400078e000a */
[----:B------:R-:W-:-:S04]  /*4380*/  IMAD.HI.U32 R10, R20, R13, RZ ;  /* 0x0000000d140a7227 */ /* 0x000fc800078e00ff */
[C---:B------:R-:W-:Y:S02]  /*4390*/  IMAD R6, R0.reuse, R12, R6 ;  /* 0x0000000c00067224 */ /* 0x040fe400078e0206 */
[----:B------:R-:W-:Y:S01]  /*43a0*/  @!P1 IMAD.MOV R3, RZ, RZ, -R3 ;  /* 0x000000ffff039224 */ /* 0x000fe200078e0a03 */
[----:B------:R-:W-:Y:S01]  /*43b0*/  ISETP.GT.U32.AND P1, PT, R0, R4, PT ;  /* 0x000000040000720c */ /* 0x000fe20003f24070 */
[----:B------:R-:W-:Y:S02]  /*43c0*/  IMAD.MOV R10, RZ, RZ, -R10 ;  /* 0x000000ffff0a7224 */ /* 0x000fe400078e0a0a */
[----:B------:R-:W-:Y:S01]  /*43d0*/  IMAD.MOV R11, RZ, RZ, -R11 ;  /* 0x000000ffff0b7224 */ /* 0x000fe200078e0a0b */
[----:B------:R0:W-:Y:S01]  /*43e0*/  STL [R1+0x190], R3 ;  /* 0x0001900301007387 */ /* 0x0001e20000100800 */
[----:B------:R-:W-:Y:S01]  /*43f0*/  @!P2 IMAD.IADD R8, R8, 0x1, -R0 ;  /* 0x000000010808a824 */ /* 0x000fe200078e0a00 */
[C---:B------:R-:W-:Y:S01]  /*4400*/  ISETP.GT.U32.AND P2, PT, R0.reuse, R6, PT ;  /* 0x000000060000720c */ /* 0x040fe20003f44070 */
[----:B------:R-:W-:-:S02]  /*4410*/  IMAD R13, R0, R10, R13 ;  /* 0x0000000a000d7224 */ /* 0x000fc400078e020d */
[----:B------:R-:W-:Y:S02]  /*4420*/  IMAD R14, R0, R11, R14 ;  /* 0x0000000b000e7224 */ /* 0x000fe400078e020e */
[----:B------:R-:W-:Y:S01]  /*4430*/  @!P0 IMAD.MOV R9, RZ, RZ, -R9 ;  /* 0x000000ffff098224 */ /* 0x000fe200078e0a09 */
[----:B------:R-:W-:Y:S01]  /*4440*/  ISETP.GE.AND P0, PT, R2, RZ, PT ;  /* 0x000000ff0200720c */ /* 0x000fe20003f06270 */
[----:B------:R-:W-:Y:S01]  /*4450*/  @!P6 IMAD.IADD R15, R15, 0x1, -R0 ;  /* 0x000000010f0fe824 */ /* 0x000fe200078e0a00 */
[C---:B------:R-:W-:Y:S01]  /*4460*/  ISETP.GT.U32.AND P6, PT, R0.reuse, R13, PT ;  /* 0x0000000d0000720c */ /* 0x040fe20003fc4070 */
[----:B0-----:R-:W-:Y:S01]  /*4470*/  IMAD.MOV.U32 R3, RZ, RZ, R8 ;  /* 0x000000ffff037224 */ /* 0x001fe200078e0008 */
[----:B------:R0:W-:Y:S01]  /*4480*/  STL [R1+0x184], R9 ;  /* 0x0001840901007387 */ /* 0x0001e20000100800 */
[----:B------:R-:W-:Y:S02]  /*4490*/  VIADD R2, R21, 0x90 ;  /* 0x0000009015027836 */ /* 0x000fe40000000000 */
[----:B------:R-:W-:Y:S01]  /*44a0*/  @!P4 IMAD.MOV R3, RZ, RZ, -R3 ;  /* 0x000000ffff03c224 */ /* 0x000fe200078e0a03 */
[----:B------:R-:W-:Y:S01]  /*44b0*/  ISETP.GT.U32.AND P4, PT, R0, R14, PT ;  /* 0x0000000e0000720c */ /* 0x000fe20003f84070 */
[--C-:B------:R-:W-:Y:S01]  /*44c0*/  @!P2 IMAD.IADD R6, R6, 0x1, -R0.reuse ;  /* 0x000000010606a824 */ /* 0x100fe200078e0a00 */
[----:B------:R-:W-:Y:S01]  /*44d0*/  ISETP.GE.AND P2, PT, R5, RZ, PT ;  /* 0x000000ff0500720c */ /* 0x000fe20003f46270 */
[--C-:B------:R-:W-:Y:S01]  /*44e0*/  @!P1 IMAD.IADD R4, R4, 0x1, -R0.reuse ;  /* 0x0000000104049824 */ /* 0x100fe200078e0a00 */
[----:B------:R1:W-:Y:S01]  /*44f0*/  STL [R1+0x19c], R3 ;  /* 0x00019c0301007387 */ /* 0x0003e20000100800 */
[----:B------:R-:W-:Y:S01]  /*4500*/  IABS R8, R2 ;  /* 0x0000000200087213 */ /* 0x000fe20000000000 */
[----:B0-----:R-:W-:Y:S01]  /*4510*/  VIADD R9, R21, 0x8e ;  /* 0x0000008e15097836 */ /* 0x001fe20000000000 */
[----:B------:R-:W-:Y:S01]  /*4520*/  ISETP.GE.AND P1, PT, R7, RZ, PT ;  /* 0x000000ff0700720c */ /* 0x000fe20003f26270 */
[----:B------:R-:W-:-:S02]  /*4530*/  @!P6 IMAD.IADD R13, R13, 0x1, -R0 ;  /* 0x000000010d0de824 */ /* 0x000fc400078e0a00 */
[----:B------:R-:W-:Y:S01]  /*4540*/  IMAD.HI.U32 R7, R20, R8, RZ ;  /* 0x0000000814077227 */ /* 0x000fe200078e00ff */
[----:B------:R-:W-:-:S03]  /*4550*/  IABS R5, R9 ;  /* 0x0000000900057213 */ /* 0x000fc60000000000 */
[----:B-1----:R-:W-:Y:S02]  /*4560*/  IMAD.MOV.U32 R3, RZ, RZ, R4 ;  /* 0x000000ffff037224 */ /* 0x002fe400078e0004 */
[----:B------:R-:W-:Y:S01]  /*4570*/  @!P4 IMAD.IADD R14, R14, 0x1, -R0 ;  /* 0x000000010e0ec824 */ /* 0x000fe200078e0a00 */
[C---:B------:R-:W-:Y:S01]  /*4580*/  ISETP.GT.U32.AND P4, PT, R0.reuse, R6, PT ;  /* 0x000000060000720c */ /* 0x040fe20003f84070 */
[----:B------:R-:W-:Y:S02]  /*4590*/  IMAD.MOV.U32 R4, RZ, RZ, R5 ;  /* 0x000000ffff047224 */ /* 0x000fe400078e0005 */
[----:B------:R-:W-:Y:S01]  /*45a0*/  @!P5 IMAD.MOV R3, RZ, RZ, -R3 ;  /* 0x000000ffff03d224 */ /* 0x000fe200078e0a03 */
[----:B------:R-:W-:Y:S01]  /*45b0*/  ISETP.GT.U32.AND P5, PT, R0, R13, PT ;  /* 0x0000000d0000720c */ /* 0x000fe20003fa4070 */
[----:B------:R-:W-:Y:S01]  /*45c0*/  IMAD.HI.U32 R5, R20, R4, RZ ;  /* 0x0000000414057227 */ /* 0x000fe200078e00ff */
[----:B------:R-:W-:Y:S02]  /*45d0*/  ISETP.GT.U32.AND P6, PT, R0, R14, PT ;  /* 0x0000000e0000720c */ /* 0x000fe40003fc4070 */
[----:B------:R0:W-:Y:S01]  /*45e0*/  STL [R1+0x1ac], R3 ;  /* 0x0001ac0301007387 */ /* 0x0001e20000100800 */
[----:B------:R-:W-:-:S02]  /*45f0*/  IMAD.MOV R7, RZ, RZ, -R7 ;  /* 0x000000ffff077224 */ /* 0x000fc400078e0a07 */
[----:B------:R-:W-:Y:S02]  /*4600*/  IMAD.MOV R5, RZ, RZ, -R5 ;  /* 0x000000ffff057224 */ /* 0x000fe400078e0a05 */
[C---:B------:R-:W-:Y:S02]  /*4610*/  IMAD R8, R0.reuse, R7, R8 ;  /* 0x0000000700087224 */ /* 0x040fe400078e0208 */
[----:B------:R-:W-:Y:S02]  /*4620*/  IMAD R4, R0, R5, R4 ;  /* 0x0000000500047224 */ /* 0x000fe400078e0204 */
[--C-:B------:R-:W-:Y:S01]  /*4630*/  @!P4 IMAD.IADD R6, R6, 0x1, -R0.reuse ;  /* 0x000000010606c824 */ /* 0x100fe200078e0a00 */
[C---:B------:R-:W-:Y:S01]  /*4640*/  ISETP.GT.U32.AND P4, PT, R0.reuse, R8, PT ;  /* 0x000000080000720c */ /* 0x040fe20003f84070 */
[----:B------:R-:W-:Y:S01]  /*4650*/  @!P5 IMAD.IADD R13, R13, 0x1, -R0 ;  /* 0x000000010d0dd824 */ /* 0x000fe200078e0a00 */
[----:B------:R-:W-:Y:S01]  /*4660*/  ISETP.GT.U32.AND P5, PT, R0, R4, PT ;  /* 0x000000040000720c */ /* 0x000fe20003fa4070 */
[----:B------:R-:W-:-:S02]  /*4670*/  VIADD R12, R21, 0x8c ;  /* 0x0000008c150c7836 */ /* 0x000fc40000000000 */
[C---:B------:R-:W-:Y:S02]  /*4680*/  VIADD R11, R21.reuse, 0x8a ;  /* 0x0000008a150b7836 */ /* 0x040fe40000000000 */
[--C-:B------:R-:W-:Y:S01]  /*4690*/  @!P6 IMAD.IADD R14, R14, 0x1, -R0.reuse ;  /* 0x000000010e0ee824 */ /* 0x100fe200078e0a00 */
[----:B------:R-:W-:Y:S01]  /*46a0*/  IABS R10, R12 ;  /* 0x0000000c000a7213 */ /* 0x000fe20000000000 */
[----:B------:R-:W-:Y:S01]  /*46b0*/  @!P3 IMAD.MOV R15, RZ, RZ, -R15 ;  /* 0x000000ffff0fb224 */ /* 0x000fe200078e0a0f */
[----:B------:R-:W-:Y:S01]  /*46c0*/  ISETP.GE.AND P6, PT, R2, RZ, PT ;  /* 0x000000ff0200720c */ /* 0x000fe20003fc6270 */
[----:B------:R-:W-:Y:S01]  /*46d0*/  VIADD R2, R21, 0x88 ;  /* 0x0000008815027836 */ /* 0x000fe20000000000 */
[----:B------:R-:W-:Y:S01]  /*46e0*/  IABS R17, R11 ;  /* 0x0000000b00117213 */ /* 0x000fe20000000000 */
[----:B------:R-:W-:Y:S01]  /*46f0*/  IMAD.HI.U32 R5, R20, R10, RZ ;  /* 0x0000000a14057227 */ /* 0x000fe200078e00ff */
[----:B------:R-:W-:Y:S03]  /*4700*/  STL [R1+0x188], R15 ;  /* 0x0001880f01007387 */ /* 0x000fe60000100800 */
[--C-:B------:R-:W-:Y:S01]  /*4710*/  @!P4 IMAD.IADD R8, R8, 0x1, -R0.reuse ;  /* 0x000000010808c824 */ /* 0x100fe200078e0a00 */
[----:B------:R-:W-:Y:S01]  /*4720*/  ISETP.GE.AND P4, PT, R9, RZ, PT ;  /* 0x000000ff0900720c */ /* 0x000fe20003f86270 */
[----:B------:R-:W-:-:S02]  /*4730*/  @!P5 IMAD.IADD R4, R4, 0x1, -R0 ;  /* 0x000000010404d824 */ /* 0x000fc400078e0a00 */
[----:B------:R-:W-:Y:S01]  /*4740*/  IMAD.MOV R5, RZ, RZ, -R5 ;  /* 0x000000ffff057224 */ /* 0x000fe200078e0a05 */
[C---:B------:R-:W-:Y:S01]  /*4750*/  ISETP.GT.U32.AND P3, PT, R0.reuse, R8, PT ;  /* 0x000000080000720c */ /* 0x040fe20003f64070 */
[----:B0-----:R-:W-:Y:S01]  /*4760*/  IMAD.MOV.U32 R3, RZ, RZ, R6 ;  /* 0x000000ffff037224 */ /* 0x001fe200078e0006 */
[C---:B------:R-:W-:Y:S01]  /*4770*/  ISETP.GT.U32.AND P5, PT, R0.reuse, R4, PT ;  /* 0x000000040000720c */ /* 0x040fe20003fa4070 */
[----:B------:R-:W-:Y:S01]  /*4780*/  IMAD R10, R0, R5, R10 ;  /* 0x00000005000a7224 */ /* 0x000fe200078e020a */
[----:B------:R-:W-:Y:S01]  /*4790*/  IABS R5, R2 ;  /* 0x0000000200057213 */ /* 0x000fe20000000000 */
[----:B------:R-:W-:-:S04]  /*47a0*/  IMAD.HI.U32 R7, R20, R17, RZ ;  /* 0x0000001114077227 */ /* 0x000fc800078e00ff */
[----:B------:R-:W-:Y:S01]  /*47b0*/  @!P0 IMAD.MOV R3, RZ, RZ, -R3 ;  /* 0x000000ffff038224 */ /* 0x000fe200078e0a03 */
[----:B------:R-:W-:Y:S01]  /*47c0*/  ISETP.GT.U32.AND P0, PT, R0, R10, PT ;  /* 0x0000000a0000720c */ /* 0x000fe20003f04070 */
[----:B------:R-:W-:-:S03]  /*47d0*/  IMAD.HI.U32 R6, R20, R5, RZ ;  /* 0x0000000514067227 */ /* 0x000fc600078e00ff */
[----:B------:R0:W-:Y:S01]  /*47e0*/  STL [R1+0x1b8], R3 ;  /* 0x0001b80301007387 */ /* 0x0001e20000100800 */
[----:B------:R-:W-:Y:S02]  /*47f0*/  IMAD.MOV R7, RZ, RZ, -R7 ;  /* 0x000000ffff077224 */ /* 0x000fe400078e0a07 */
[----:B------:R-:W-:Y:S02]  /*4800*/  VIADD R9, R21, 0x86 ;  /* 0x0000008615097836 */ /* 0x000fe40000000000 */
[----:B------:R-:W-:Y:S02]  /*4810*/  @!P1 IMAD.MOV R14, RZ, RZ, -R14 ;  /* 0x000000ffff0e9224 */ /* 0x000fe400078e0a0e */
[----:B------:R-:W-:Y:S01]  /*4820*/  @!P3 IMAD.IADD R8, R8, 0x1, -R0 ;  /* 0x000000010808b824 */ /* 0x000fe200078e0a00 */
[----:B------:R-:W-:Y:S01]  /*4830*/  ISETP.GE.AND P3, PT, R11, RZ, PT ;  /* 0x000000ff0b00720c */ /* 0x000fe20003f66270 */
[----:B------:R-:W-:Y:S01]  /*4840*/  IMAD.MOV R6, RZ, RZ, -R6 ;  /* 0x000000ffff067224 */ /* 0x000fe200078e0a06 */
[----:B------:R1:W-:Y:S01]  /*4850*/  STL [R1+0x1a0], R14 ;  /* 0x0001a00e01007387 */ /* 0x0003e20000100800 */
[----:B------:R-:W-:Y:S01]  /*4860*/  IMAD R17, R0, R7, R17 ;  /* 0x0000000700117224 */ /* 0x000fe200078e0211 */
[----:B------:R-:W-:Y:S01]  /*4870*/  IABS R7, R9 ;  /* 0x0000000900077213 */ /* 0x000fe20000000000 */
[----:B------:R-:W-:Y:S01]  /*4880*/  @!P5 IMAD.IADD R4, R4, 0x1, -R0 ;  /* 0x000000010404d824 */ /* 0x000fe200078e0a00 */
[----:B------:R-:W-:Y:S01]  /*4890*/  ISETP.GE.AND P5, PT, R2, RZ, PT ;  /* 0x000000ff0200720c */ /* 0x000fe20003fa6270 */
[C---:B------:R-:W-:Y:S01]  /*48a0*/  IMAD R2, R0.reuse, R6, R5 ;  /* 0x0000000600027224 */ /* 0x040fe200078e0205 */
[----:B------:R-:W-:Y:S01]  /*48b0*/  ISETP.GT.U32.AND P1, PT, R0, R17, PT ;  /* 0x000000110000720c */ /* 0x000fe20003f24070 */
[----:B0-----:R-:W-:-:S02]  /*48c0*/  IMAD.MOV.U32 R3, RZ, RZ, R13 ;  /* 0x000000ffff037224 */ /* 0x001fc400078e000d */
[----:B------:R-:W-:-:S04]  /*48d0*/  IMAD.HI.U32 R13, R20, R7, RZ ;  /* 0x00000007140d7227 */ /* 0x000fc800078e00ff */
[----:B-1----:R-:W-:Y:S02]  /*48e0*/  IMAD.MOV.U32 R14, RZ, RZ, R8 ;  /* 0x000000ffff0e7224 */ /* 0x002fe400078e0008 */
[----:B------:R-:W-:Y:S02]  /*48f0*/  @!P0 IMAD.IADD R10, R10, 0x1, -R0 ;  /* 0x000000010a0a8824 */ /* 0x000fe400078e0a00 */
[----:B------:R-:W-:Y:S01]  /*4900*/  @!P6 IMAD.MOV R14, RZ, RZ, -R14 ;  /* 0x000000ffff0ee224 */ /* 0x000fe200078e0a0e */
[C---:B------:R-:W-:Y:S01]  /*4910*/  ISETP.GT.U32.AND P6, PT, R0.reuse, R2, PT ;  /* 0x000000020000720c */ /* 0x040fe20003fc4070 */
[----:B------:R-:W-:Y:S01]  /*4920*/  @!P2 IMAD.MOV R3, RZ, RZ, -R3 ;  /* 0x000000ffff03a224 */ /* 0x000fe200078e0a03 */
[----:B------:R-:W-:Y:S01]  /*4930*/  ISETP.GT.U32.AND P0, PT, R0, R10, PT ;  /* 0x0000000a0000720c */ /* 0x000fe20003f04070 */
[----:B------:R-:W-:Y:S01]  /*4940*/  IMAD.MOV R13, RZ, RZ, -R13 ;  /* 0x000000ffff0d7224 */ /* 0x000fe200078e0a0d */
[----:B------:R-:W-:Y:S01]  /*4950*/  ISETP.GE.AND P2, PT, R12, RZ, PT ;  /* 0x000000ff0c00720c */ /* 0x000fe20003f46270 */
[----:B------:R-:W-:Y:S01]  /*4960*/  VIADD R5, R21, 0x84 ;  /* 0x0000008415057836 */ /* 0x000fe20000000000 */
[----:B------:R0:W-:Y:S01]  /*4970*/  STL [R1+0x1c0], R3 ;  /* 0x0001c00301007387 */ /* 0x0001e20000100800 */
[----:B------:R-:W-:-:S02]  /*4980*/  IMAD R7, R0, R13, R7 ;  /* 0x0000000d00077224 */ /* 0x000fc400078e0207 */
[--C-:B------:R-:W-:Y:S01]  /*4990*/  @!P1 IMAD.IADD R17, R17, 0x1, -R0.reuse ;  /* 0x0000000111119824 */ /* 0x100fe200078e0a00 */
[----:B------:R-:W-:Y:S01]  /*49a0*/  IABS R8, R5 ;  /* 0x0000000500087213 */ /* 0x000fe20000000000 */
[----:B------:R-:W-:Y:S01]  /*49b0*/  VIADD R6, R21, 0x82 ;  /* 0x0000008215067836 */ /* 0x000fe20000000000 */
[----:B------:R-:W-:Y:S01]  /*49c0*/  STL [R1+0x1a4], R14 ;  /* 0x0001a40e01007387 */ /* 0x000fe20000100800 */
[--C-:B------:R-:W-:Y:S01]  /*49d0*/  @!P6 IMAD.IADD R2, R2, 0x1, -R0.reuse ;  /* 0x000000010202e824 */ /* 0x100fe200078e0a00 */
[----:B------:R-:W-:Y:S01]  /*49e0*/  ISETP.GT.U32.AND P1, PT, R0, R17, PT ;  /* 0x000000110000720c */ /* 0x000fe20003f24070 */
[----:B------:R-:W-:Y:S01]  /*49f0*/  @!P0 IMAD.IADD R10, R10, 0x1, -R0 ;  /* 0x000000010a0a8824 */ /* 0x000fe200078e0a00 */
[----:B------:R-:W-:Y:S01]  /*4a00*/  ISETP.GE.AND P0, PT, R9, RZ, PT ;  /* 0x000000ff0900720c */ /* 0x000fe20003f06270 */
[----:B0-----:R-:W-:Y:S01]  /*4a10*/  IMAD.MOV.U32 R3, RZ, RZ, R4 ;  /* 0x000000ffff037224 */ /* 0x001fe200078e0004 */
[----:B------:R-:W-:Y:S01]  /*4a20*/  ISETP.GT.U32.AND P6, PT, R0, R2, PT ;  /* 0x000000020000720c */ /* 0x000fe20003fc4070 */
[----:B------:R-:W-:Y:S01]  /*4a30*/  IMAD.HI.U32 R9, R20, R8, RZ ;  /* 0x0000000814097227 */ /* 0x000fe200078e00ff */
[----:B------:R-:W-:-:S03]  /*4a40*/  IABS R4, R6 ;  /* 0x0000000600047213 */ /* 0x000fc60000000000 */
[----:B------:R-:W-:Y:S01]  /*4a50*/  @!P4 IMAD.MOV R3, RZ, RZ, -R3 ;  /* 0x000000ffff03c224 */ /* 0x000fe200078e0a03 */
[C---:B------:R-:W-:Y:S01]  /*4a60*/  ISETP.GT.U32.AND P4, PT, R0.reuse, R7, PT ;  /* 0x000000070000720c */ /* 0x040fe20003f84070 */
[----:B------:R-:W-:Y:S02]  /*4a70*/  IMAD.MOV R9, RZ, RZ, -R9 ;  /* 0x000000ffff097224 */ /* 0x000fe400078e0a09 */
[----:B------:R-:W-:Y:S01]  /*4a80*/  @!P1 IMAD.IADD R17, R17, 0x1, -R0 ;  /* 0x0000000111119824 */ /* 0x000fe200078e0a00 */
[----:B------:R-:W-:Y:S01]  /*4a90*/  ISETP.GE.AND P1, PT, R5, RZ, PT ;  /* 0x000000ff0500720c */ /* 0x000fe20003f26270 */
[----:B------:R-:W-:Y:S01]  /*4aa0*/  IMAD R8, R0, R9, R8 ;  /* 0x0000000900087224 */ /* 0x000fe200078e0208 */
[----:B------:R0:W-:Y:S01]  /*4ab0*/  STL [R1+0x1b0], R3 ;  /* 0x0001b00301007387 */ /* 0x0001e20000100800 */
[----:B------:R-:W-:Y:S02]  /*4ac0*/  VIADD R12, R21, 0x80 ;  /* 0x00000080150c7836 */ /* 0x000fe40000000000 */
[----:B------:R-:W-:-:S03]  /*4ad0*/  IMAD.HI.U32 R5, R20, R4, RZ ;  /* 0x0000000414057227 */ /* 0x000fc600078e00ff */
[----:B------:R-:W-:Y:S01]  /*4ae0*/  IABS R16, R12 ;  /* 0x0000000c00107213 */ /* 0x000fe20000000000 */
[--C-:B------:R-:W-:Y:S02]  /*4af0*/  @!P4 IMAD.IADD R7, R7, 0x1, -R0.reuse ;  /* 0x000000010707c824 */ /* 0x100fe400078e0a00 */
[----:B------:R-:W-:Y:S01]  /*4b00*/  @!P6 IMAD.IADD R2, R2, 0x1, -R0 ;  /* 0x000000010202e824 */ /* 0x000fe200078e0a00 */
[C---:B------:R-:W-:Y:S01]  /*4b10*/  ISETP.GT.U32.AND P6, PT, R0.reuse, R8, PT ;  /* 0x000000080000720c */ /* 0x040fe20003fc4070 */
[----:B0-----:R-:W-:Y:S01]  /*4b20*/  IMAD.MOV.U32 R3, RZ, RZ, R10 ;  /* 0x000000ffff037224 */ /* 0x001fe200078e000a */
[----:B------:R-:W-:Y:S01]  /*4b30*/  ISETP.GT.U32.AND P4, PT, R0, R7, PT ;  /* 0x000000070000720c */ /* 0x000fe20003f84070 */
[----:B------:R-:W-:Y:S02]  /*4b40*/  IMAD.MOV R5, RZ, RZ, -R5 ;  /* 0x000000ffff057224 */ /* 0x000fe400078e0a05 */
[----:B------:R-:W-:Y:S01]  /*4b50*/  @!P2 IMAD.MOV R3, RZ, RZ, -R3 ;  /* 0x000000ffff03a224 */ /* 0x000fe200078e0a03 */
[----:B------:R-:W-:Y:S01]  /*4b60*/  ISETP.GE.AND P2, PT, R6, RZ, PT ;  /* 0x000000ff0600720c */ /* 0x000fe20003f46270 */
[----:B------:R-:W-:-:S02]  /*4b70*/  IMAD R4, R0, R5, R4 ;  /* 0x0000000500047224 */ /* 0x000fc400078e0204 */
[----:B------:R-:W-:Y:S01]  /*4b80*/  VIADD R9, R21, 0x7e ;  /* 0x0000007e15097836 */ /* 0x000fe20000000000 */
[----:B------:R0:W-:Y:S01]  /*4b90*/  STL [R1+0x1a8], R3 ;  /* 0x0001a80301007387 */ /* 0x0001e20000100800 */
[----:B------:R-:W-:-:S03]  /*4ba0*/  IMAD.HI.U32 R6, R20, R16, RZ ;  /* 0x0000001014067227 */ /* 0x000fc600078e00ff */
[----:B------:R-:W-:Y:S01]  /*4bb0*/  IABS R14, R9 ;  /* 0x00000009000e7213 */ /* 0x000fe20000000000 */
[----:B------:R-:W-:Y:S01]  /*4bc0*/  @!P4 IMAD.IADD R7, R7, 0x1, -R0 ;  /* 0x000000010707c824 */ /* 0x000fe200078e0a00 */
[----:B------:R-:W-:Y:S01]  /*4bd0*/  ISETP.GT.U32.AND P4, PT, R0, R4, PT ;  /* 0x000000040000720c */ /* 0x000fe20003f84070 */
[----:B------:R-:W-:Y:S02]  /*4be0*/  IMAD.MOV R6, RZ, RZ, -R6 ;  /* 0x000000ffff067224 */ /* 0x000fe400078e0a06 */
[----:B------:R-:W-:Y:S02]  /*4bf0*/  @!P6 IMAD.IADD R8, R8, 0x1, -R0 ;  /* 0x000000010808e824 */ /* 0x000fe400078e0a00 */
[----:B0-----:R-:W-:Y:S02]  /*4c00*/  IMAD.MOV.U32 R3, RZ, RZ, R17 ;  /* 0x000000ffff037224 */ /* 0x001fe400078e0011 */
[----:B------:R-:W-:Y:S02]  /*4c10*/  VIADD R10, R21, 0x7c ;  /* 0x0000007c150a7836 */ /* 0x000fe40000000000 */
[----:B------:R-:W-:-:S02]  /*4c20*/  IMAD R16, R0, R6, R16 ;  /* 0x0000000600107224 */ /* 0x000fc400078e0210 */
[----:B------:R-:W-:Y:S01]  /*4c30*/  @!P3 IMAD.MOV R3, RZ, RZ, -R3 ;  /* 0x000000ffff03b224 */ /* 0x000fe200078e0a03 */
[----:B------:R-:W-:Y:S01]  /*4c40*/  ISETP.GT.U32.AND P3, PT, R0, R8, PT ;  /* 0x000000080000720c */ /* 0x000fe20003f64070 */
[----:B------:R-:W-:Y:S01]  /*4c50*/  VIADD R5, R21, 0x7a ;  /* 0x0000007a15057836 */ /* 0x000fe20000000000 */
[----:B------:R-:W-:Y:S01]  /*4c60*/  IABS R13, R10 ;  /* 0x0000000a000d7213 */ /* 0x000fe20000000000 */
[----:B------:R-:W-:Y:S01]  /*4c70*/  IMAD.HI.U32 R18, R20, R14, RZ ;  /* 0x0000000e14127227 */ /* 0x000fe200078e00ff */
[----:B------:R-:W-:Y:S01]  /*4c80*/  ISETP.GT.U32.AND P6, PT, R0, R16, PT ;  /* 0x000000100000720c */ /* 0x000fe20003fc4070 */
[----:B------:R0:W-:Y:S01]  /*4c90*/  STL [R1+0x194], R3 ;  /* 0x0001940301007387 */ /* 0x0001e20000100800 */
[----:B------:R-:W-:Y:S01]  /*4ca0*/  IABS R11, R5 ;  /* 0x00000005000b7213 */ /* 0x000fe20000000000 */
[----:B------:R-:W-:Y:S02]  /*4cb0*/  IMAD.MOV R18, RZ, RZ, -R18 ;  /* 0x000000ffff127224 */ /* 0x000fe400078e0a12 */
[----:B------:R-:W-:Y:S01]  /*4cc0*/  @!P4 IMAD.IADD R4, R4, 0x1, -R0 ;  /* 0x000000010404c824 */ /* 0x000fe200078e0a00 */
[----:B------:R-:W-:Y:S01]  /*4cd0*/  ISETP.GE.AND P4, PT, R12, RZ, PT ;  /* 0x000000ff0c00720c */ /* 0x000fe20003f86270 */
[----:B------:R-:W-:-:S04]  /*4ce0*/  IMAD.HI.U32 R15, R20, R13, RZ ;  /* 0x0000000d140f7227 */ /* 0x000fc800078e00ff */
[----:B0-----:R-:W-:Y:S02]  /*4cf0*/  IMAD.MOV.U32 R3, RZ, RZ, R2 ;  /* 0x000000ffff037224 */ /* 0x001fe400078e0002 */
[----:B------:R-:W-:Y:S02]  /*4d00*/  IMAD R12, R0, R18, R14 ;  /* 0x00000012000c7224 */ /* 0x000fe400078e020e */
[----:B------:R-:W-:Y:S02]  /*4d10*/  IMAD.MOV.U32 R17, RZ, RZ, R11 ;  /* 0x000000ffff117224 */ /* 0x000fe400078e000b */
[----:B------:R-:W-:Y:S02]  /*4d20*/  @!P5 IMAD.MOV R3, RZ, RZ, -R3 ;  /* 0x000000ffff03d224 */ /* 0x000fe400078e0a03 */
[----:B------:R-:W-:Y:S02]  /*4d30*/  IMAD.MOV R15, RZ, RZ, -R15 ;  /* 0x000000ffff0f7224 */ /* 0x000fe400078e0a0f */
[----:B------:R-:W-:Y:S01]  /*4d40*/  @!P3 IMAD.IADD R8, R8, 0x1, -R0 ;  /* 0x000000010808b824 */ /* 0x000fe200078e0a00 */
[----:B------:R-:W-:Y:S01]  /*4d50*/  ISETP.GT.U32.AND P3, PT, R0, R12, PT ;  /* 0x0000000c0000720c */ /* 0x000fe20003f64070 */
[----:B------:R-:W-:Y:S01]  /*4d60*/  IMAD.HI.U32 R2, R20, R17, RZ ;  /* 0x0000001114027227 */ /* 0x000fe200078e00ff */
[----:B------:R0:W-:Y:S03]  /*4d70*/  STL [R1+0x17c], R3 ;  /* 0x00017c0301007387 */ /* 0x0001e60000100800 */
[----:B------:R-:W-:-:S02]  /*4d80*/  IMAD R11, R0, R15, R13 ;  /* 0x0000000f000b7224 */ /* 0x000fc400078e020d */
[----:B------:R-:W-:Y:S01]  /*4d90*/  @!P6 IMAD.IADD R16, R16, 0x1, -R0 ;  /* 0x000000011010e824 */ /* 0x000fe200078e0a00 */
[C---:B------:R-:W-:Y:S01]  /*4da0*/  ISETP.GT.U32.AND P6, PT, R0.reuse, R4, PT ;  /* 0x000000040000720c */ /* 0x040fe20003fc4070 */
[----:B------:R-:W-:Y:S02]  /*4db0*/  IMAD.MOV R2, RZ, RZ, -R2 ;  /* 0x000000ffff027224 */ /* 0x000fe400078e0a02 */
[----:B------:R-:W-:Y:S01]  /*4dc0*/  IMAD.MOV.U32 R13, RZ, RZ, R7 ;  /* 0x000000ffff0d7224 */ /* 0x000fe200078e0007 */
[C---:B------:R-:W-:Y:S01]  /*4dd0*/  ISETP.GT.U32.AND P5, PT, R0.reuse, R16, PT ;  /* 0x000000100000720c */ /* 0x040fe20003fa4070 */
[----:B0-----:R-:W-:Y:S02]  /*4de0*/  IMAD.MOV.U32 R3, RZ, RZ, R8 ;  /* 0x000000ffff037224 */ /* 0x001fe400078e0008 */
[C---:B------:R-:W-:Y:S02]  /*4df0*/  IMAD R2, R0.reuse, R2, R17 ;  /* 0x0000000200027224 */ /* 0x040fe400078e0211 */
[----:B------:R-:W-:Y:S01]  /*4e00*/  @!P1 IMAD.MOV R3, RZ, RZ, -R3 ;  /* 0x000000ffff039224 */ /* 0x000fe200078e0a03 */
[----:B------:R-:W-:Y:S01]  /*4e10*/  ISETP.GT.U32.AND P1, PT, R0, R11, PT ;  /* 0x0000000b0000720c */ /* 0x000fe20003f24070 */
[----:B------:R-:W-:Y:S01]  /*4e20*/  @!P3 IMAD.IADD R12, R12, 0x1, -R0 ;  /* 0x000000010c0cb824 */ /* 0x000fe200078e0a00 */
[----:B------:R-:W-:Y:S01]  /*4e30*/  ISETP.GT.U32.AND P3, PT, R0, R2, PT ;  /* 0x000000020000720c */ /* 0x000fe20003f64070 */
[----:B------:R-:W-:Y:S01]  /*4e40*/  @!P0 IMAD.MOV R13, RZ, RZ, -R13 ;  /* 0x000000ffff0d8224 */ /* 0x000fe200078e0a0d */
[----:B------:R-:W-:Y:S01]  /*4e50*/  ISETP.GE.AND P0, PT, R9, RZ, PT ;  /* 0x000000ff0900720c */ /* 0x000fe20003f06270 */
[----:B------:R-:W-:-:S02]  /*4e60*/  VIADD R6, R21, 0x78 ;  /* 0x0000007815067836 */ /* 0x000fc40000000000 */
[--C-:B------:R-:W-:Y:S01]  /*4e70*/  @!P6 IMAD.IADD R4, R4, 0x1, -R0.reuse ;  /* 0x000000010404e824 */ /* 0x100fe200078e0a00 */
[----:B------:R-:W-:Y:S01]  /*4e80*/  STL [R1+0x174], R13 ;  /* 0x0001740d01007387 */ /* 0x000fe20000100800 */
[--C-:B------:R-:W-:Y:S01]  /*4e90*/  @!P5 IMAD.IADD R16, R16, 0x1, -R0.reuse ;  /* 0x000000011010d824 */ /* 0x100fe200078e0a00 */
[----:B------:R-:W-:Y:S01]  /*4ea0*/  ISETP.GE.AND P5, PT, R5, RZ, PT ;  /* 0x000000ff0500720c */ /* 0x000fe20003fa6270 */
[----:B------:R-:W-:Y:S01]  /*4eb0*/  VIADD R5, R21, 0x76 ;  /* 0x0000007615057836 */ /* 0x000fe20000000000 */
[----:B------:R0:W-:Y:S01]  /*4ec0*/  STL [R1+0x168], R3 ;  /* 0x0001680301007387 */ /* 0x0001e20000100800 */
[--C-:B------:R-:W-:Y:S01]  /*4ed0*/  @!P1 IMAD.IADD R11, R11, 0x1, -R0.reuse ;  /* 0x000000010b0b9824 */ /* 0x100fe200078e0a00 */
[----:B------:R-:W-:Y:S01]  /*4ee0*/  IABS R14, R6 ;  /* 0x00000006000e7213 */ /* 0x000fe20000000000 */
[----:B------:R-:W-:Y:S01]  /*4ef0*/  @!P3 IMAD.IADD R2, R2, 0x1, -R0 ;  /* 0x000000010202b824 */ /* 0x000fe200078e0a00 */
[----:B------:R-:W-:Y:S01]  /*4f00*/  IABS R8, R5 ;  /* 0x0000000500087213 */ /* 0x000fe20000000000 */
[----:B------:R-:W-:Y:S01]  /*4f10*/  VIADD R15, R21, 0x74 ;  /* 0x00000074150f7836 */ /* 0x000fe20000000000 */
[----:B------:R-:W-:Y:S01]  /*4f20*/  ISETP.GT.U32.AND P1, PT, R0, R11, PT ;  /* 0x0000000b0000720c */ /* 0x000fe20003f24070 */
[----:B------:R-:W-:Y:S01]  /*4f30*/  IMAD.HI.U32 R7, R20, R14, RZ ;  /* 0x0000000e14077227 */ /* 0x000fe200078e00ff */
[----:B------:R-:W-:-:S02]  /*4f40*/  ISETP.GT.U32.AND P3, PT, R0, R2, PT ;  /* 0x000000020000720c */ /* 0x000fc40003f64070 */
[----:B------:R-:W-:Y:S01]  /*4f50*/  ISETP.GE.AND P6, PT, R10, RZ, PT ;  /* 0x000000ff0a00720c */ /* 0x000fe20003fc6270 */
[----:B0-----:R-:W-:Y:S01]  /*4f60*/  IMAD.MOV.U32 R3, RZ, RZ, R4 ;  /* 0x000000ffff037224 */ /* 0x001fe200078e0004 */
[----:B------:R-:W-:Y:S01]  /*4f70*/  IABS R17, R15 ;  /* 0x0000000f00117213 */ /* 0x000fe20000000000 */
[----:B------:R-:W-:Y:S02]  /*4f80*/  IMAD.MOV R7, RZ, RZ, -R7 ;  /* 0x000000ffff077224 */ /* 0x000fe400078e0a07 */
[----:B------:R-:W-:Y:S01]  /*4f90*/  @!P2 IMAD.MOV R3, RZ, RZ, -R3 ;  /* 0x000000ffff03a224 */ /* 0x000fe200078e0a03 */
[----:B------:R-:W-:Y:S01]  /*4fa0*/  ISETP.GT.U32.AND P2, PT, R0, R12, PT ;  /* 0x0000000c0000720c */ /* 0x000fe20003f44070 */
[----:B------:R-:W-:-:S03]  /*4fb0*/  IMAD.HI.U32 R9, R20, R8, RZ ;  /* 0x0000000814097227 */ /* 0x000fc600078e00ff */
[----:B------:R0:W-:Y:S01]  /*4fc0*/  STL [R1+0x154], R3 ;  /* 0x0001540301007387 */ /* 0x0001e20000100800 */
[----:B------:R-:W-:Y:S02]  /*4fd0*/  IMAD R10, R0, R7, R14 ;  /* 0x00000007000a7224 */ /* 0x000fe400078e020e */
[----:B------:R-:W-:Y:S02]  /*4fe0*/  IMAD.MOV R9, RZ, RZ, -R9 ;  /* 0x000000ffff097224 */ /* 0x000fe400078e0a09 */
[----:B------:R-:W-:Y:S01]  /*4ff0*/  @!P1 IMAD.IADD R11, R11, 0x1, -R0 ;  /* 0x000000010b0b9824 */ /* 0x000fe200078e0a00 */
[----:B------:R-:W-:Y:S01]  /*5000*/  ISETP.GE.AND P1, PT, R6, RZ, PT ;  /* 0x000000ff0600720c */ /* 0x000fe20003f26270 */
[----:B------:R-:W-:Y:S02]  /*5010*/  IMAD R6, R0, R9, R8 ;  /* 0x0000000900067224 */ /* 0x000fe400078e0208 */
[--C-:B------:R-:W-:Y:S01]  /*5020*/  @!P2 IMAD.IADD R12, R12, 0x1, -R0.reuse ;  /* 0x000000010c0ca824 */ /* 0x100fe200078e0a00 */
[----:B------:R-:W-:Y:S01]  /*5030*/  ISETP.GT.U32.AND P2, PT, R0, R10, PT ;  /* 0x0000000a0000720c */ /* 0x000fe20003f44070 */
[----:B------:R-:W-:Y:S01]  /*5040*/  @!P3 IMAD.IADD R2, R2, 0x1, -R0 ;  /* 0x000000010202b824 */ /* 0x000fe200078e0a00 */
[----:B------:R-:W-:Y:S01]  /*5050*/  ISETP.GT.U32.AND P3, PT, R0, R6, PT ;  /* 0x000000060000720c */ /* 0x000fe20003f64070 */
[----:B------:R-:W-:-:S02]  /*5060*/  VIADD R13, R21, 0x72 ;  /* 0x00000072150d7836 */ /* 0x000fc40000000000 */
[----:B------:R-:W-:Y:S02]  /*5070*/  VIADD R14, R21, 0x70 ;  /* 0x00000070150e7836 */ /* 0x000fe40000000000 */
[----:B------:R-:W-:Y:S01]  /*5080*/  IMAD.HI.U32 R18, R20, R17, RZ ;  /* 0x0000001114127227 */ /* 0x000fe200078e00ff */
[----:B------:R-:W-:Y:S02]  /*5090*/  IABS R4, R13 ;  /* 0x0000000d00047213 */ /* 0x000fe40000000000 */
[----:B------:R-:W-:Y:S01]  /*50a0*/  IABS R7, R14 ;  /* 0x0000000e00077213 */ /* 0x000fe20000000000 */
[----:B0-----:R-:W-:Y:S02]  /*50b0*/  IMAD.MOV.U32 R3, RZ, RZ, R12 ;  /* 0x000000ffff037224 */ /* 0x001fe400078e000c */
[----:B------:R-:W-:Y:S01]  /*50c0*/  @!P2 IMAD.IADD R10, R10, 0x1, -R0 ;  /* 0x000000010a0aa824 */ /* 0x000fe200078e0a00 */
[----:B------:R-:W-:Y:S01]  /*50d0*/  ISETP.GE.AND P2, PT, R5, RZ, PT ;  /* 0x000000ff0500720c */ /* 0x000fe20003f46270 */
[----:B------:R-:W-:-:S04]  /*50e0*/  IMAD.HI.U32 R8, R20, R4, RZ ;  /* 0x0000000414087227 */ /* 0x000fc800078e00ff */
[----:B------:R-:W-:Y:S01]  /*50f0*/  @!P3 IMAD.IADD R6, R6, 0x1, -R0 ;  /* 0x000000010606b824 */ /* 0x000fe200078e0a00 */
[C---:B------:R-:W-:Y:S01]  /*5100*/  ISETP.GT.U32.AND P3, PT, R0.reuse, R10, PT ;  /* 0x0000000a0000720c */ /* 0x040fe20003f64070 */
[----:B------:R-:W-:Y:S02]  /*5110*/  IMAD.MOV R8, RZ, RZ, -R8 ;  /* 0x000000ffff087224 */ /* 0x000fe400078e0a08 */
[----:B------:R-:W-:Y:S01]  /*5120*/  @!P4 IMAD.MOV R16, RZ, RZ, -R16 ;  /* 0x000000ffff10c224 */ /* 0x000fe200078e0a10 */
[----:B------:R-:W-:Y:S01]  /*5130*/  ISETP.GT.U32.AND P4, PT, R0, R6, PT ;  /* 0x000000060000720c */ /* 0x000fe20003f84070 */
[----:B------:R-:W-:-:S03]  /*5140*/  IMAD.HI.U32 R9, R20, R7, RZ ;  /* 0x0000000714097227 */ /* 0x000fc600078e00ff */
[----:B------:R-:W-:Y:S01]  /*5150*/  STL [R1+0x140], R16 ;  /* 0x0001401001007387 */ /* 0x000fe20000100800 */
[----:B------:R-:W-:Y:S02]  /*5160*/  IMAD.MOV R18, RZ, RZ, -R18 ;  /* 0x000000ffff127224 */ /* 0x000fe400078e0a12 */
[----:B------:R-:W-:Y:S02]  /*5170*/  @!P0 IMAD.MOV R3, RZ, RZ, -R3 ;  /* 0x000000ffff038224 */ /* 0x000fe400078e0a03 */
[C---:B------:R-:W-:Y:S02]  /*5180*/  IMAD R4, R0.reuse, R8, R4 ;  /* 0x0000000800047224 */ /* 0x040fe400078e0204 */
[----:B------:R-:W-:Y:S01]  /*5190*/  IMAD.MOV R9, RZ, RZ, -R9 ;  /* 0x000000ffff097224 */ /* 0x000fe200078e0a09 */
[----:B------:R0:W-:Y:S01]  /*51a0*/  STL [R1+0x13c], R3 ;  /* 0x00013c0301007387 */ /* 0x0001e20000100800 */
[----:B------:R-:W-:Y:S02]  /*51b0*/  IMAD R5, R0, R18, R17 ;  /* 0x0000001200057224 */ /* 0x000fe400078e0211 */
[----:B------:R-:W-:-:S02]  /*51c0*/  VIADD R8, R21, 0x6e ;  /* 0x0000006e15087836 */ /* 0x000fc40000000000 */
[C---:B------:R-:W-:Y:S01]  /*51d0*/  IMAD R7, R0.reuse, R9, R7 ;  /* 0x0000000900077224 */ /* 0x040fe200078e0207 */
[----:B------:R-:W-:Y:S01]  /*51e0*/  ISETP.GT.U32.AND P0, PT, R0, R5, PT ;  /* 0x000000050000720c */ /* 0x000fe20003f04070 */
[----:B------:R-:W-:Y:S01]  /*51f0*/  @!P6 IMAD.MOV R11, RZ, RZ, -R11 ;  /* 0x000000ffff0be224 */ /* 0x000fe200078e0a0b */
[----:B------:R-:W-:Y:S01]  /*5200*/  IABS R17, R8 ;  /* 0x0000000800117213 */ /* 0x000fe20000000000 */
[----:B------:R-:W-:Y:S01]  /*5210*/  @!P3 IMAD.IADD R10, R10, 0x1, -R0 ;  /* 0x000000010a0ab824 */ /* 0x000fe200078e0a00 */
[C---:B------:R-:W-:Y:S01]  /*5220*/  ISETP.GT.U32.AND P6, PT, R0.reuse, R4, PT ;  /* 0x000000040000720c */ /* 0x040fe20003fc4070 */
[----:B0-----:R-:W-:Y:S01]  /*5230*/  IMAD.MOV.U32 R3, RZ, RZ, R2 ;  /* 0x000000ffff037224 */ /* 0x001fe200078e0002 */
[----:B------:R-:W-:Y:S01]  /*5240*/  ISETP.GT.U32.AND P3, PT, R0, R7, PT ;  /* 0x000000070000720c */ /* 0x000fe20003f64070 */
[----:B------:R-:W-:Y:S01]  /*5250*/  VIADD R9, R21, 0x6c ;  /* 0x0000006c15097836 */ /* 0x000fe20000000000 */
[----:B------:R-:W-:Y:S01]  /*5260*/  STL [R1+0x138], R11 ;  /* 0x0001380b01007387 */ /* 0x000fe20000100800 */
[----:B------:R-:W-:Y:S01]  /*5270*/  @!P5 IMAD.MOV R3, RZ, RZ, -R3 ;  /* 0x000000ffff03d224 */ /* 0x000fe200078e0a03 */
[----:B------:R-:W-:Y:S01]  /*5280*/  ISETP.GE.AND P5, PT, R15, RZ, PT ;  /* 0x000000ff0f00720c */ /* 0x000fe20003fa6270 */
[----:B------:R-:W-:Y:S01]  /*5290*/  IMAD.MOV.U32 R12, RZ, RZ, R17 ;  /* 0x000000ffff0c7224 */ /* 0x000fe200078e0011 */
[----:B------:R-:W-:Y:S01]  /*52a0*/  IABS R16, R9 ;  /* 0x0000000900107213 */ /* 0x000fe20000000000 */
[----:B------:R-:W-:Y:S01]  /*52b0*/  @!P4 IMAD.IADD R6, R6, 0x1, -R0 ;  /* 0x000000010606c824 */ /* 0x000fe200078e0a00 */
[----:B------:R0:W-:Y:S01]  /*52c0*/  STL [R1+0x134], R3 ;  /* 0x0001340301007387 */ /* 0x0001e20000100800 */
[----:B------:R-:W-:Y:S01]  /*52d0*/  IMAD.HI.U32 R2, R20, R12, RZ ;  /* 0x0000000c14027227 */ /* 0x000fe200078e00ff */
[----:B------:R-:W-:-:S03]  /*52e0*/  ISETP.GE.AND P4, PT, R13, RZ, PT ;  /* 0x000000ff0d00720c */ /* 0x000fc60003f86270 */
[----:B------:R-:W-:Y:S02]  /*52f0*/  IMAD.MOV R2, RZ, RZ, -R2 ;  /* 0x000000ffff027224 */ /* 0x000fe400078e0a02 */
[--C-:B------:R-:W-:Y:S01]  /*5300*/  @!P0 IMAD.IADD R5, R5, 0x1, -R0.reuse ;  /* 0x0000000105058824 */ /* 0x100fe200078e0a00 */
[----:B------:R-:W-:Y:S01]  /*5310*/  ISETP.GE.AND P0, PT, R14, RZ, PT ;  /* 0x000000ff0e00720c */ /* 0x000fe20003f06270 */
[----:B------:R-:W-:Y:S02]  /*5320*/  @!P6 IMAD.IADD R4, R4, 0x1, -R0 ;  /* 0x000000010404e824 */ /* 0x000fe400078e0a00 */
[----:B0-----:R-:W-:Y:S01]  /*5330*/  IMAD.MOV.U32 R3, RZ, RZ, R10 ;  /* 0x000000ffff037224 */ /* 0x001fe200078e000a */
[----:B------:R-:W-:Y:S01]  /*5340*/  ISETP.GT.U32.AND P6, PT, R0, R5, PT ;  /* 0x000000050000720c */ /* 0x000fe20003fc4070 */
[----:B------:R-:W-:Y:S02]  /*5350*/  IMAD.MOV.U32 R11, RZ, RZ, R16 ;  /* 0x000000ffff0b7224 */ /* 0x000fe400078e0010 */
[----:B------:R-:W-:-:S02]  /*5360*/  @!P1 IMAD.MOV R3, RZ, RZ, -R3 ;  /* 0x000000ffff039224 */ /* 0x000fc400078e0a03 */
[C---:B------:R-:W-:Y:S02]  /*5370*/  IMAD R2, R0.reuse, R2, R12 ;  /* 0x0000000200027224 */ /* 0x040fe400078e020c */
[----:B------:R-:W-:Y:S01]  /*5380*/  @!P3 IMAD.IADD R7, R7, 0x1, -R0 ;  /* 0x000000010707b824 */ /* 0x000fe200078e0a00 */
[----:B------:R0:W-:Y:S01]  /*5390*/  STL [R1+0x11c], R3 ;  /* 0x00011c0301007387 */ /* 0x0001e20000100800 */
[----:B------:R-:W-:Y:S01]  /*53a0*/  ISETP.GT.U32.AND P3, PT, R0, R4, PT ;  /* 0x000000040000720c */ /* 0x000fe20003f64070 */
[----:B------:R-:W-:Y:S02]  /*53b0*/  IMAD.HI.U32 R13, R20, R11, RZ ;  /* 0x0000000b140d7227 */ /* 0x000fe400078e00ff */
[----:B------:R-:W-:Y:S02]  /*53c0*/  ISETP.GT.U32.AND P1, PT, R0, R7, PT ;  /* 0x000000070000720c */ /* 0x000fe40003f24070 */
[----:B------:R-:W-:Y:S02]  /*53d0*/  IMAD.MOV R10, RZ, RZ, -R13 ;  /* 0x000000ffff0a7224 */ /* 0x000fe400078e0a0d */
[----:B------:R-:W-:-:S02]  /*53e0*/  VIADD R13, R21, 0x6a ;  /* 0x0000006a150d7836 */ /* 0x000fc40000000000 */
[----:B0-----:R-:W-:Y:S02]  /*53f0*/  IMAD.MOV.U32 R3, RZ, RZ, R6 ;  /* 0x000000ffff037224 */ /* 0x001fe400078e0006 */
[C---:B------:R-:W-:Y:S01]  /*5400*/  IMAD R6, R0.reuse, R10, R11 ;  /* 0x0000000a00067224 */ /* 0x040fe200078e020b */
[----:B------:R-:W-:Y:S01]  /*5410*/  IABS R12, R13 ;  /* 0x0000000d000c7213 */ /* 0x000fe20000000000 */
[----:B------:R-:W-:Y:S01]  /*5420*/  @!P2 IMAD.MOV R3, RZ, RZ, -R3 ;  /* 0x000000ffff03a224 */ /* 0x000fe200078e0a03 */
[----:B------:R-:W-:Y:S01]  /*5430*/  ISETP.GT.U32.AND P2, PT, R0, R2, PT ;  /* 0x000000020000720c */ /* 0x000fe20003f44070 */
[----:B------:R-:W-:Y:S02]  /*5440*/  VIADD R10, R21, 0x68 ;  /* 0x00000068150a7836 */ /* 0x000fe40000000000 */
[--C-:B------:R-:W-:Y:S01]  /*5450*/  @!P6 IMAD.IADD R5, R5, 0x1, -R0.reuse ;  /* 0x000000010505e824 */ /* 0x100fe200078e0a00 */
[----:B------:R0:W-:Y:S01]  /*5460*/  STL [R1+0x114], R3 ;  /* 0x0001140301007387 */ /* 0x0001e20000100800 */
[----:B------:R-:W-:Y:S01]  /*5470*/  @!P3 IMAD.IADD R4, R4, 0x1, -R0 ;  /* 0x000000010404b824 */ /* 0x000fe200078e0a00 */
[----:B------:R-:W-:Y:S01]  /*5480*/  ISETP.GT.U32.AND P3, PT, R0, R6, PT ;  /* 0x000000060000720c */ /* 0x000fe20003f64070 */
[----:B------:R-:W-:Y:S01]  /*5490*/  IMAD.HI.U32 R15, R20, R12, RZ ;  /* 0x0000000c140f7227 */ /* 0x000fe200078e00ff */
[----:B------:R-:W-:-:S02]  /*54a0*/  IABS R11, R10 ;  /* 0x0000000a000b7213 */ /* 0x000fc40000000000 */
[----:B------:R-:W-:Y:S01]  /*54b0*/  ISETP.GE.AND P6, PT, R8, RZ, PT ;  /* 0x000000ff0800720c */ /* 0x000fe20003fc6270 */
[--C-:B------:R-:W-:Y:S01]  /*54c0*/  @!P1 IMAD.IADD R7, R7, 0x1, -R0.reuse ;  /* 0x0000000107079824 */ /* 0x100fe200078e0a00 */
[----:B------:R-:W-:Y:S01]  /*54d0*/  ISETP.GE.AND P1, PT, R9, RZ, PT ;  /* 0x000000ff0900720c */ /* 0x000fe20003f26270 */
[----:B------:R-:W-:Y:S01]  /*54e0*/  @!P2 IMAD.IADD R2, R2, 0x1, -R0 ;  /* 0x000000010202a824 */ /* 0x000fe200078e0a00 */
[----:B------:R-:W-:Y:S01]  /*54f0*/  ISETP.GE.AND P2, PT, R13, RZ, PT ;  /* 0x000000ff0d00720c */ /* 0x000fe20003f46270 */
[----:B0-----:R-:W-:Y:S02]  /*5500*/  IMAD.MOV.U32 R3, RZ, RZ, R5 ;  /* 0x000000ffff037224 */ /* 0x001fe400078e0005 */
[----:B------:R-:W-:-:S04]  /*5510*/  IMAD.HI.U32 R14, R20, R11, RZ ;  /* 0x0000000b140e7227 */ /* 0x000fc800078e00ff */
[----:B------:R-:W-:Y:S01]  /*5520*/  @!P5 IMAD.MOV R3, RZ, RZ, -R3 ;  /* 0x000000ffff03d224 */ /* 0x000fe200078e0a03 */
[----:B------:R-:W-:Y:S01]  /*5530*/  ISETP.GT.U32.AND P5, PT, R0, R2, PT ;  /* 0x000000020000720c */ /* 0x000fe20003fa4070 */
[----:B------:R-:W-:Y:S02]  /*5540*/  IMAD.MOV R15, RZ, RZ, -R15 ;  /* 0x000000ffff0f7224 */ /* 0x000fe400078e0a0f */
[----:B------:R-:W-:Y:S01]  /*5550*/  IMAD.MOV R13, RZ, RZ, -R14 ;  /* 0x000000ffff0d7224 */ /* 0x000fe200078e0a0e */
[----:B------:R0:W-:Y:S01]  /*5560*/  STL [R1+0xfc], R3 ;  /* 0x0000fc0301007387 */ /* 0x0001e20000100800 */
[----:B------:R-:W-:Y:S02]  /*5570*/  @!P3 IMAD.IADD R6, R6, 0x1, -R0 ;  /* 0x000000010606b824 */ /* 0x000fe400078e0a00 */
[----:B------:R-:W-:Y:S02]  /*5580*/  IMAD.MOV.U32 R14, RZ, RZ, R4 ;  /* 0x000000ffff0e7224 */ /* 0x000fe400078e0004 */
[C---:B------:R-:W-:Y:S01]  /*5590*/  IMAD R5, R0.reuse, R15, R12 ;  /* 0x0000000f00057224 */ /* 0x040fe200078e020c */
[----:B------:R-:W-:Y:S01]  /*55a0*/  ISETP.GT.U32.AND P3, PT, R0, R6, PT ;  /* 0x000000060000720c */ /* 0x000fe20003f64070 */
[----:B------:R-:W-:-:S02]  /*55b0*/  VIADD R8, R21, 0x66 ;  /* 0x0000006615087836 */ /* 0x000fc40000000000 */
[C---:B------:R-:W-:Y:S02]  /*55c0*/  IMAD R4, R0.reuse, R13, R11 ;  /* 0x0000000d00047224 */ /* 0x040fe400078e020b */
[----:B0-----:R-:W-:Y:S01]  /*55d0*/  IMAD.MOV.U32 R3, RZ, RZ, R7 ;  /* 0x000000ffff037224 */ /* 0x001fe200078e0007 */
[----:B------:R-:W-:Y:S01]  /*55e0*/  IABS R9, R8 ;  /* 0x0000000800097213 */ /* 0x000fe20000000000 */
[----:B------:R-:W-:Y:S01]  /*55f0*/  @!P4 IMAD.MOV R14, RZ, RZ, -R14 ;  /* 0x000000ffff0ec224 */ /* 0x000fe200078e0a0e */
[----:B------:R-:W-:Y:S01]  /*5600*/  ISETP.GT.U32.AND P4, PT, R0, R5, PT ;  /* 0x000000050000720c */ /* 0x000fe20003f84070 */
[----:B------:R-:W-:Y:S01]  /*5610*/  @!P0 IMAD.MOV R3, RZ, RZ, -R3 ;  /* 0x000000ffff038224 */ /* 0x000fe200078e0a03 */
[----:B------:R-:W-:Y:S01]  /*5620*/  ISETP.GE.AND P0, PT, R10, RZ, PT ;  /* 0x000000ff0a00720c */ /* 0x000fe20003f06270 */
[----:B------:R-:W-:Y:S01]  /*5630*/  @!P5 IMAD.IADD R2, R2, 0x1, -R0 ;  /* 0x000000010202d824 */ /* 0x000fe200078e0a00 */
[----:B------:R-:W-:Y:S01]  /*5640*/  ISETP.GT.U32.AND P5, PT, R0, R4, PT ;  /* 0x000000040000720c */ /* 0x000fe20003fa4070 */
[----:B------:R0:W-:Y:S01]  /*5650*/  STL [R1+0xf8], R14 ;  /* 0x0000f80e01007387 */ /* 0x0001e20000100800 */
[----:B------:R-:W-:-:S03]  /*5660*/  IMAD.HI.U32 R7, R20, R9, RZ ;  /* 0x0000000914077227 */ /* 0x000fc600078e00ff */
[----:B------:R1:W-:Y:S01]  /*5670*/  STL [R1+0xf4], R3 ;  /* 0x0000f40301007387 */ /* 0x0003e20000100800 */
[----:B------:R-:W-:Y:S02]  /*5680*/  IMAD.MOV R7, RZ, RZ, -R7 ;  /* 0x000000ffff077224 */ /* 0x000fe400078e0a07 */
[--C-:B------:R-:W-:Y:S01]  /*5690*/  @!P3 IMAD.IADD R6, R6, 0x1, -R0.reuse ;  /* 0x000000010606b824 */ /* 0x100fe200078e0a00 */
[----:B------:R-:W-:Y:S01]  /*56a0*/  ISETP.GE.AND P3, PT, R8, RZ, PT ;  /* 0x000000ff0800720c */ /* 0x000fe20003f66270 */
[--C-:B------:R-:W-:Y:S01]  /*56b0*/  @!P4 IMAD.IADD R5, R5, 0x1, -R0.reuse ;  /* 0x000000010505c824 */ /* 0x100fe200078e0a00 */
[----:B0-----:R-:W-:Y:S01]  /*56c0*/  IABS R14, R22 ;  /* 0x00000016000e7213 */ /* 0x001fe20000000000 */
[----:B------:R-:W-:Y:S02]  /*56d0*/  IMAD R9, R0, R7, R9 ;  /* 0x0000000700097224 */ /* 0x000fe400078e0209 */
[----:B------:R-:W-:Y:S01]  /*56e0*/  @!P5 IMAD.IADD R4, R4, 0x1, -R0 ;  /* 0x000000010404d824 */ /* 0x000fe200078e0a00 */
[----:B------:R-:W-:Y:S01]  /*56f0*/  ISETP.GT.U32.AND P4, PT, R0, R5, PT ;  /* 0x000000050000720c */ /* 0x000fe20003f84070 */
[----:B-1----:R-:W-:-:S02]  /*5700*/  IMAD.MOV.U32 R3, RZ, RZ, R2 ;  /* 0x000000ffff037224 */ /* 0x002fc400078e0002 */
[C---:B------:R-:W-:Y:S01]  /*5710*/  VIADD R8, R21.reuse, 0x64 ;  /* 0x0000006415087836 */ /* 0x040fe20000000000 */
[----:B------:R-:W-:Y:S01]  /*5720*/  ISETP.GT.U32.AND P5, PT, R0, R4, PT ;  /* 0x000000040000720c */ /* 0x000fe20003fa4070 */
[----:B------:R-:W-:Y:S02]  /*5730*/  @!P6 IMAD.MOV R3, RZ, RZ, -R3 ;  /* 0x000000ffff03e224 */ /* 0x000fe400078e0a03 */
[C---:B------:R-:W-:Y:S01]  /*5740*/  VIADD R10, R21.reuse, 0x62 ;  /* 0x00000062150a7836 */ /* 0x040fe20000000000 */
[----:B------:R-:W-:Y:S01]  /*5750*/  ISETP.GE.AND P6, PT, R8, RZ, PT ;  /* 0x000000ff0800720c */ /* 0x000fe20003fc6270 */
[C---:B------:R-:W-:Y:S01]  /*5760*/  VIADD R2, R21.reuse, 0x60 ;  /* 0x0000006015027836 */ /* 0x040fe20000000000 */
[----:B------:R0:W-:Y:S01]  /*5770*/  STL [R1+0x12c], R3 ;  /* 0x00012c0301007387 */ /* 0x0001e20000100800 */
[----:B------:R-:W-:Y:S01]  /*5780*/  IABS R8, R8 ;  /* 0x0000000800087213 */ /* 0x000fe20000000000 */
[----:B------:R-:W-:Y:S01]  /*5790*/  VIADD R15, R21, 0x5e ;  /* 0x0000005e150f7836 */ /* 0x000fe20000000000 */
[----:B------:R-:W-:Y:S01]  /*57a0*/  IABS R16, R10 ;  /* 0x0000000a00107213 */ /* 0x000fe20000000000 */
[----:B------:R-:W-:Y:S01]  /*57b0*/  @!P4 IMAD.IADD R5, R5, 0x1, -R0 ;  /* 0x000000010505c824 */ /* 0x000fe200078e0a00 */
[----:B------:R-:W-:Y:S01]  /*57c0*/  ISETP.GE.AND P4, PT, R10, RZ, PT ;  /* 0x000000ff0a00720c */ /* 0x000fe20003f86270 */
[----:B------:R-:W-:Y:S01]  /*57d0*/  IMAD.HI.U32 R11, R20, R8, RZ ;  /* 0x00000008140b7227 */ /* 0x000fe200078e00ff */
[----:B------:R-:W-:-:S03]  /*57e0*/  IABS R17, R2 ;  /* 0x0000000200117213 */ /* 0x000fc60000000000 */
[----:B0-----:R-:W-:Y:S02]  /*57f0*/  IMAD.MOV.U32 R3, RZ, RZ, R6 ;  /* 0x000000ffff037224 */ /* 0x001fe400078e0006 */
[----:B------:R-:W-:Y:S02]  /*5800*/  IMAD.MOV R10, RZ, RZ, -R11 ;  /* 0x000000ffff0a7224 */ /* 0x000fe400078e0a0b */
[----:B------:R-:W-:Y:S01]  /*5810*/  @!P1 IMAD.MOV R3, RZ, RZ, -R3 ;  /* 0x000000ffff039224 */ /* 0x000fe200078e0a03 */
[----:B------:R-:W-:Y:S01]  /*5820*/  ISETP.GT.U32.AND P1, PT, R0, R9, PT ;  /* 0x000000090000720c */ /* 0x000fe20003f24070 */
[----:B------:R-:W-:Y:S01]  /*5830*/  @!P5 IMAD.IADD R4, R4, 0x1, -R0 ;  /* 0x000000010404d824 */ /* 0x000fe200078e0a00 */
[----:B------:R-:W-:Y:S01]  /*5840*/  ISETP.GE.AND P5, PT, R2, RZ, PT ;  /* 0x000000ff0200720c */ /* 0x000fe20003fa6270 */
[----:B------:R-:W-:Y:S01]  /*5850*/  IMAD R2, R0, R10, R8 ;  /* 0x0000000a00027224 */ /* 0x000fe200078e0208 */
[----:B------:R0:W-:Y:S01]  /*5860*/  STL [R1+0x130], R3 ;  /* 0x0001300301007387 */ /* 0x0001e20000100800 */
[----:B------:R-:W-:-:S04]  /*5870*/  IMAD.HI.U32 R7, R20, R16, RZ ;  /* 0x0000001014077227 */ /* 0x000fc800078e00ff */
[----:B------:R-:W-:Y:S02]  /*5880*/  IMAD.MOV R7, RZ, RZ, -R7 ;  /* 0x000000ffff077224 */ /* 0x000fe400078e0a07 */
[----:B------:R-:W-:Y:S02]  /*5890*/  IMAD.MOV.U32 R12, RZ, RZ, R5 ;  /* 0x000000ffff0c7224 */ /* 0x000fe400078e0005 */
[----:B------:R-:W-:Y:S02]  /*58a0*/  @!P1 IMAD.IADD R9, R9, 0x1, -R0 ;  /* 0x0000000109099824 */ /* 0x000fe400078e0a00 */
[----:B0-----:R-:W-:Y:S02]  /*58b0*/  IMAD.MOV.U32 R3, RZ, RZ, R4 ;  /* 0x000000ffff037224 */ /* 0x001fe400078e0004 */
[C---:B------:R-:W-:Y:S01]  /*58c0*/  IMAD R16, R0.reuse, R7, R16 ;  /* 0x0000000700107224 */ /* 0x040fe200078e0210 */
[C---:B------:R-:W-:Y:S01]  /*58d0*/  ISETP.GT.U32.AND P1, PT, R0.reuse, R9, PT ;  /* 0x000000090000720c */ /* 0x040fe20003f24070 */
[----:B------:R-:W-:Y:S01]  /*58e0*/  @!P0 IMAD.MOV R3, RZ, RZ, -R3 ;  /* 0x000000ffff038224 */ /* 0x000fe200078e0a03 */
[----:B------:R-:W-:Y:S01]  /*58f0*/  ISETP.GT.U32.AND P0, PT, R0, R2, PT ;  /* 0x000000020000720c */ /* 0x000fe20003f04070 */
[----:B------:R-:W-:-:S04]  /*5900*/  IMAD.HI.U32 R6, R20, R17, RZ ;  /* 0x0000001114067227 */ /* 0x000fc800078e00ff */
[----:B------:R-:W-:Y:S01]  /*5910*/  @!P2 IMAD.MOV R12, RZ, RZ, -R12 ;  /* 0x000000ffff0ca224 */ /* 0x000fe200078e0a0c */
[----:B------:R-:W-:Y:S01]  /*5920*/  ISETP.GE.AND P2, PT, R15, RZ, PT ;  /* 0x000000ff0f00720c */ /* 0x000fe20003f46270 */
[----:B------:R-:W-:Y:S01]  /*5930*/  IMAD.MOV R6, RZ, RZ, -R6 ;  /* 0x000000ffff067224 */ /* 0x000fe200078e0a06 */
[----:B------:R-:W-:Y:S01]  /*5940*/  IABS R15, R15 ;  /* 0x0000000f000f7213 */ /* 0x000fe20000000000 */
[----:B------:R-:W-:Y:S01]  /*5950*/  VIADD R10, R21, 0x5a ;  /* 0x0000005a150a7836 */ /* 0x000fe20000000000 */
[----:B------:R-:W-:Y:S01]  /*5960*/  STL [R1+0x124], R12 ;  /* 0x0001240c01007387 */ /* 0x000fe20000100800 */
[--C-:B------:R-:W-:Y:S01]  /*5970*/  @!P1 IMAD.IADD R9, R9, 0x1, -R0.reuse ;  /* 0x0000000109099824 */ /* 0x100fe200078e0a00 */
[----:B------:R-:W-:Y:S01]  /*5980*/  ISETP.GT.U32.AND P1, PT, R0, R16, PT ;  /* 0x000000100000720c */ /* 0x000fe20003f24070 */
[----:B------:R-:W-:Y:S01]  /*5990*/  @!P0 IMAD.IADD R2, R2, 0x1, -R0 ;  /* 0x0000000102028824 */ /* 0x000fe200078e0a00 */
[----:B------:R0:W-:Y:S01]  /*59a0*/  STL [R1+0x128], R3 ;  /* 0x0001280301007387 */ /* 0x0001e20000100800 */
[----:B------:R-:W-:Y:S01]  /*59b0*/  IMAD R17, R0, R6, R17 ;  /* 0x0000000600117224 */ /* 0x000fe200078e0211 */
[----:B------:R-:W-:Y:S01]  /*59c0*/  IABS R13, R10 ;  /* 0x0000000a000d7213 */ /* 0x000fe20000000000 */
[----:B------:R-:W-:Y:S01]  /*59d0*/  IMAD.HI.U32 R11, R20, R15, RZ ;  /* 0x0000000f140b7227 */ /* 0x000fe200078e00ff */
[----:B------:R-:W-:-:S03]  /*59e0*/  ISETP.GT.U32.AND P0, PT, R0, R2, PT ;  /* 0x000000020000720c */ /* 0x000fc60003f04070 */
[----:B------:R-:W-:Y:S02]  /*59f0*/  IMAD.MOV R11, RZ, RZ, -R11 ;  /* 0x000000ffff0b7224 */ /* 0x000fe400078e0a0b */
[----:B------:R-:W-:-:S04]  /*5a00*/  IMAD.HI.U32 R5, R20, R13, RZ ;  /* 0x0000000d14057227 */ /* 0x000fc800078e00ff */
[----:B0-----:R-:W-:Y:S02]  /*5a10*/  IMAD.MOV.U32 R3, RZ, RZ, R9 ;  /* 0x000000ffff037224 */ /* 0x001fe400078e0009 */
[----:B------:R-:W-:Y:S02]  /*5a20*/  @!P1 IMAD.IADD R16, R16, 0x1, -R0 ;  /* 0x0000000110109824 */ /* 0x000fe400078e0a00 */
[----:B------:R-:W-:Y:S01]  /*5a30*/  @!P3 IMAD.MOV R3, RZ, RZ, -R3 ;  /* 0x000000ffff03b224 */ /* 0x000fe200078e0a03 */
[C---:B------:R-:W-:Y:S01]  /*5a40*/  ISETP.GT.U32.AND P3, PT, R0.reuse, R17, PT ;  /* 0x000000110000720c */ /* 0x040fe20003f64070 */
[C---:B------:R-:W-:Y:S01]  /*5a50*/  IMAD R15, R0.reuse, R11, R15 ;  /* 0x0000000b000f7224 */ /* 0x040fe200078e020f */
[----:B------:R-:W-:Y:S01]  /*5a60*/  ISETP.GT.U32.AND P1, PT, R0, R16, PT ;  /* 0x000000100000720c */ /* 0x000fe20003f24070 */
[----:B------:R-:W-:Y:S01]  /*5a70*/  IMAD.HI.U32 R6, R20, R14, RZ ;  /* 0x0000000e14067227 */ /* 0x000fe200078e00ff */
[----:B------:R0:W-:Y:S03]  /*5a80*/  STL [R1+0x104], R3 ;  /* 0x0001040301007387 */ /* 0x0001e60000100800 */
[----:B------:R-:W-:-:S02]  /*5a90*/  IMAD.MOV R9, RZ, RZ, -R5 ;  /* 0x000000ffff097224 */ /* 0x000fc400078e0a05 */
[----:B------:R-:W-:Y:S01]  /*5aa0*/  @!P0 IMAD.IADD R2, R2, 0x1, -R0 ;  /* 0x0000000102028824 */ /* 0x000fe200078e0a00 */
[C---:B------:R-:W-:Y:S01]  /*5ab0*/  ISETP.GT.U32.AND P0, PT, R0.reuse, R15, PT ;  /* 0x0000000f0000720c */ /* 0x040fe20003f04070 */
[----:B------:R-:W-:Y:S02]  /*5ac0*/  VIADD R18, R21, 0x58 ;  /* 0x0000005815127836 */ /* 0x000fe40000000000 */
[----:B------:R-:W-:Y:S02]  /*5ad0*/  IMAD.MOV R6, RZ, RZ, -R6 ;  /* 0x000000ffff067224 */ /* 0x000fe400078e0a06 */
[C---:B------:R-:W-:Y:S01]  /*5ae0*/  IMAD R13, R0.reuse, R9, R13 ;  /* 0x00000009000d7224 */ /* 0x040fe200078e020d */
[----:B------:R-:W-:Y:S01]  /*5af0*/  IABS R7, R18 ;  /* 0x0000001200077213 */ /* 0x000fe20000000000 */
[C---:B------:R-:W-:Y:S02]  /*5b00*/  IMAD R14, R0.reuse, R6, R14 ;  /* 0x00000006000e7224 */ /* 0x040fe400078e020e */
[--C-:B------:R-:W-:Y:S01]  /*5b10*/  @!P3 IMAD.IADD R17, R17, 0x1, -R0.reuse ;  /* 0x000000011111b824 */ /* 0x100fe200078e0a00 */
[----:B------:R-:W-:Y:S01]  /*5b20*/  ISETP.GT.U32.AND P3, PT, R0, R13, PT ;  /* 0x0000000d0000720c */ /* 0x000fe20003f64070 */
[----:B------:R-:W-:Y:S01]  /*5b30*/  @!P1 IMAD.IADD R16, R16, 0x1, -R0 ;  /* 0x0000000110109824 */ /* 0x000fe200078e0a00 */
[----:B------:R-:W-:Y:S01]  /*5b40*/  ISETP.GT.U32.AND P1, PT, R0, R14, PT ;  /* 0x0000000e0000720c */ /* 0x000fe20003f24070 */
[----:B------:R-:W-:-:S04]  /*5b50*/  IMAD.HI.U32 R6, R20, R7, RZ ;  /* 0x0000000714067227 */ /* 0x000fc800078e00ff */
[----:B------:R-:W-:Y:S01]  /*5b60*/  @!P0 IMAD.IADD R15, R15, 0x1, -R0 ;  /* 0x000000010f0f8824 */ /* 0x000fe200078e0a00 */
[C---:B------:R-:W-:Y:S01]  /*5b70*/  ISETP.GT.U32.AND P0, PT, R0.reuse, R17, PT ;  /* 0x000000110000720c */ /* 0x040fe20003f04070 */
[----:B------:R-:W-:Y:S02]  /*5b80*/  IMAD.MOV R6, RZ, RZ, -R6 ;  /* 0x000000ffff067224 */ /* 0x000fe400078e0a06 */
[----:B------:R-:W-:Y:S02]  /*5b90*/  VIADD R11, R21, 0x54 ;  /* 0x00000054150b7836 */ /* 0x000fe40000000000 */
[----:B------:R-:W-:Y:S02]  /*5ba0*/  IMAD R7, R0, R6, R7 ;  /* 0x0000000600077224 */ /* 0x000fe400078e0207 */
[----:B------:R-:W-:Y:S01]  /*5bb0*/  @!P3 IMAD.IADD R13, R13, 0x1, -R0 ;  /* 0x000000010d0db824 */ /* 0x000fe200078e0a00 */
[----:B------:R-:W-:Y:S01]  /*5bc0*/  IABS R6, R11 ;  /* 0x0000000b00067213 */ /* 0x000fe20000000000 */
[----:B0-----:R-:W-:-:S02]  /*5bd0*/  IMAD.MOV.U32 R3, RZ, RZ, R2 ;  /* 0x000000ffff037224 */ /* 0x001fc400078e0002 */
[----:B------:R-:W-:Y:S01]  /*5be0*/  VIADD R8, R21, 0x56 ;  /* 0x0000005615087836 */ /* 0x000fe20000000000 */
[----:B------:R-:W-:Y:S01]  /*5bf0*/  ISETP.GT.U32.AND P3, PT, R0, R13, PT ;  /* 0x0000000d0000720c */ /* 0x000fe20003f64070 */
[--C-:B------:R-:W-:Y:S01]  /*5c00*/  @!P1 IMAD.IADD R14, R14, 0x1, -R0.reuse ;  /* 0x000000010e0e9824 */ /* 0x100fe200078e0a00 */
[----:B------:R-:W-:Y:S01]  /*5c10*/  ISETP.GT.U32.AND P1, PT, R0, R15, PT ;  /* 0x0000000f0000720c */ /* 0x000fe20003f24070 */
[----:B------:R-:W-:Y:S01]  /*5c20*/  @!P6 IMAD.MOV R3, RZ, RZ, -R3 ;  /* 0x000000ffff03e224 */ /* 0x000fe200078e0a03 */
[----:B------:R-:W-:Y:S01]  /*5c30*/  IABS R4, R8 ;  /* 0x0000000800047213 */ /* 0x000fe20000000000 */
[----:B------:R-:W-:Y:S01]  /*5c40*/  IMAD.HI.U32 R23, R20, R6, RZ ;  /* 0x0000000614177227 */ /* 0x000fe200078e00ff */
[C---:B------:R-:W-:Y:S02]  /*5c50*/  ISETP.GT.U32.AND P6, PT, R0.reuse, R14, PT ;  /* 0x0000000e0000720c */ /* 0x040fe40003fc4070 */
[----:B------:R0:W-:Y:S01]  /*5c60*/  STL [R1+0xe4], R3 ;  /* 0x0000e40301007387 */ /* 0x0001e20000100800 */
[----:B------:R-:W-:Y:S01]  /*5c70*/  @!P0 IMAD.IADD R17, R17, 0x1, -R0 ;  /* 0x0000000111118824 */ /* 0x000fe200078e0a00 */
[----:B------:R-:W-:Y:S01]  /*5c80*/  ISETP.GT.U32.AND P0, PT, R0, R7, PT ;  /* 0x000000070000720c */ /* 0x000fe20003f04070 */
[----:B------:R-:W-:-:S02]  /*5c90*/  IMAD.MOV R23, RZ, RZ, -R23 ;  /* 0x000000ffff177224 */ /* 0x000fc400078e0a17 */
[----:B------:R-:W-:-:S04]  /*5ca0*/  IMAD.HI.U32 R5, R20, R4, RZ ;  /* 0x0000000414057227 */ /* 0x000fc800078e00ff */
[----:B------:R-:W-:Y:S02]  /*5cb0*/  VIADD R9, R21, 0x50 ;  /* 0x0000005015097836 */ /* 0x000fe40000000000 */
[----:B0-----:R-:W-:Y:S02]  /*5cc0*/  IMAD.MOV.U32 R3, RZ, RZ, R16 ;  /* 0x000000ffff037224 */ /* 0x001fe400078e0010 */
[C---:B------:R-:W-:Y:S01]  /*5cd0*/  IMAD R6, R0.reuse, R23, R6 ;  /* 0x0000001700067224 */ /* 0x040fe200078e0206 */
[----:B------:R-:W-:Y:S01]  /*5ce0*/  IABS R2, R9 ;  /* 0x0000000900027213 */ /* 0x000fe20000000000 */
[----:B------:R-:W-:Y:S02]  /*5cf0*/  @!P4 IMAD.MOV R3, RZ, RZ, -R3 ;  /* 0x000000ffff03c224 */ /* 0x000fe400078e0a03 */
[----:B------:R-:W-:Y:S02]  /*5d00*/  IMAD.MOV R5, RZ, RZ, -R5 ;  /* 0x000000ffff057224 */ /* 0x000fe400078e0a05 */
[--C-:B------:R-:W-:Y:S01]  /*5d10*/  @!P1 IMAD.IADD R15, R15, 0x1, -R0.reuse ;  /* 0x000000010f0f9824 */ /* 0x100fe200078e0a00 */
[----:B------:R0:W-:Y:S01]  /*5d20*/  STL [R1+0xd8], R3 ;  /* 0x0000d80301007387 */ /* 0x0001e20000100800 */
[----:B------:R-:W-:Y:S01]  /*5d30*/  @!P3 IMAD.IADD R13, R13, 0x1, -R0 ;  /* 0x000000010d0db824 */ /* 0x000fe200078e0a00 */
[----:B------:R-:W-:Y:S01]  /*5d40*/  ISETP.GT.U32.AND P3, PT, R0, R6, PT ;  /* 0x000000060000720c */ /* 0x000fe20003f64070 */
[----:B------:R-:W-:-:S02]  /*5d50*/  IMAD.MOV.U32 R19, RZ, RZ, R17 ;  /* 0x000000ffff137224 */ /* 0x000fc400078e0011 */
[----:B------:R-:W-:Y:S02]  /*5d60*/  IMAD R4, R0, R5, R4 ;  /* 0x0000000500047224 */ /* 0x000fe400078e0204 */
[----:B------:R-:W-:Y:S02]  /*5d70*/  VIADD R12, R21, 0x52 ;  /* 0x00000052150c7836 */ /* 0x000fe40000000000 */
[--C-:B------:R-:W-:Y:S01]  /*5d80*/  @!P6 IMAD.IADD R14, R14, 0x1, -R0.reuse ;  /* 0x000000010e0ee824 */ /* 0x100fe200078e0a00 */
[----:B------:R-:W-:Y:S01]  /*5d90*/  ISETP.GE.AND P6, PT, R22, RZ, PT ;  /* 0x000000ff1600720c */ /* 0x000fe20003fc6270 */
[----:B------:R-:W-:Y:S01]  /*5da0*/  @!P0 IMAD.IADD R7, R7, 0x1, -R0 ;  /* 0x0000000107078824 */ /* 0x000fe200078e0a00 */
[----:B------:R-:W-:Y:S01]  /*5db0*/  ISETP.GE.AND P0, PT, R10, RZ, PT ;  /* 0x000000ff0a00720c */ /* 0x000fe20003f06270 */
[----:B0-----:R-:W-:Y:S01]  /*5dc0*/  IMAD.MOV.U32 R3, RZ, RZ, R15 ;  /* 0x000000ffff037224 */ /* 0x001fe200078e000f */
[----:B------:R-:W-:Y:S01]  /*5dd0*/  IABS R5, R12 ;  /* 0x0000000c00057213 */ /* 0x000fe20000000000 */
[----:B------:R-:W-:Y:S01]  /*5de0*/  IMAD.HI.U32 R22, R20, R2, RZ ;  /* 0x0000000214167227 */ /* 0x000fe200078e00ff */
[----:B------:R-:W-:-:S03]  /*5df0*/  ISETP.GT.U32.AND P1, PT, R0, R4, PT ;  /* 0x000000040000720c */ /* 0x000fc60003f24070 */
[----:B------:R-:W-:Y:S02]  /*5e00*/  @!P5 IMAD.MOV R19, RZ, RZ, -R19 ;  /* 0x000000ffff13d224 */ /* 0x000fe400078e0a13 */
[----:B------:R-:W-:Y:S02]  /*5e10*/  @!P2 IMAD.MOV R3, RZ, RZ, -R3 ;  /* 0x000000ffff03a224 */ /* 0x000fe400078e0a03 */
[----:B------:R-:W-:Y:S01]  /*5e20*/  IMAD.MOV R22, RZ, RZ, -R22 ;  /* 0x000000ffff167224 */ /* 0x000fe200078e0a16 */
[----:B------:R-:W-:Y:S01]  /*5e30*/  STL [R1+0xcc], R19 ;  /* 0x0000cc1301007387 */ /* 0x000fe20000100800 */
[----:B------:R-:W-:-:S03]  /*5e40*/  IMAD.HI.U32 R23, R20, R5, RZ ;  /* 0x0000000514177227 */ /* 0x000fc600078e00ff */
[----:B------:R0:W-:Y:S01]  /*5e50*/  STL [R1+0xc8], R3 ;  /* 0x0000c80301007387 */ /* 0x0001e20000100800 */
[----:B------:R-:W-:Y:S02]  /*5e60*/  IMAD R2, R0, R22, R2 ;  /* 0x0000001600027224 */ /* 0x000fe400078e0202 */
[--C-:B------:R-:W-:Y:S01]  /*5e70*/  @!P3 IMAD.IADD R6, R6, 0x1, -R0.reuse ;  /* 0x000000010606b824 */ /* 0x100fe200078e0a00 */
[----:B------:R-:W-:Y:S01]  /*5e80*/  ISETP.GT.U32.AND P3, PT, R0, R7, PT ;  /* 0x000000070000720c */ /* 0x000fe20003f64070 */
[----:B------:R-:W-:Y:S02]  /*5e90*/  IMAD.MOV R23, RZ, RZ, -R23 ;  /* 0x000000ffff177224 */ /* 0x000fe400078e0a17 */
[----:B------:R-:W-:Y:S01]  /*5ea0*/  @!P1 IMAD.IADD R4, R4, 0x1, -R0 ;  /* 0x0000000104049824 */ /* 0x000fe200078e0a00 */
[----:B------:R-:W-:Y:S01]  /*5eb0*/  ISETP.GE.AND P1, PT, R18, RZ, PT ;  /* 0x000000ff1200720c */ /* 0x000fe20003f26270 */
[C---:B------:R-:W-:Y:S01]  /*5ec0*/  IMAD R5, R0.reuse, R23, R5 ;  /* 0x0000001700057224 */ /* 0x040fe200078e0205 */
[C---:B------:R-:W-:Y:S01]  /*5ed0*/  ISETP.GT.U32.AND P5, PT, R0.reuse, R6, PT ;  /* 0x000000060000720c */ /* 0x040fe20003fa4070 */
[----:B0-----:R-:W-:Y:S01]  /*5ee0*/  IMAD.MOV.U32 R3, RZ, RZ, R13 ;  /* 0x000000ffff037224 */ /* 0x001fe200078e000d */
[C---:B------:R-:W-:Y:S01]  /*5ef0*/  ISETP.GT.U32.AND P4, PT, R0.reuse, R4, PT ;  /* 0x000000040000720c */ /* 0x040fe20003f84070 */
[----:B------:R-:W-:Y:S01]  /*5f00*/  @!P6 IMAD.MOV R14, RZ, RZ, -R14 ;  /* 0x000000ffff0ee224 */ /* 0x000fe200078e0a0e */
[C---:B------:R-:W-:Y:S01]  /*5f10*/  ISETP.GT.U32.AND P2, PT, R0.reuse, R5, PT ;  /* 0x000000050000720c */ /* 0x040fe20003f44070 */
[----:B------:R-:W-:Y:S01]  /*5f20*/  @!P0 IMAD.MOV R3, RZ, RZ, -R3 ;  /* 0x000000ffff038224 */ /* 0x000fe200078e0a03 */
[----:B------:R-:W-:Y:S01]  /*5f30*/  ISETP.GT.U32.AND P0, PT, R0, R2, PT ;  /* 0x000000020000720c */ /* 0x000fe20003f04070 */
[----:B------:R-:W-:Y:S01]  /*5f40*/  VIADD R10, R21, 0x4e ;  /* 0x0000004e150a7836 */ /* 0x000fe20000000000 */
[----:B------:R-:W-:Y:S01]  /*5f50*/  STL [R1+0xc4], R14 ;  /* 0x0000c40e01007387 */ /* 0x000fe20000100800 */
[--C-:B------:R-:W-:Y:S01]  /*5f60*/  @!P3 IMAD.IADD R7, R7, 0x1, -R0.reuse ;  /* 0x000000010707b824 */ /* 0x100fe200078e0a00 */
[----:B------:R-:W-:Y:S01]  /*5f70*/  ISETP.GE.AND P6, PT, R8, RZ, PT ;  /* 0x000000ff0800720c */ /* 0x000fe20003fc6270 */
[----:B------:R-:W-:Y:S01]  /*5f80*/  VIADD R23, R21, 0x1c ;  /* 0x0000001c15177836 */ /* 0x000fe20000000000 */
[----:B------:R0:W-:Y:S01]  /*5f90*/  STL [R1+0xb8], R3 ;  /* 0x0000b80301007387 */ /* 0x0001e20000100800 */
[----:B------:R-:W-:Y:S01]  /*5fa0*/  IABS R18, R10 ;  /* 0x0000000a00127213 */ /* 0x000fe20000000000 */
[--C-:B------:R-:W-:Y:S01]  /*5fb0*/  @!P5 IMAD.IADD R6, R6, 0x1, -R0.reuse ;  /* 0x000000010606d824 */ /* 0x100fe200078e0a00 */
[----:B------:R-:W-:Y:S01]  /*5fc0*/  ISETP.GE.AND P3, PT, R11, RZ, PT ;  /* 0x000000ff0b00720c */ /* 0x000fe20003f66270 */
[----:B------:R-:W-:Y:S01]  /*5fd0*/  @!P4 IMAD.IADD R4, R4, 0x1, -R0 ;  /* 0x000000010404c824 */ /* 0x000fe200078e0a00 */
[----:B------:R-:W-:Y:S01]  /*5fe0*/  ISETP.GE.AND P5, PT, R9, RZ, PT ;  /* 0x000000ff0900720c */ /* 0x000fe20003fa6270 */
[----:B------:R-:W-:Y:S01]  /*5ff0*/  IMAD.HI.U32 R8, R20, R18, RZ ;  /* 0x0000001214087227 */ /* 0x000fe200078e00ff */
[----:B------:R-:W-:-:S03]  /*6000*/  ISETP.GE.AND P4, PT, R12, RZ, PT ;  /* 0x000000ff0c00720c */ /* 0x000fc60003f86270 */
[----:B0-----:R-:W-:Y:S02]  /*6010*/  IMAD.MOV.U32 R3, RZ, RZ, R7 ;  /* 0x000000ffff037224 */ /* 0x001fe400078e0007 */
[--C-:B------:R-:W-:Y:S02]  /*6020*/  @!P0 IMAD.IADD R2, R2, 0x1, -R0.reuse ;  /* 0x0000000102028824 */ /* 0x100fe400078e0a00 */
[----:B------:R-:W-:Y:S02]  /*6030*/  @!P1 IMAD.MOV R3, RZ, RZ, -R3 ;  /* 0x000000ffff039224 */ /* 0x000fe400078e0a03 */
[----:B------:R-:W-:Y:S01]  /*6040*/  @!P2 IMAD.IADD R5, R5, 0x1, -R0 ;  /* 0x000000010505a824 */ /* 0x000fe200078e0a00 */
[C---:B------:R-:W-:Y:S01]  /*6050*/  ISETP.GT.U32.AND P1, PT, R0.reuse, R2, PT ;  /* 0x000000020000720c */ /* 0x040fe20003f24070 */
[----:B------:R-:W-:Y:S01]  /*6060*/  IMAD.MOV R8, RZ, RZ, -R8 ;  /* 0x000000ffff087224 */ /* 0x000fe200078e0a08 */
[----:B------:R0:W-:Y:S01]  /*6070*/  STL [R1+0xb0], R3 ;  /* 0x0000b00301007387 */ /* 0x0001e20000100800 */
[C---:B------:R-:W-:Y:S01]  /*6080*/  VIADD R9, R21.reuse, 0x4a ;  /* 0x0000004a15097836 */ /* 0x040fe20000000000 */
[C---:B------:R-:W-:Y:S01]  /*6090*/  ISETP.GT.U32.AND P0, PT, R0.reuse, R5, PT ;  /* 0x000000050000720c */ /* 0x040fe20003f04070 */
[----:B------:R-:W-:Y:S01]  /*60a0*/  IMAD R13, R0, R8, R18 ;  /* 0x00000008000d7224 */ /* 0x000fe200078e0212 */
[----:B------:R-:W-:Y:S01]  /*60b0*/  ISETP.GE.AND P2, PT, R10, RZ, PT ;  /* 0x000000ff0a00720c */ /* 0x000fe20003f46270 */
[C---:B------:R-:W-:Y:S01]  /*60c0*/  VIADD R8, R21.reuse, 0x4c ;  /* 0x0000004c15087836 */ /* 0x040fe20000000000 */
[----:B------:R-:W-:Y:S01]  /*60d0*/  IABS R16, R9 ;  /* 0x0000000900107213 */ /* 0x000fe20000000000 */
[----:B------:R-:W-:-:S02]  /*60e0*/  VIADD R7, R21, 0x48 ;  /* 0x0000004815077836 */ /* 0x000fc40000000000 */
[----:B------:R-:W-:Y:S01]  /*60f0*/  IMAD.MOV.U32 R10, RZ, RZ, R4 ;  /* 0x000000ffff0a7224 */ /* 0x000fe200078e0004 */
[----:B------:R-:W-:Y:S01]  /*6100*/  IABS R14, R8 ;  /* 0x00000008000e7213 */ /* 0x000fe20000000000 */
[----:B------:R-:W-:Y:S01]  /*6110*/  @!P1 IMAD.IADD R2, R2, 0x1, -R0 ;  /* 0x0000000102029824 */ /* 0x000fe200078e0a00 */
[----:B------:R-:W-:Y:S01]  /*6120*/  ISETP.GT.U32.AND P1, PT, R0, R13, PT ;  /* 0x0000000d0000720c */ /* 0x000fe20003f24070 */
[----:B0-----:R-:W-:Y:S01]  /*6130*/  IMAD.MOV.U32 R3, RZ, RZ, R6 ;  /* 0x000000ffff037224 */ /* 0x001fe200078e0006 */
[----:B------:R-:W-:Y:S01]  /*6140*/  IABS R15, R7 ;  /* 0x00000007000f7213 */ /* 0x000fe20000000000 */
[----:B------:R-:W-:Y:S01]  /*6150*/  @!P0 IMAD.IADD R5, R5, 0x1, -R0 ;  /* 0x0000000105058824 */ /* 0x000fe200078e0a00 */
[----:B------:R-:W-:Y:S01]  /*6160*/  ISETP.GE.AND P0, PT, R7, RZ, PT ;  /* 0x000000ff0700720c */ /* 0x000fe20003f06270 */
[----:B------:R-:W-:Y:S01]  /*6170*/  @!P3 IMAD.MOV R3, RZ, RZ, -R3 ;  /* 0x000000ffff03b224 */ /* 0x000fe200078e0a03 */
[----:B------:R-:W-:Y:S01]  /*6180*/  ISETP.GE.AND P3, PT, R9, RZ, PT ;  /* 0x000000ff0900720c */ /* 0x000fe20003f66270 */
[----:B------:R-:W-:-:S04]  /*6190*/  IMAD.HI.U32 R7, R20, R16, RZ ;  /* 0x0000001014077227 */ /* 0x000fc800078e00ff */
[----:B------:R-:W-:Y:S01]  /*61a0*/  @!P6 IMAD.MOV R10, RZ, RZ, -R10 ;  /* 0x000000ffff0ae224 */ /* 0x000fe200078e0a0a */
[----:B------:R-:W-:Y:S01]  /*61b0*/  ISETP.GE.AND P6, PT, R8, RZ, PT ;  /* 0x000000ff0800720c */ /* 0x000fe20003fc6270 */
[----:B------:R-:W-:-:S03]  /*61c0*/  IMAD.HI.U32 R9, R20, R14, RZ ;  /* 0x0000000e14097227 */ /* 0x000fc600078e00ff */
[----:B------:R-:W-:Y:S01]  /*61d0*/  STL [R1+0xa0], R10 ;  /* 0x0000a00a01007387 */ /* 0x000fe20000100800 */
[----:B------:R-:W-:Y:S02]  /*61e0*/  IMAD.MOV R7, RZ, RZ, -R7 ;  /* 0x000000ffff077224 */ /* 0x000fe400078e0a07 */
[----:B------:R-:W-:Y:S01]  /*61f0*/  @!P1 IMAD.IADD R13, R13, 0x1, -R0 ;  /* 0x000000010d0d9824 */ /* 0x000fe200078e0a00 */
[----:B------:R0:W-:Y:S01]  /*6200*/  STL [R1+0x94], R3 ;  /* 0x0000940301007387 */ /* 0x0001e20000100800 */
[----:B------:R-:W-:Y:S02]  /*6210*/  VIADD R4, R21, 0x46 ;  /* 0x0000004615047836 */ /* 0x000fe40000000000 */
[----:B------:R-:W-:Y:S01]  /*6220*/  IMAD.MOV R9, RZ, RZ, -R9 ;  /* 0x000000ffff097224 */ /* 0x000fe200078e0a09 */
[C---:B------:R-:W-:Y:S01]  /*6230*/  ISETP.GT.U32.AND P1, PT, R0.reuse, R13, PT ;  /* 0x0000000d0000720c */ /* 0x040fe20003f24070 */
[----:B------:R-:W-:Y:S01]  /*6240*/  IMAD R16, R0, R7, R16 ;  /* 0x0000000700107224 */ /* 0x000fe200078e0210 */
[----:B------:R-:W-:Y:S01]  /*6250*/  IABS R12, R4 ;  /* 0x00000004000c7213 */ /* 0x000fe20000000000 */
[----:B------:R-:W-:-:S04]  /*6260*/  IMAD.HI.U32 R6, R20, R15, RZ ;  /* 0x0000000f14067227 */ /* 0x000fc800078e00ff */
[----:B0-----:R-:W-:Y:S02]  /*6270*/  IMAD.MOV.U32 R3, RZ, RZ, R2 ;  /* 0x000000ffff037224 */ /* 0x001fe400078e0002 */
[C---:B------:R-:W-:Y:S02]  /*6280*/  IMAD R14, R0.reuse, R9, R14 ;  /* 0x00000009000e7224 */ /* 0x040fe400078e020e */
[----:B------:R-:W-:Y:S02]  /*6290*/  IMAD.MOV.U32 R11, RZ, RZ, R5 ;  /* 0x000000ffff0b7224 */ /* 0x000fe400078e0005 */
[----:B------:R-:W-:Y:S01]  /*62a0*/  @!P5 IMAD.MOV R3, RZ, RZ, -R3 ;  /* 0x000000ffff03d224 */ /* 0x000fe200078e0a03 */
[----:B------:R-:W-:Y:S01]  /*62b0*/  ISETP.GT.U32.AND P5, PT, R0, R16, PT ;  /* 0x000000100000720c */ /* 0x000fe20003fa4070 */
[----:B------:R-:W-:Y:S02]  /*62c0*/  VIADD R8, R21, 0x44 ;  /* 0x0000004415087836 */ /* 0x000fe40000000000 */
[----:B------:R-:W-:-:S02]  /*62d0*/  IMAD.MOV R6, RZ, RZ, -R6 ;  /* 0x000000ffff067224 */ /* 0x000fc400078e0a06 */
[----:B------:R-:W-:Y:S01]  /*62e0*/  @!P4 IMAD.MOV R11, RZ, RZ, -R11 ;  /* 0x000000ffff0bc224 */ /* 0x000fe200078e0a0b */
[----:B------:R-:W-:Y:S01]  /*62f0*/  ISETP.GT.U32.AND P4, PT, R0, R14, PT ;  /* 0x0000000e0000720c */ /* 0x000fe20003f84070 */
[----:B------:R-:W-:Y:S01]  /*6300*/  IMAD.HI.U32 R7, R20, R12, RZ ;  /* 0x0000000c14077227 */ /* 0x000fe200078e00ff */
[----:B------:R-:W-:Y:S02]  /*6310*/  IABS R10, R8 ;  /* 0x00000008000a7213 */ /* 0x000fe40000000000 */
[----:B------:R-:W-:Y:S01]  /*6320*/  STL [R1+0x90], R11 ;  /* 0x0000900b01007387 */ /* 0x000fe20000100800 */
[----:B------:R-:W-:Y:S02]  /*6330*/  IMAD R15, R0, R6, R15 ;  /* 0x00000006000f7224 */ /* 0x000fe400078e020f */
[----:B------:R-:W-:Y:S01]  /*6340*/  IMAD.MOV R5, RZ, RZ, -R7 ;  /* 0x000000ffff057224 */ /* 0x000fe200078e0a07 */
[----:B------:R0:W-:Y:S01]  /*6350*/  STL [R1+0x84], R3 ;  /* 0x0000840301007387 */ /* 0x0001e20000100800 */
[----:B------:R-:W-:-:S02]  /*6360*/  VIADD R2, R21, 0x42 ;  /* 0x0000004215027836 */ /* 0x000fc40000000000 */
[----:B------:R-:W-:Y:S01]  /*6370*/  @!P1 IMAD.IADD R13, R13, 0x1, -R0 ;  /* 0x000000010d0d9824 */ /* 0x000fe200078e0a00 */
[----:B------:R-:W-:Y:S01]  /*6380*/  ISETP.GT.U32.AND P1, PT, R0, R15, PT ;  /* 0x0000000f0000720c */ /* 0x000fe20003f24070 */
[----:B------:R-:W-:-:S04]  /*6390*/  IMAD.HI.U32 R6, R20, R10, RZ ;  /* 0x0000000a14067227 */ /* 0x000fc800078e00ff */
[----:B------:R-:W-:Y:S01]  /*63a0*/  IMAD R12, R0, R5, R12 ;  /* 0x00000005000c7224 */ /* 0x000fe200078e020c */
[----:B------:R-:W-:Y:S01]  /*63b0*/  IABS R5, R2 ;  /* 0x0000000200057213 */ /* 0x000fe20000000000 */
[----:B------:R-:W-:Y:S02]  /*63c0*/  @!P5 IMAD.IADD R16, R16, 0x1, -R0 ;  /* 0x000000011010d824 */ /* 0x000fe400078e0a00 */
[----:B0-----:R-:W-:Y:S02]  /*63d0*/  IMAD.MOV.U32 R3, RZ, RZ, R13 ;  /* 0x000000ffff037224 */ /* 0x001fe400078e000d */
[----:B------:R-:W-:Y:S02]  /*63e0*/  IMAD.MOV R6, RZ, RZ, -R6 ;  /* 0x000000ffff067224 */ /* 0x000fe400078e0a06 */
[----:B------:R-:W-:Y:S01]  /*63f0*/  @!P4 IMAD.IADD R14, R14, 0x1, -R0 ;  /* 0x000000010e0ec824 */ /* 0x000fe200078e0a00 */
[C---:B------:R-:W-:Y:S01]  /*6400*/  ISETP.GT.U32.AND P4, PT, R0.reuse, R12, PT ;  /* 0x0000000c0000720c */ /* 0x040fe20003f84070 */
[----:B------:R-:W-:Y:S01]  /*6410*/  @!P2 IMAD.MOV R3, RZ, RZ, -R3 ;  /* 0x000000ffff03a224 */ /* 0x000fe200078e0a03 */
[C---:B------:R-:W-:Y:S01]  /*6420*/  ISETP.GT.U32.AND P2, PT, R0.reuse, R16, PT ;  /* 0x000000100000720c */ /* 0x040fe20003f44070 */
[C---:B------:R-:W-:Y:S01]  /*6430*/  IMAD R10, R0.reuse, R6, R10 ;  /* 0x00000006000a7224 */ /* 0x040fe200078e020a */
[----:B------:R-:W-:Y:S01]  /*6440*/  ISETP.GT.U32.AND P5, PT, R0, R14, PT ;  /* 0x0000000e0000720c */ /* 0x000fe20003fa4070 */
[----:B------:R-:W-:Y:S01]  /*6450*/  IMAD.HI.U32 R6, R20, R5, RZ ;  /* 0x0000000514067227 */ /* 0x000fe200078e00ff */
[----:B------:R0:W-:Y:S03]  /*6460*/  STL [R1+0x7c], R3 ;  /* 0x00007c0301007387 */ /* 0x0001e60000100800 */
[----:B------:R-:W-:-:S02]  /*6470*/  IMAD.MOV R6, RZ, RZ, -R6 ;  /* 0x000000ffff067224 */ /* 0x000fc400078e0a06 */
[--C-:B------:R-:W-:Y:S02]  /*6480*/  @!P1 IMAD.IADD R15, R15, 0x1, -R0.reuse ;  /* 0x000000010f0f9824 */ /* 0x100fe400078e0a00 */
[----:B------:R-:W-:Y:S02]  /*6490*/  VIADD R11, R21, 0x40 ;  /* 0x00000040150b7836 */ /* 0x000fe40000000000 */
[C---:B------:R-:W-:Y:S01]  /*64a0*/  IMAD R5, R0.reuse, R6, R5 ;  /* 0x0000000600057224 */ /* 0x040fe200078e0205 */
[----:B------:R-:W-:Y:S01]  /*64b0*/  ISETP.GT.U32.AND P1, PT, R0, R15, PT ;  /* 0x0000000f0000720c */ /* 0x000fe20003f24070 */
[--C-:B------:R-:W-:Y:S01]  /*64c0*/  @!P4 IMAD.IADD R12, R12, 0x1, -R0.reuse ;  /* 0x000000010c0cc824 */ /* 0x100fe200078e0a00 */
[----:B------:R-:W-:Y:S01]  /*64d0*/  IABS R7, R11 ;  /* 0x0000000b00077213 */ /* 0x000fe20000000000 */
[--C-:B------:R-:W-:Y:S01]  /*64e0*/  @!P2 IMAD.IADD R16, R16, 0x1, -R0.reuse ;  /* 0x000000011010a824 */ /* 0x100fe200078e0a00 */
[----:B------:R-:W-:Y:S01]  /*64f0*/  ISETP.GT.U32.AND P2, PT, R0, R5, PT ;  /* 0x000000050000720c */ /* 0x000fe20003f44070 */
[----:B------:R-:W-:Y:S01]  /*6500*/  @!P5 IMAD.IADD R14, R14, 0x1, -R0 ;  /* 0x000000010e0ed824 */ /* 0x000fe200078e0a00 */
[----:B------:R-:W-:Y:S01]  /*6510*/  ISETP.GT.U32.AND P4, PT, R0, R12, PT ;  /* 0x0000000c0000720c */ /* 0x000fe20003f84070 */
[----:B------:R-:W-:Y:S01]  /*6520*/  IMAD.HI.U32 R13, R20, R7, RZ ;  /* 0x00000007140d7227 */ /* 0x000fe200078e00ff */
[----:B------:R-:W-:-:S03]  /*6530*/  ISETP.GT.U32.AND P5, PT, R0, R10, PT ;  /* 0x0000000a0000720c */ /* 0x000fc60003fa4070 */
[----:B------:R-:W-:Y:S02]  /*6540*/  IMAD.MOV R13, RZ, RZ, -R13 ;  /* 0x000000ffff0d7224 */ /* 0x000fe400078e0a0d */
[----:B------:R-:W-:Y:S02]  /*6550*/  VIADD R6, R21, 0x3c ;  /* 0x0000003c15067836 */ /* 0x000fe40000000000 */
[----:B------:R-:W-:Y:S01]  /*6560*/  @!P1 IMAD.IADD R15, R15, 0x1, -R0 ;  /* 0x000000010f0f9824 */ /* 0x000fe200078e0a00 */
[----:B------:R-:W-:Y:S01]  /*6570*/  ISETP.GE.AND P1, PT, R4, RZ, PT ;  /* 0x000000ff0400720c */ /* 0x000fe20003f26270 */
[----:B------:R-:W-:Y:S02]  /*6580*/  IMAD.MOV.U32 R19, RZ, RZ, R14 ;  /* 0x000000ffff137224 */ /* 0x000fe400078e000e */
[----:B------:R-:W-:Y:S01]  /*6590*/  IMAD R4, R0, R13, R7 ;  /* 0x0000000d00047224 */ /* 0x000fe200078e0207 */
[----:B------:R-:W-:Y:S01]  /*65a0*/  IABS R13, R6 ;  /* 0x00000006000d7213 */ /* 0x000fe20000000000 */
[----:B0-----:R-:W-:-:S02]  /*65b0*/  IMAD.MOV.U32 R3, RZ, RZ, R16 ;  /* 0x000000ffff037224 */ /* 0x001fc400078e0010 */
[--C-:B------:R-:W-:Y:S01]  /*65c0*/  @!P2 IMAD.IADD R5, R5, 0x1, -R0.reuse ;  /* 0x000000010505a824 */ /* 0x100fe200078e0a00 */
[----:B------:R-:W-:Y:S01]  /*65d0*/  ISETP.GE.AND P2, PT, R2, RZ, PT ;  /* 0x000000ff0200720c */ /* 0x000fe20003f46270 */
[----:B------:R-:W-:Y:S02]  /*65e0*/  @!P6 IMAD.MOV R19, RZ, RZ, -R19 ;  /* 0x000000ffff13e224 */ /* 0x000fe400078e0a13 */
[----:B------:R-:W-:Y:S01]  /*65f0*/  @!P4 IMAD.IADD R12, R12, 0x1, -R0 ;  /* 0x000000010c0cc824 */ /* 0x000fe200078e0a00 */
[C---:B------:R-:W-:Y:S01]  /*6600*/  ISETP.GT.U32.AND P4, PT, R0.reuse, R4, PT ;  /* 0x000000040000720c */ /* 0x040fe20003f84070 */
[----:B------:R-:W-:Y:S01]  /*6610*/  @!P3 IMAD.MOV R3, RZ, RZ, -R3 ;  /* 0x000000ffff03b224 */ /* 0x000fe200078e0a03 */
[----:B------:R-:W-:Y:S01]  /*6620*/  ISETP.GT.U32.AND P3, PT, R0, R5, PT ;  /* 0x000000050000720c */ /* 0x000fe20003f64070 */
[----:B------:R-:W-:Y:S01]  /*6630*/  VIADD R9, R21, 0x3e ;  /* 0x0000003e15097836 */ /* 0x000fe20000000000 */
[----:B------:R-:W-:Y:S01]  /*6640*/  STL [R1+0x70], R19 ;  /* 0x0000701301007387 */ /* 0x000fe20000100800 */
[----:B------:R-:W-:-:S03]  /*6650*/  IMAD.HI.U32 R14, R20, R13, RZ ;  /* 0x0000000d140e7227 */ /* 0x000fc600078e00ff */
[----:B------:R0:W-:Y:S01]  /*6660*/  STL [R1+0x6c], R3 ;  /* 0x00006c0301007387 */ /* 0x0001e20000100800 */
[----:B------:R-:W-:Y:S01]  /*6670*/  IMAD.MOV R14, RZ, RZ, -R14 ;  /* 0x000000ffff0e7224 */ /* 0x000fe200078e0a0e */
[----:B------:R-:W-:Y:S01]  /*6680*/  IABS R17, R9 ;  /* 0x0000000900117213 */ /* 0x000fe20000000000 */
[--C-:B------:R-:W-:Y:S01]  /*6690*/  @!P5 IMAD.IADD R10, R10, 0x1, -R0.reuse ;  /* 0x000000010a0ad824 */ /* 0x100fe200078e0a00 */
[----:B------:R-:W-:Y:S01]  /*66a0*/  ISETP.GE.AND P5, PT, R8, RZ, PT ;  /* 0x000000ff0800720c */ /* 0x000fe20003fa6270 */
[----:B------:R-:W-:Y:S02]  /*66b0*/  @!P4 IMAD.IADD R4, R4, 0x1, -R0 ;  /* 0x000000010404c824 */ /* 0x000fe400078e0a00 */
[----:B------:R-:W-:Y:S01]  /*66c0*/  IMAD.HI.U32 R18, R20, R17, RZ ;  /* 0x0000001114127227 */ /* 0x000fe200078e00ff */
[C---:B------:R-:W-:Y:S02]  /*66d0*/  ISETP.GT.U32.AND P4, PT, R0.reuse, R10, PT ;  /* 0x0000000a0000720c */ /* 0x040fe40003f84070 */
[----:B------:R-:W-:Y:S01]  /*66e0*/  ISETP.GT.U32.AND P6, PT, R0, R4, PT ;  /* 0x000000040000720c */ /* 0x000fe20003fc4070 */
[----:B0-----:R-:W-:-:S02]  /*66f0*/  IMAD.MOV.U32 R3, RZ, RZ, R12 ;  /* 0x000000ffff037224 */ /* 0x001fc400078e000c */
[----:B------:R-:W-:Y:S02]  /*6700*/  @!P3 IMAD.IADD R5, R5, 0x1, -R0 ;  /* 0x000000010505b824 */ /* 0x000fe400078e0a00 */
[----:B------:R-:W-:Y:S01]  /*6710*/  @!P1 IMAD.MOV R3, RZ, RZ, -R3 ;  /* 0x000000ffff039224 */ /* 0x000fe200078e0a03 */
[----:B------:R-:W-:Y:S01]  /*6720*/  ISETP.GE.AND P1, PT, R11, RZ, PT ;  /* 0x000000ff0b00720c */ /* 0x000fe20003f26270 */
[C---:B------:R-:W-:Y:S02]  /*6730*/  IMAD R11, R0.reuse, R14, R13 ;  /* 0x0000000e000b7224 */ /* 0x040fe400078e020d */
[----:B------:R-:W-:Y:S02]  /*6740*/  IMAD.MOV R18, RZ, RZ, -R18 ;  /* 0x000000ffff127224 */ /* 0x000fe400078e0a12 */
[----:B------:R-:W-:Y:S01]  /*6750*/  VIADD R7, R21, 0x3a ;  /* 0x0000003a15077836 */ /* 0x000fe20000000000 */
[C---:B------:R-:W-:Y:S01]  /*6760*/  ISETP.GT.U32.AND P3, PT, R0.reuse, R11, PT ;  /* 0x0000000b0000720c */ /* 0x040fe20003f64070 */
[----:B------:R-:W-:-:S02]  /*6770*/  IMAD R2, R0, R18, R17 ;  /* 0x0000001200027224 */ /* 0x000fc400078e0211 */
[----:B------:R-:W-:Y:S01]  /*6780*/  @!P0 IMAD.MOV R15, RZ, RZ, -R15 ;  /* 0x000000ffff0f8224 */ /* 0x000fe200078e0a0f */
[----:B------:R-:W-:Y:S01]  /*6790*/  IABS R8, R7 ;  /* 0x0000000700087213 */ /* 0x000fe20000000000 */
[--C-:B------:R-:W-:Y:S01]  /*67a0*/  @!P4 IMAD.IADD R10, R10, 0x1, -R0.reuse ;  /* 0x000000010a0ac824 */ /* 0x100fe200078e0a00 */
[----:B------:R-:W-:Y:S01]  /*67b0*/  ISETP.GT.U32.AND P0, PT, R0, R2, PT ;  /* 0x000000020000720c */ /* 0x000fe20003f04070 */
[--C-:B------:R-:W-:Y:S01]  /*67c0*/  @!P6 IMAD.IADD R4, R4, 0x1, -R0.reuse ;  /* 0x000000010404e824 */ /* 0x100fe200078e0a00 */
[----:B------:R-:W-:Y:S01]  /*67d0*/  ISETP.GE.AND P4, PT, R9, RZ, PT ;  /* 0x000000ff0900720c */ /* 0x000fe20003f86270 */
[----:B------:R-:W-:Y:S01]  /*67e0*/  IMAD.MOV.U32 R9, RZ, RZ, R5 ;  /* 0x000000ffff097224 */ /* 0x000fe200078e0005 */
[----:B------:R0:W-:Y:S01]  /*67f0*/  STL [R1+0x64], R15 ;  /* 0x0000640f01007387 */ /* 0x0001e20000100800 */
[----:B------:R-:W-:Y:S01]  /*6800*/  IMAD.HI.U32 R12, R20, R8, RZ ;  /* 0x00000008140c7227 */ /* 0x000fe200078e00ff */
[----:B------:R-:W-:Y:S02]  /*6810*/  ISETP.GE.AND P6, PT, R6, RZ, PT ;  /* 0x000000ff0600720c */ /* 0x000fe40003fc6270 */
[----:B------:R1:W-:Y:S01]  /*6820*/  STL [R1+0x5c], R3 ;  /* 0x00005c0301007387 */ /* 0x0003e20000100800 */
[----:B------:R-:W-:-:S02]  /*6830*/  @!P3 IMAD.IADD R11, R11, 0x1, -R0 ;  /* 0x000000010b0bb824 */ /* 0x000fc400078e0a00 */
[----:B------:R-:W-:Y:S02]  /*6840*/  @!P2 IMAD.MOV R9, RZ, RZ, -R9 ;  /* 0x000000ffff09a224 */ /* 0x000fe400078e0a09 */
[----:B------:R-:W-:Y:S01]  /*6850*/  IMAD.MOV R12, RZ, RZ, -R12 ;  /* 0x000000ffff0c7224 */ /* 0x000fe200078e0a0c */
[----:B------:R-:W-:Y:S01]  /*6860*/  ISETP.GT.U32.AND P2, PT, R0, R11, PT ;  /* 0x0000000b0000720c */ /* 0x000fe20003f44070 */
[----:B------:R-:W-:Y:S01]  /*6870*/  @!P0 IMAD.IADD R2, R2, 0x1, -R0 ;  /* 0x0000000102028824 */ /* 0x000fe200078e0a00 */
[----:B0-----:R-:W-:Y:S01]  /*6880*/  IABS R15, R23 ;  /* 0x00000017000f7213 */ /* 0x001fe20000000000 */
[C---:B------:R-:W-:Y:S02]  /*6890*/  VIADD R6, R21.reuse, 0x36 ;  /* 0x0000003615067836 */ /* 0x040fe40000000000 */
[----:B-1----:R-:W-:Y:S01]  /*68a0*/  IMAD.MOV.U32 R3, RZ, RZ, R10 ;  /* 0x000000ffff037224 */ /* 0x002fe200078e000a */
[----:B------:R-:W-:Y:S01]  /*68b0*/  ISETP.GT.U32.AND P0, PT, R0, R2, PT ;  /* 0x000000020000720c */ /* 0x000fe20003f04070 */
[----:B------:R-:W-:-:S02]  /*68c0*/  VIADD R5, R21, 0x34 ;  /* 0x0000003415057836 */ /* 0x000fc40000000000 */
[----:B------:R-:W-:Y:S01]  /*68d0*/  @!P5 IMAD.MOV R3, RZ, RZ, -R3 ;  /* 0x000000ffff03d224 */ /* 0x000fe200078e0a03 */
[----:B------:R-:W-:Y:S01]  /*68e0*/  ISETP.GE.AND P5, PT, R7, RZ, PT ;  /* 0x000000ff0700720c */ /* 0x000fe20003fa6270 */
[C---:B------:R-:W-:Y:S02]  /*68f0*/  IMAD R7, R0.reuse, R12, R8 ;  /* 0x0000000c00077224 */ /* 0x040fe400078e0208 */
[----:B------:R-:W-:Y:S01]  /*6900*/  VIADD R8, R21, 0x38 ;  /* 0x0000003815087836 */ /* 0x000fe20000000000 */
[----:B------:R0:W-:Y:S01]  /*6910*/  STL [R1+0x54], R3 ;  /* 0x0000540301007387 */ /* 0x0001e20000100800 */
[--C-:B------:R-:W-:Y:S01]  /*6920*/  @!P2 IMAD.IADD R11, R11, 0x1, -R0.reuse ;  /* 0x000000010b0ba824 */ /* 0x100fe200078e0a00 */
[----:B------:R-:W-:Y:S01]  /*6930*/  ISETP.GT.U32.AND P2, PT, R0, R7, PT ;  /* 0x000000070000720c */ /* 0x000fe20003f44070 */
[----:B------:R-:W-:Y:S01]  /*6940*/  VIADD R10, R21, 0x30 ;  /* 0x00000030150a7836 */ /* 0x000fe20000000000 */
[----:B------:R-:W-:Y:S01]  /*6950*/  IABS R14, R8 ;  /* 0x00000008000e7213 */ /* 0x000fe20000000000 */
[----:B------:R-:W-:Y:S01]  /*6960*/  @!P0 IMAD.IADD R2, R2, 0x1, -R0 ;  /* 0x0000000102028824 */ /* 0x000fe200078e0a00 */
[----:B------:R-:W-:Y:S01]  /*6970*/  ISETP.GE.AND P3, PT, R8, RZ, PT ;  /* 0x000000ff0800720c */ /* 0x000fe20003f66270 */
[----:B------:R1:W-:Y:S01]  /*6980*/  STL [R1+0x48], R9 ;  /* 0x0000480901007387 */ /* 0x0003e20000100800 */
[----:B------:R-:W-:Y:S01]  /*6990*/  IABS R8, R6 ;  /* 0x0000000600087213 */ /* 0x000fe20000000000 */
[----:B------:R-:W-:Y:S01]  /*69a0*/  IMAD.HI.U32 R13, R20, R14, RZ ;  /* 0x0000000e140d7227 */ /* 0x000fe200078e00ff */
[----:B------:R-:W-:-:S02]  /*69b0*/  ISETP.GE.AND P0, PT, R5, RZ, PT ;  /* 0x000000ff0500720c */ /* 0x000fc40003f06270 */
[----:B------:R-:W-:Y:S01]  /*69c0*/  IABS R27, R10 ;  /* 0x0000000a001b7213 */ /* 0x000fe20000000000 */
[----:B0-----:R-:W-:Y:S02]  /*69d0*/  IMAD.MOV.U32 R3, RZ, RZ, R4 ;  /* 0x000000ffff037224 */ /* 0x001fe400078e0004 */
[----:B------:R-:W-:Y:S02]  /*69e0*/  IMAD.MOV R13, RZ, RZ, -R13 ;  /* 0x000000ffff0d7224 */ /* 0x000fe400078e0a0d */
[----:B------:R-:W-:Y:S01]  /*69f0*/  @!P1 IMAD.MOV R3, RZ, RZ, -R3 ;  /* 0x000000ffff039224 */ /* 0x000fe200078e0a03 */
[----:B------:R-:W-:Y:S01]  /*6a00*/  ISETP.GE.AND P1, PT, R6, RZ, PT ;  /* 0x000000ff0600720c */ /* 0x000fe20003f26270 */
[C---:B------:R-:W-:Y:S01]  /*6a10*/  IMAD R14, R0.reuse, R13, R14 ;  /* 0x0000000d000e7224 */ /* 0x040fe200078e020e */
[----:B------:R-:W-:Y:S01]  /*6a20*/  IABS R6, R5 ;  /* 0x0000000500067213 */ /* 0x000fe20000000000 */
[----:B------:R-:W-:Y:S01]  /*6a30*/  @!P2 IMAD.IADD R7, R7, 0x1, -R0 ;  /* 0x000000010707a824 */ /* 0x000fe200078e0a00 */
[----:B------:R0:W-:Y:S01]  /*6a40*/  STL [R1+0x8c], R3 ;  /* 0x00008c0301007387 */ /* 0x0001e20000100800 */
[----:B-1----:R-:W-:Y:S01]  /*6a50*/  VIADD R9, R21, 0x32 ;  /* 0x0000003215097836 */ /* 0x002fe20000000000 */
[----:B------:R-:W-:Y:S01]  /*6a60*/  ISETP.GT.U32.AND P2, PT, R0, R14, PT ;  /* 0x0000000e0000720c */ /* 0x000fe20003f44070 */
[----:B------:R-:W-:-:S03]  /*6a70*/  IMAD.HI.U32 R4, R20, R6, RZ ;  /* 0x0000000614047227 */ /* 0x000fc600078e00ff */
[----:B------:R-:W-:Y:S01]  /*6a80*/  IABS R5, R9 ;  /* 0x0000000900057213 */ /* 0x000fe20000000000 */
[----:B------:R-:W-:Y:S02]  /*6a90*/  IMAD.MOV R4, RZ, RZ, -R4 ;  /* 0x000000ffff047224 */ /* 0x000fe400078e0a04 */
[----:B------:R-:W-:-:S04]  /*6aa0*/  IMAD.HI.U32 R12, R20, R8, RZ ;  /* 0x00000008140c7227 */ /* 0x000fc800078e00ff */
[----:B0-----:R-:W-:Y:S02]  /*6ab0*/  IMAD.MOV.U32 R3, RZ, RZ, R2 ;  /* 0x000000ffff037224 */ /* 0x001fe400078e0002 */
[C---:B------:R-:W-:Y:S02]  /*6ac0*/  IMAD R6, R0.reuse, R4, R6 ;  /* 0x0000000400067224 */ /* 0x040fe400078e0206 */
[----:B------:R-:W-:Y:S01]  /*6ad0*/  @!P4 IMAD.MOV R3, RZ, RZ, -R3 ;  /* 0x000000ffff03c224 */ /* 0x000fe200078e0a03 */
[----:B------:R-:W-:Y:S01]  /*6ae0*/  ISETP.GT.U32.AND P4, PT, R0, R7, PT ;  /* 0x000000070000720c */ /* 0x000fe20003f84070 */
[----:B------:R-:W-:-:S03]  /*6af0*/  IMAD.HI.U32 R4, R20, R5, RZ ;  /* 0x0000000514047227 */ /* 0x000fc600078e00ff */
[----:B------:R0:W-:Y:S01]  /*6b00*/  STL [R1+0x30], R3 ;  /* 0x0000300301007387 */ /* 0x0001e20000100800 */
[----:B------:R-:W-:Y:S02]  /*6b10*/  IMAD.MOV R4, RZ, RZ, -R4 ;  /* 0x000000ffff047224 */ /* 0x000fe400078e0a04 */
[----:B------:R-:W-:Y:S02]  /*6b20*/  @!P2 IMAD.IADD R14, R14, 0x1, -R0 ;  /* 0x000000010e0ea824 */ /* 0x000fe400078e0a00 */
[C---:B------:R-:W-:Y:S02]  /*6b30*/  IMAD R5, R0.reuse, R4, R5 ;  /* 0x0000000400057224 */ /* 0x040fe400078e0205 */
[----:B------:R-:W-:Y:S01]  /*6b40*/  IMAD.MOV R12, RZ, RZ, -R12 ;  /* 0x000000ffff0c7224 */ /* 0x000fe200078e0a0c */
[C---:B------:R-:W-:Y:S01]  /*6b50*/  ISETP.GT.U32.AND P2, PT, R0.reuse, R14, PT ;  /* 0x0000000e0000720c */ /* 0x040fe20003f44070 */
[----:B------:R-:W-:Y:S01]  /*6b60*/  @!P4 IMAD.IADD R7, R7, 0x1, -R0 ;  /* 0x000000010707c824 */ /* 0x000fe200078e0a00 */
[----:B------:R-:W-:Y:S01]  /*6b70*/  ISETP.GT.U32.AND P4, PT, R0, R6, PT ;  /* 0x000000060000720c */ /* 0x000fe20003f84070 */
[----:B0-----:R-:W-:-:S02]  /*6b80*/  IMAD.MOV.U32 R3, RZ, RZ, R11 ;  /* 0x000000ffff037224 */ /* 0x001fc400078e000b */
[----:B------:R-:W-:Y:S02]  /*6b90*/  IMAD R8, R0, R12, R8 ;  /* 0x0000000c00087224 */ /* 0x000fe400078e0208 */
[----:B------:R-:W-:Y:S02]  /*6ba0*/  @!P6 IMAD.MOV R3, RZ, RZ, -R3 ;  /* 0x000000ffff03e224 */ /* 0x000fe400078e0a03 */
[----:B------:R-:W-:Y:S01]  /*6bb0*/  IMAD.HI.U32 R2, R20, R27, RZ ;  /* 0x0000001b14027227 */ /* 0x000fe200078e00ff */
[----:B------:R-:W-:Y:S02]  /*6bc0*/  ISETP.GT.U32.AND P6, PT, R0, R8, PT ;  /* 0x000000080000720c */ /* 0x000fe40003fc4070 */
[----:B------:R0:W-:Y:S01]  /*6bd0*/  STL [R1+0x28], R3 ;  /* 0x0000280301007387 */ /* 0x0001e20000100800 */
[----:B------:R-:W-:Y:S02]  /*6be0*/  VIADD R11, R21, 0x2e ;  /* 0x0000002e150b7836 */ /* 0x000fe40000000000 */
[----:B------:R-:W-:-:S02]  /*6bf0*/  IMAD.MOV R2, RZ, RZ, -R2 ;  /* 0x000000ffff027224 */ /* 0x000fc400078e0a02 */
[----:B------:R-:W-:Y:S01]  /*6c00*/  @!P2 IMAD.IADD R14, R14, 0x1, -R0 ;  /* 0x000000010e0ea824 */ /* 0x000fe200078e0a00 */
[----:B------:R-:W-:Y:S01]  /*6c10*/  IABS R26, R11 ;  /* 0x0000000b001a7213 */ /* 0x000fe20000000000 */
[C---:B------:R-:W-:Y:S02]  /*6c20*/  IMAD R27, R0.reuse, R2, R27 ;  /* 0x00000002001b7224 */ /* 0x040fe400078e021b */
[----:B------:R-:W-:Y:S02]  /*6c30*/  VIADD R2, R21, 0x2c ;  /* 0x0000002c15027836 */ /* 0x000fe40000000000 */
[----:B0-----:R-:W-:Y:S01]  /*6c40*/  IMAD.MOV.U32 R3, RZ, RZ, R7 ;  /* 0x000000ffff037224 */ /* 0x001fe200078e0007 */
[----:B------:R-:W-:Y:S01]  /*6c50*/  ISETP.GT.U32.AND P2, PT, R0, R27, PT ;  /* 0x0000001b0000720c */ /* 0x000fe20003f44070 */
[----:B------:R-:W-:Y:S01]  /*6c60*/  IMAD.HI.U32 R12, R20, R26, RZ ;  /* 0x0000001a140c7227 */ /* 0x000fe200078e00ff */
[----:B------:R-:W-:-:S03]  /*6c70*/  IABS R25, R2 ;  /* 0x0000000200197213 */ /* 0x000fc60000000000 */
[----:B------:R-:W-:Y:S01]  /*6c80*/  @!P5 IMAD.MOV R3, RZ, RZ, -R3 ;  /* 0x000000ffff03d224 */ /* 0x000fe200078e0a03 */
[----:B------:R-:W-:Y:S01]  /*6c90*/  ISETP.GT.U32.AND P5, PT, R0, R5, PT ;  /* 0x000000050000720c */ /* 0x000fe20003fa4070 */
[----:B------:R-:W-:Y:S02]  /*6ca0*/  VIADD R4, R21, 0x2a ;  /* 0x0000002a15047836 */ /* 0x000fe40000000000 */
[----:B------:R-:W-:Y:S01]  /*6cb0*/  IMAD.MOV R12, RZ, RZ, -R12 ;  /* 0x000000ffff0c7224 */ /* 0x000fe200078e0a0c */
[----:B------:R0:W-:Y:S01]  /*6cc0*/  STL [R1+0x24], R3 ;  /* 0x0000240301007387 */ /* 0x0001e20000100800 */
[----:B------:R-:W-:Y:S01]  /*6cd0*/  @!P6 IMAD.IADD R8, R8, 0x1, -R0 ;  /* 0x000000010808e824 */ /* 0x000fe200078e0a00 */
[----:B------:R-:W-:Y:S01]  /*6ce0*/  IABS R7, R4 ;  /* 0x0000000400077213 */ /* 0x000fe20000000000 */
[----:B------:R-:W-:Y:S02]  /*6cf0*/  IMAD R26, R0, R12, R26 ;  /* 0x0000000c001a7224 */ /* 0x000fe400078e021a */
[----:B------:R-:W-:Y:S01]  /*6d00*/  IMAD.HI.U32 R12, R20, R25, RZ ;  /* 0x00000019140c7227 */ /* 0x000fe200078e00ff */
[----:B------:R-:W-:-:S03]  /*6d10*/  ISETP.GT.U32.AND P6, PT, R0, R8, PT ;  /* 0x000000080000720c */ /* 0x000fc60003fc4070 */
[----:B------:R-:W-:Y:S01]  /*6d20*/  @!P5 IMAD.IADD R5, R5, 0x1, -R0 ;  /* 0x000000010505d824 */ /* 0x000fe200078e0a00 */
[----:B------:R-:W-:Y:S01]  /*6d30*/  ISETP.GE.AND P5, PT, R9, RZ, PT ;  /* 0x000000ff0900720c */ /* 0x000fe20003fa6270 */
[----:B0-----:R-:W-:Y:S02]  /*6d40*/  IMAD.MOV.U32 R3, RZ, RZ, R14 ;  /* 0x000000ffff037224 */ /* 0x001fe400078e000e */
[----:B------:R-:W-:Y:S02]  /*6d50*/  @!P4 IMAD.IADD R6, R6, 0x1, -R0 ;  /* 0x000000010606c824 */ /* 0x000fe400078e0a00 */
        /* <DEDUP_REMOVED lines=8> */
[C---:B------:R-:W-:Y:S02]  /*6de0*/  IMAD R7, R0.reuse, R13, R7 ;  /* 0x0000000d00077224 */ /* 0x040fe400078e0207 */
[--C-:B------:R-:W-:Y:S01]  /*6df0*/  @!P3 IMAD.IADD R5, R5, 0x1, -R0.reuse ;  /* 0x000000010505b824 */ /* 0x100fe200078e0a00 */
[----:B------:R-:W-:Y:S01]  /*6e00*/  ISETP.GT.U32.AND P3, PT, R0, R25, PT ;  /* 0x000000190000720c */ /* 0x000fe20003f64070 */
[----:B------:R-:W-:Y:S01]  /*6e10*/  @!P6 IMAD.IADD R8, R8, 0x1, -R0 ;  /* 0x000000010808e824 */ /* 0x000fe200078e0a00 */
[----:B------:R-:W-:Y:S01]  /*6e20*/  ISETP.GT.U32.AND P6, PT, R0, R26, PT ;  /* 0x0000001a0000720c */ /* 0x000fe20003fc4070 */
[----:B------:R-:W-:-:S02]  /*6e30*/  IMAD.MOV.U32 R29, RZ, RZ, R5 ;  /* 0x000000ffff1d7224 */ /* 0x000fc400078e0005 */
[--C-:B------:R-:W-:Y:S01]  /*6e40*/  @!P4 IMAD.IADD R6, R6, 0x1, -R0.reuse ;  /* 0x000000010606c824 */ /* 0x100fe200078e0a00 */
[----:B------:R-:W-:Y:S01]  /*6e50*/  ISETP.GE.AND P4, PT, R10, RZ, PT ;  /* 0x000000ff0a00720c */ /* 0x000fe20003f86270 */
[----:B------:R-:W-:Y:S01]  /*6e60*/  @!P5 IMAD.MOV R29, RZ, RZ, -R29 ;  /* 0x000000ffff1dd224 */ /* 0x000fe200078e0a1d */
[----:B------:R-:W-:Y:S01]  /*6e70*/  ISETP.GT.U32.AND P5, PT, R0, R7, PT ;  /* 0x000000070000720c */ /* 0x000fe20003fa4070 */
[----:B------:R-:W-:Y:S02]  /*6e80*/  VIADD R9, R21, 0x28 ;  /* 0x0000002815097836 */ /* 0x000fe40000000000 */
[----:B------:R-:W-:Y:S01]  /*6e90*/  @!P2 IMAD.IADD R27, R27, 0x1, -R0 ;  /* 0x000000011b1ba824 */ /* 0x000fe200078e0a00 */
[----:B------:R-:W-:Y:S01]  /*6ea0*/  ISETP.GE.AND P2, PT, R11, RZ, PT ;  /* 0x000000ff0b00720c */ /* 0x000fe20003f46270 */
[----:B------:R-:W-:Y:S01]  /*6eb0*/  IMAD.MOV.U32 R28, RZ, RZ, R6 ;  /* 0x000000ffff1c7224 */ /* 0x000fe200078e0006 */
[----:B------:R-:W-:Y:S01]  /*6ec0*/  IABS R6, R9 ;  /* 0x0000000900067213 */ /* 0x000fe20000000000 */
[----:B------:R-:W-:-:S02]  /*6ed0*/  @!P3 IMAD.IADD R25, R25, 0x1, -R0 ;  /* 0x000000011919b824 */ /* 0x000fc400078e0a00 */
[----:B------:R-:W-:Y:S01]  /*6ee0*/  @!P6 IMAD.IADD R26, R26, 0x1, -R0 ;  /* 0x000000011a1ae824 */ /* 0x000fe200078e0a00 */
[----:B------:R-:W-:Y:S01]  /*6ef0*/  ISETP.GT.U32.AND P6, PT, R0, R27, PT ;  /* 0x0000001b0000720c */ /* 0x000fe20003fc4070 */
[----:B------:R-:W-:Y:S01]  /*6f00*/  @!P0 IMAD.MOV R28, RZ, RZ, -R28 ;  /* 0x000000ffff1c8224 */ /* 0x000fe200078e0a1c */
[----:B------:R-:W-:Y:S01]  /*6f10*/  ISETP.GE.AND P0, PT, R2, RZ, PT ;  /* 0x000000ff0200720c */ /* 0x000fe20003f06270 */
[----:B------:R-:W-:Y:S01]  /*6f20*/  @!P5 IMAD.IADD R7, R7, 0x1, -R0 ;  /* 0x000000010707d824 */ /* 0x000fe200078e0a00 */
[----:B------:R-:W-:Y:S01]  /*6f30*/  ISETP.GT.U32.AND P5, PT, R0, R25, PT ;  /* 0x000000190000720c */ /* 0x000fe20003fa4070 */
[----:B------:R-:W-:-:S04]  /*6f40*/  IMAD.HI.U32 R2, R20, R6, RZ ;  /* 0x0000000614027227 */ /* 0x000fc800078e00ff */
[----:B0-----:R-:W-:Y:S02]  /*6f50*/  IMAD.MOV.U32 R3, RZ, RZ, R8 ;  /* 0x000000ffff037224 */ /* 0x001fe400078e0008 */
[----:B------:R-:W-:Y:S02]  /*6f60*/  VIADD R8, R21, 0x26 ;  /* 0x0000002615087836 */ /* 0x000fe40000000000 */
[----:B------:R-:W-:Y:S02]  /*6f70*/  IMAD.MOV R2, RZ, RZ, -R2 ;  /* 0x000000ffff027224 */ /* 0x000fe400078e0a02 */
[----:B------:R-:W-:Y:S01]  /*6f80*/  @!P1 IMAD.MOV R3, RZ, RZ, -R3 ;  /* 0x000000ffff039224 */ /* 0x000fe200078e0a03 */
[----:B------:R-:W-:Y:S01]  /*6f90*/  IABS R10, R8 ;  /* 0x00000008000a7213 */ /* 0x000fe20000000000 */
[----:B------:R-:W-:Y:S01]  /*6fa0*/  @!P6 IMAD.IADD R27, R27, 0x1, -R0 ;  /* 0x000000011b1be824 */ /* 0x000fe200078e0a00 */
[----:B------:R-:W-:Y:S01]  /*6fb0*/  ISETP.GE.AND P3, PT, R8, RZ, PT ;  /* 0x000000ff0800720c */ /* 0x000fe20003f66270 */
[C---:B------:R-:W-:Y:S01]  /*6fc0*/  IMAD R8, R0.reuse, R2, R6 ;  /* 0x0000000200087224 */ /* 0x040fe200078e0206 */
[----:B------:R-:W-:Y:S01]  /*6fd0*/  ISETP.GT.U32.AND P1, PT, R0, R26, PT ;  /* 0x0000001a0000720c */ /* 0x000fe20003f24070 */
[--C-:B------:R-:W-:Y:S01]  /*6fe0*/  @!P5 IMAD.IADD R25, R25, 0x1, -R0.reuse ;  /* 0x000000011919d824 */ /* 0x100fe200078e0a00 */
[----:B------:R-:W-:Y:S01]  /*6ff0*/  ISETP.GE.AND P6, PT, R4, RZ, PT ;  /* 0x000000ff0400720c */ /* 0x000fe20003fc6270 */
[----:B------:R-:W-:Y:S01]  /*7000*/  @!P4 IMAD.MOV R27, RZ, RZ, -R27 ;  /* 0x000000ffff1bc224 */ /* 0x000fe200078e0a1b */
[C---:B------:R-:W-:Y:S01]  /*7010*/  ISETP.GT.U32.AND P5, PT, R0.reuse, R8, PT ;  /* 0x000000080000720c */ /* 0x040fe20003fa4070 */
[C---:B------:R-:W-:Y:S01]  /*7020*/  VIADD R11, R21.reuse, 0x24 ;  /* 0x00000024150b7836 */ /* 0x040fe20000000000 */
[----:B------:R-:W-:Y:S01]  /*7030*/  ISETP.GT.U32.AND P4, PT, R0, R7, PT ;  /* 0x000000070000720c */ /* 0x000fe20003f84070 */
[----:B------:R-:W-:Y:S01]  /*7040*/  IMAD.HI.U32 R4, R20, R10, RZ ;  /* 0x0000000a14047227 */ /* 0x000fe200078e00ff */
[----:B------:R-:W-:Y:S03]  /*7050*/  STL [R1+0x1c], R3 ;  /* 0x00001c0301007387 */ /* 0x000fe60000100800 */
[----:B------:R-:W-:Y:S01]  /*7060*/  VIADD R12, R21, 0x22 ;  /* 0x00000022150c7836 */ /* 0x000fe20000000000 */
[----:B------:R-:W-:Y:S01]  /*7070*/  STL [R1+0x137c], R28 ;  /* 0x00137c1c01007387 */ /* 0x000fe20000100800 */
[----:B------:R-:W-:Y:S01]  /*7080*/  @!P1 IMAD.IADD R26, R26, 0x1, -R0 ;  /* 0x000000011a1a9824 */ /* 0x000fe200078e0a00 */
[----:B------:R-:W-:Y:S01]  /*7090*/  ISETP.GE.AND P1, PT, R9, RZ, PT ;  /* 0x000000ff0900720c */ /* 0x000fe20003f26270 */
[----:B------:R-:W-:Y:S01]  /*70a0*/  IMAD.MOV R4, RZ, RZ, -R4 ;  /* 0x000000ffff047224 */ /* 0x000fe200078e0a04 */
[----:B------:R-:W-:Y:S01]  /*70b0*/  STL [R1+0x1380], R29 ;  /* 0x0013801d01007387 */ /* 0x000fe20000100800 */
[----:B------:R-:W-:Y:S01]  /*70c0*/  @!P2 IMAD.MOV R26, RZ, RZ, -R26 ;  /* 0x000000ffff1aa224 */ /* 0x000fe200078e0a1a */
[----:B------:R-:W-:Y:S01]  /*70d0*/  ISETP.GE.AND P2, PT, R11, RZ, PT ;  /* 0x000000ff0b00720c */ /* 0x000fe20003f46270 */
[--C-:B------:R-:W-:Y:S01]  /*70e0*/  @!P5 IMAD.IADD R8, R8, 0x1, -R0.reuse ;  /* 0x000000010808d824 */ /* 0x100fe200078e0a00 */
[----:B------:R-:W-:Y:S01]  /*70f0*/  IABS R11, R11 ;  /* 0x0000000b000b7213 */ /* 0x000fe20000000000 */
[----:B------:R-:W-:Y:S01]  /*7100*/  @!P4 IMAD.IADD R7, R7, 0x1, -R0 ;  /* 0x000000010707c824 */ /* 0x000fe200078e0a00 */
[----:B------:R-:W-:Y:S01]  /*7110*/  ISETP.GE.AND P4, PT, R12, RZ, PT ;  /* 0x000000ff0c00720c */ /* 0x000fe20003f86270 */
[----:B------:R-:W-:Y:S01]  /*7120*/  IMAD R10, R0, R4, R10 ;  /* 0x00000004000a7224 */ /* 0x000fe200078e020a */
[----:B------:R-:W-:Y:S01]  /*7130*/  IABS R12, R12 ;  /* 0x0000000c000c7213 */ /* 0x000fe20000000000 */
[----:B------:R-:W-:Y:S01]  /*7140*/  IMAD.HI.U32 R4, R20, R11, RZ ;  /* 0x0000000b14047227 */ /* 0x000fe200078e00ff */
[----:B------:R-:W-:Y:S01]  /*7150*/  ISETP.GT.U32.AND P5, PT, R0, R8, PT ;  /* 0x000000080000720c */ /* 0x000fe20003fa4070 */
[----:B------:R-:W-:Y:S02]  /*7160*/  STL [R1+0x1384], R27 ;  /* 0x0013841b01007387 */ /* 0x000fe40000100800 */
[----:B------:R-:W-:-:S02]  /*7170*/  IMAD.HI.U32 R2, R20, R12, RZ ;  /* 0x0000000c14027227 */ /* 0x000fc400078e00ff */
[----:B------:R0:W-:Y:S02]  /*7180*/  STL [R1+0x1388], R26 ;  /* 0x0013881a01007387 */ /* 0x0001e40000100800 */
[----:B------:R-:W-:Y:S02]  /*7190*/  IMAD.MOV R4, RZ, RZ, -R4 ;  /* 0x000000ffff047224 */ /* 0x000fe400078e0a04 */
[----:B------:R-:W-:Y:S02]  /*71a0*/  IMAD.MOV R2, RZ, RZ, -R2 ;  /* 0x000000ffff027224 */ /* 0x000fe400078e0a02 */
[C---:B------:R-:W-:Y:S02]  /*71b0*/  IMAD R11, R0.reuse, R4, R11 ;  /* 0x00000004000b7224 */ /* 0x040fe400078e020b */
[----:B------:R-:W-:Y:S02]  /*71c0*/  IMAD R12, R0, R2, R12 ;  /* 0x00000002000c7224 */ /* 0x000fe400078e020c */
[----:B------:R-:W-:Y:S01]  /*71d0*/  @!P5 IMAD.IADD R8, R8, 0x1, -R0 ;  /* 0x000000010808d824 */ /* 0x000fe200078e0a00 */
[----:B------:R-:W-:Y:S01]  /*71e0*/  ISETP.GT.U32.AND P5, PT, R0, R11, PT ;  /* 0x0000000b0000720c */ /* 0x000fe20003fa4070 */
[----:B------:R-:W-:-:S02]  /*71f0*/  VIADD R6, R21, 0x1e ;  /* 0x0000001e15067836 */ /* 0x000fc40000000000 */
[----:B------:R-:W-:Y:S01]  /*7200*/  @!P1 IMAD.MOV R8, RZ, RZ, -R8 ;  /* 0x000000ffff089224 */ /* 0x000fe200078e0a08 */
[C---:B------:R-:W-:Y:S01]  /*7210*/  ISETP.GT.U32.AND P1, PT, R0.reuse, R12, PT ;  /* 0x0000000c0000720c */ /* 0x040fe20003f24070 */
[----:B------:R-:W-:Y:S01]  /*7220*/  @!P6 IMAD.MOV R7, RZ, RZ, -R7 ;  /* 0x000000ffff07e224 */ /* 0x000fe200078e0a07 */
[----:B------:R-:W-:Y:S01]  /*7230*/  ISETP.GT.U32.AND P6, PT, R0, R10, PT ;  /* 0x0000000a0000720c */ /* 0x000fe20003fc4070 */
[----:B------:R-:W-:Y:S01]  /*7240*/  VIADD R13, R21, 0x20 ;  /* 0x00000020150d7836 */ /* 0x000fe20000000000 */
[----:B------:R-:W-:Y:S01]  /*7250*/  IABS R14, R6 ;  /* 0x00000006000e7213 */ /* 0x000fe20000000000 */
[----:B------:R-:W-:-:S04]  /*7260*/  IMAD.HI.U32 R2, R20, R15, RZ ;  /* 0x0000000f14027227 */ /* 0x000fc800078e00ff */
[----:B------:R-:W-:Y:S02]  /*7270*/  @!P5 IMAD.IADD R11, R11, 0x1, -R0 ;  /* 0x000000010b0bd824 */ /* 0x000fe400078e0a00 */
[----:B------:R-:W-:-:S03]  /*7280*/  IMAD.HI.U32 R4, R20, R14, RZ ;  /* 0x0000000e14047227 */ /* 0x000fc600078e00ff */
[----:B------:R-:W-:Y:S01]  /*7290*/  ISETP.GT.U32.AND P5, PT, R0, R11, PT ;  /* 0x0000000b0000720c */ /* 0x000fe20003fa4070 */
[----:B------:R-:W-:Y:S02]  /*72a0*/  @!P1 IMAD.IADD R12, R12, 0x1, -R0 ;  /* 0x000000010c0c9824 */ /* 0x000fe400078e0a00 */
[----:B------:R-:W-:Y:S02]  /*72b0*/  IMAD.MOV R4, RZ, RZ, -R4 ;  /* 0x000000ffff047224 */ /* 0x000fe400078e0a04 */
[----:B------:R-:W-:Y:S01]  /*72c0*/  @!P0 IMAD.MOV R25, RZ, RZ, -R25 ;  /* 0x000000ffff198224 */ /* 0x000fe200078e0a19 */
[----:B------:R-:W-:Y:S01]  /*72d0*/  ISETP.GT.U32.AND P1, PT, R0, R12, PT ;  /* 0x0000000c0000720c */ /* 0x000fe20003f24070 */
[----:B------:R-:W-:Y:S01]  /*72e0*/  @!P6 IMAD.IADD R10, R10, 0x1, -R0 ;  /* 0x000000010a0ae824 */ /* 0x000fe200078e0a00 */
[----:B------:R-:W-:Y:S01]  /*72f0*/  ISETP.GE.AND P0, PT, R13, RZ, PT ;  /* 0x000000ff0d00720c */ /* 0x000fe20003f06270 */
[----:B------:R-:W-:Y:S01]  /*7300*/  IMAD.MOV R2, RZ, RZ, -R2 ;  /* 0x000000ffff027224 */ /* 0x000fe200078e0a02 */
[----:B------:R-:W-:Y:S01]  /*7310*/  IABS R13, R13 ;  /* 0x0000000d000d7213 */ /* 0x000fe20000000000 */
[C---:B------:R-:W-:Y:S01]  /*7320*/  IMAD R14, R0.reuse, R4, R14 ;  /* 0x00000004000e7224 */ /* 0x040fe200078e020e */
[C---:B------:R-:W-:Y:S01]  /*7330*/  ISETP.GT.U32.AND P6, PT, R0.reuse, R10, PT ;  /* 0x0000000a0000720c */ /* 0x040fe20003fc4070 */
[C---:B------:R-:W-:Y:S01]  /*7340*/  IMAD R15, R0.reuse, R2, R15 ;  /* 0x00000002000f7224 */ /* 0x040fe200078e020f */
[----:B------:R-:W-:Y:S01]  /*7350*/  STL [R1+0x138c], R25 ;  /* 0x00138c1901007387 */ /* 0x000fe20000100800 */
[--C-:B------:R-:W-:Y:S01]  /*7360*/  @!P5 IMAD.IADD R11, R11, 0x1, -R0.reuse ;  /* 0x000000010b0bd824 */ /* 0x100fe200078e0a00 */
[----:B------:R-:W-:Y:S01]  /*7370*/  ISETP.GT.U32.AND P5, PT, R0, R14, PT ;  /* 0x0000000e0000720c */ /* 0x000fe20003fa4070 */
[----:B------:R-:W-:Y:S01]  /*7380*/  IMAD.HI.U32 R5, R20, R13, RZ ;  /* 0x0000000d14057227 */ /* 0x000fe200078e00ff */
[----:B------:R-:W-:Y:S03]  /*7390*/  STL [R1+0x1390], R7 ;  /* 0x0013900701007387 */ /* 0x000fe60000100800 */
[----:B------:R-:W-:Y:S01]  /*73a0*/  @!P1 IMAD.IADD R12, R12, 0x1, -R0 ;  /* 0x000000010c0c9824 */ /* 0x000fe200078e0a00 */
[----:B------:R-:W-:Y:S01]  /*73b0*/  ISETP.GT.U32.AND P1, PT, R0, R15, PT ;  /* 0x0000000f0000720c */ /* 0x000fe20003f24070 */
[----:B------:R-:W-:Y:S01]  /*73c0*/  IMAD.MOV R5, RZ, RZ, -R5 ;  /* 0x000000ffff057224 */ /* 0x000fe200078e0a05 */
[----:B------:R-:W-:Y:S01]  /*73d0*/  STL [R1+0x1394], R8 ;  /* 0x0013940801007387 */ /* 0x000fe20000100800 */
[----:B------:R-:W-:-:S02]  /*73e0*/  VIADD R17, R21, 0x18 ;  /* 0x0000001815117836 */ /* 0x000fc40000000000 */
[----:B------:R-:W-:Y:S02]  /*73f0*/  IMAD R13, R0, R5, R13 ;  /* 0x00000005000d7224 */ /* 0x000fe400078e020d */
[----:B0-----:R-:W-:Y:S01]  /*7400*/  VIADD R26, R21, 0x1a ;  /* 0x0000001a151a7836 */ /* 0x001fe20000000000 */
[----:B------:R0:W-:Y:S01]  /*7410*/  STL [R1+0x78], R17 ;  /* 0x0000781101007387 */ /* 0x0001e20000100800 */
[--C-:B------:R-:W-:Y:S01]  /*7420*/  @!P6 IMAD.IADD R10, R10, 0x1, -R0.reuse ;  /* 0x000000010a0ae824 */ /* 0x100fe200078e0a00 */
[----:B------:R-:W-:Y:S01]  /*7430*/  ISETP.GT.U32.AND P6, PT, R0, R13, PT ;  /* 0x0000000d0000720c */ /* 0x000fe20003fc4070 */
[--C-:B------:R-:W-:Y:S01]  /*7440*/  @!P5 IMAD.IADD R14, R14, 0x1, -R0.reuse ;  /* 0x000000010e0ed824 */ /* 0x100fe200078e0a00 */
[----:B------:R-:W-:Y:S01]  /*7450*/  IABS R16, R26 ;  /* 0x0000001a00107213 */ /* 0x000fe20000000000 */
[----:B------:R-:W-:Y:S01]  /*7460*/  @!P1 IMAD.IADD R15, R15, 0x1, -R0 ;  /* 0x000000010f0f9824 */ /* 0x000fe200078e0a00 */
[----:B------:R-:W-:Y:S01]  /*7470*/  ISETP.GE.AND P5, PT, R6, RZ, PT ;  /* 0x000000ff0600720c */ /* 0x000fe20003fa6270 */
[----:B------:R-:W-:Y:S01]  /*7480*/  VIADD R19, R21, 0x14 ;  /* 0x0000001415137836 */ /* 0x000fe20000000000 */
[----:B------:R-:W-:Y:S01]  /*7490*/  ISETP.GT.U32.AND P1, PT, R0, R14, PT ;  /* 0x0000000e0000720c */ /* 0x000fe20003f24070 */
[----:B------:R-:W-:Y:S01]  /*74a0*/  IMAD.HI.U32 R4, R20, R16, RZ ;  /* 0x0000001014047227 */ /* 0x000fe200078e00ff */
[----:B0-----:R-:W-:-:S02]  /*74b0*/  IABS R17, R17 ;  /* 0x0000001100117213 */ /* 0x001fc40000000000 */
[----:B------:R-:W-:Y:S01]  /*74c0*/  IABS R2, R19 ;  /* 0x0000001300027213 */ /* 0x000fe20000000000 */
[----:B------:R-:W-:Y:S02]  /*74d0*/  VIADD R3, R21, 0x16 ;  /* 0x0000001615037836 */ /* 0x000fe40000000000 */
[----:B------:R-:W-:-:S03]  /*74e0*/  IMAD.HI.U32 R9, R20, R17, RZ ;  /* 0x0000001114097227 */ /* 0x000fc600078e00ff */
[----:B------:R-:W-:Y:S01]  /*74f0*/  IABS R18, R3 ;  /* 0x0000000300127213 */ /* 0x000fe20000000000 */
[----:B------:R-:W-:Y:S01]  /*7500*/  IMAD.MOV R9, RZ, RZ, -R9 ;  /* 0x000000ffff097224 */ /* 0x000fe200078e0a09 */
[----:B------:R0:W-:Y:S01]  /*7510*/  STL [R1+0x74], R3 ;  /* 0x0000740301007387 */ /* 0x0001e20000100800 */
[----:B------:R-:W-:Y:S02]  /*7520*/  IMAD.MOV R4, RZ, RZ, -R4 ;  /* 0x000000ffff047224 */ /* 0x000fe400078e0a04 */
[----:B------:R-:W-:Y:S01]  /*7530*/  @!P6 IMAD.IADD R13, R13, 0x1, -R0 ;  /* 0x000000010d0de824 */ /* 0x000fe200078e0a00 */
[----:B------:R-:W-:Y:S01]  /*7540*/  STL [R1+0x1410], R19 ;  /* 0x0014101301007387 */ /* 0x000fe20000100800 */
[C---:B------:R-:W-:Y:S02]  /*7550*/  IMAD R17, R0.reuse, R9, R17 ;  /* 0x0000000900117224 */ /* 0x040fe400078e0211 */
[C---:B------:R-:W-:Y:S01]  /*7560*/  IMAD R16, R0.reuse, R4, R16 ;  /* 0x0000000400107224 */ /* 0x040fe200078e0210 */
[----:B------:R-:W-:Y:S01]  /*7570*/  ISETP.GT.U32.AND P6, PT, R0, R13, PT ;  /* 0x0000000d0000720c */ /* 0x000fe20003fc4070 */
[----:B------:R-:W-:-:S04]  /*7580*/  IMAD.HI.U32 R4, R20, R2, RZ ;  /* 0x0000000214047227 */ /* 0x000fc800078e00ff */
[----:B------:R-:W-:Y:S01]  /*7590*/  @!P1 IMAD.IADD R14, R14, 0x1, -R0 ;  /* 0x000000010e0e9824 */ /* 0x000fe200078e0a00 */
[----:B------:R-:W-:Y:S01]  /*75a0*/  ISETP.GT.U32.AND P1, PT, R0, R17, PT ;  /* 0x000000110000720c */ /* 0x000fe20003f24070 */
[----:B------:R-:W-:Y:S02]  /*75b0*/  IMAD.MOV R4, RZ, RZ, -R4 ;  /* 0x000000ffff047224 */ /* 0x000fe400078e0a04 */
[----:B0-----:R-:W-:Y:S02]  /*75c0*/  VIADD R3, R21, 0x12 ;  /* 0x0000001215037836 */ /* 0x001fe40000000000 */
[----:B------:R-:W-:-:S04]  /*75d0*/  IMAD.HI.U32 R5, R20, R18, RZ ;  /* 0x0000001214057227 */ /* 0x000fc800078e00ff */
[C---:B------:R-:W-:Y:S01]  /*75e0*/  IMAD R2, R0.reuse, R4, R2 ;  /* 0x0000000400027224 */ /* 0x040fe200078e0202 */
[----:B------:R-:W-:Y:S01]  /*75f0*/  IABS R4, R3 ;  /* 0x0000000300047213 */ /* 0x000fe20000000000 */
[C---:B------:R-:W-:Y:S02]  /*7600*/  VIADD R28, R21.reuse, 0xc ;  /* 0x0000000c151c7836 */ /* 0x040fe40000000000 */
[----:B------:R-:W-:Y:S02]  /*7610*/  IMAD.MOV R5, RZ, RZ, -R5 ;  /* 0x000000ffff057224 */ /* 0x000fe400078e0a05 */
[----:B------:R-:W-:Y:S01]  /*7620*/  VIADD R27, R21, 0x10 ;  /* 0x00000010151b7836 */ /* 0x000fe20000000000 */
[----:B------:R-:W-:Y:S01]  /*7630*/  IABS R9, R28 ;  /* 0x0000001c00097213 */ /* 0x000fe20000000000 */
[----:B------:R-:W-:Y:S02]  /*7640*/  IMAD R18, R0, R5, R18 ;  /* 0x0000000500127224 */ /* 0x000fe400078e0212 */
[----:B------:R-:W-:Y:S01]  /*7650*/  IMAD.HI.U32 R22, R20, R4, RZ ;  /* 0x0000000414167227 */ /* 0x000fe200078e00ff */
[----:B------:R-:W-:-:S03]  /*7660*/  IABS R5, R27 ;  /* 0x0000001b00057213 */ /* 0x000fc60000000000 */
[--C-:B------:R-:W-:Y:S01]  /*7670*/  @!P6 IMAD.IADD R13, R13, 0x1, -R0.reuse ;  /* 0x000000010d0de824 */ /* 0x100fe200078e0a00 */
[----:B------:R-:W-:Y:S01]  /*7680*/  ISETP.GT.U32.AND P6, PT, R0, R16, PT ;  /* 0x000000100000720c */ /* 0x000fe20003fc4070 */
[----:B------:R-:W-:Y:S01]  /*7690*/  @!P1 IMAD.IADD R17, R17, 0x1, -R0 ;  /* 0x0000000111119824 */ /* 0x000fe200078e0a00 */
[----:B------:R-:W-:Y:S01]  /*76a0*/  ISETP.GE.AND P1, PT, R23, RZ, PT ;  /* 0x000000ff1700720c */ /* 0x000fe20003f26270 */
[----:B------:R-:W-:Y:S01]  /*76b0*/  @!P3 IMAD.MOV R10, RZ, RZ, -R10 ;  /* 0x000000ffff0ab224 */ /* 0x000fe200078e0a0a */
[----:B------:R-:W-:Y:S01]  /*76c0*/  STL [R1+0x141c], R13 ;  /* 0x00141c0d01007387 */ /* 0x000fe20000100800 */
[----:B------:R-:W-:Y:S02]  /*76d0*/  IMAD.MOV R22, RZ, RZ, -R22 ;  /* 0x000000ffff167224 */ /* 0x000fe400078e0a16 */
[C---:B------:R-:W-:Y:S01]  /*76e0*/  IMAD.HI.U32 R23, R20.reuse, R9, RZ ;  /* 0x0000000914177227 */ /* 0x040fe200078e00ff */
[----:B------:R0:W-:Y:S03]  /*76f0*/  STL [R1+0x1398], R10 ;  /* 0x0013980a01007387 */ /* 0x0001e60000100800 */
[----:B------:R-:W-:Y:S01]  /*7700*/  IMAD.HI.U32 R24, R20, R5, RZ ;  /* 0x0000000514187227 */ /* 0x000fe200078e00ff */
[----:B------:R-:W-:Y:S03]  /*7710*/  STL [R1+0x1414], R3 ;  /* 0x0014140301007387 */ /* 0x000fe60000100800 */
[----:B------:R-:W-:Y:S01]  /*7720*/  IMAD R4, R0, R22, R4 ;  /* 0x0000001600047224 */ /* 0x000fe200078e0204 */
[----:B------:R-:W-:Y:S01]  /*7730*/  STL [R1+0x1418], R27 ;  /* 0x0014181b01007387 */ /* 0x000fe20000100800 */
[----:B------:R-:W-:-:S02]  /*7740*/  IMAD.MOV R23, RZ, RZ, -R23 ;  /* 0x000000ffff177224 */ /* 0x000fc400078e0a17 */
[C---:B------:R-:W-:Y:S01]  /*7750*/  VIADD R25, R21.reuse, 0x8 ;  /* 0x0000000815197836 */ /* 0x040fe20000000000 */
[----:B------:R1:W-:Y:S01]  /*7760*/  STL [R1+0x1420], R14 ;  /* 0x0014200e01007387 */ /* 0x0003e20000100800 */
[----:B------:R-:W-:Y:S02]  /*7770*/  IMAD.MOV R22, RZ, RZ, -R24 ;  /* 0x000000ffff167224 */ /* 0x000fe400078e0a18 */
[----:B0-----:R-:W-:Y:S02]  /*7780*/  VIADD R10, R21, 0x6 ;  /* 0x00000006150a7836 */ /* 0x001fe40000000000 */
[C---:B------:R-:W-:Y:S01]  /*7790*/  IMAD R9, R0.reuse, R23, R9 ;  /* 0x0000001700097224 */ /* 0x040fe200078e0209 */
[----:B------:R-:W-:Y:S01]  /*77a0*/  IABS R23, R25 ;  /* 0x0000001900177213 */ /* 0x000fe20000000000 */
[----:B------:R-:W-:Y:S01]  /*77b0*/  IMAD R5, R0, R22, R5 ;  /* 0x0000001600057224 */ /* 0x000fe200078e0205 */
[----:B------:R-:W-:Y:S01]  /*77c0*/  IABS R22, R10 ;  /* 0x0000000a00167213 */ /* 0x000fe20000000000 */
[----:B------:R-:W-:Y:S01]  /*77d0*/  @!P6 IMAD.IADD R16, R16, 0x1, -R0 ;  /* 0x000000011010e824 */ /* 0x000fe200078e0a00 */
[----:B------:R-:W-:Y:S01]  /*77e0*/  ISETP.GT.U32.AND P6, PT, R0, R15, PT ;  /* 0x0000000f0000720c */ /* 0x000fe20003fc4070 */
[----:B-1----:R-:W-:-:S03]  /*77f0*/  IMAD.HI.U32 R14, R20, R23, RZ ;  /* 0x00000017140e7227 */ /* 0x002fc600078e00ff */
[----:B------:R-:W-:Y:S01]  /*7800*/  ISETP.GT.U32.AND P3, PT, R0, R16, PT ;  /* 0x000000100000720c */ /* 0x000fe20003f64070 */
[----:B------:R-:W-:-:S04]  /*7810*/  IMAD.HI.U32 R13, R20, R22, RZ ;  /* 0x00000016140d7227 */ /* 0x000fc800078e00ff */
[----:B------:R-:W-:Y:S02]  /*7820*/  IMAD.MOV R14, RZ, RZ, -R14 ;  /* 0x000000ffff0e7224 */ /* 0x000fe400078e0a0e */
[----:B------:R-:W-:Y:S02]  /*7830*/  IMAD.MOV R13, RZ, RZ, -R13 ;  /* 0x000000ffff0d7224 */ /* 0x000fe400078e0a0d */
[C---:B------:R-:W-:Y:S02]  /*7840*/  IMAD R23, R0.reuse, R14, R23 ;  /* 0x0000000e00177224 */ /* 0x040fe400078e0217 */
[----:B------:R-:W2:Y:S01]  /*7850*/  LDL.LU R14, [R1+0x1420] ;  /* 0x00142000010e7983 */ /* 0x000ea20000300800 */
[----:B------:R-:W-:Y:S02]  /*7860*/  IMAD R22, R0, R13, R22 ;  /* 0x0000000d00167224 */ /* 0x000fe400078e0216 */
[----:B------:R-:W-:Y:S01]  /*7870*/  @!P3 IMAD.IADD R16, R16, 0x1, -R0 ;  /* 0x000000011010b824 */ /* 0x000fe200078e0a00 */
[----:B------:R-:W3:Y:S01]  /*7880*/  LDL.LU R13, [R1+0x141c] ;  /* 0x00141c00010d7983 */ /* 0x000ee20000300800 */
[----:B------:R-:W-:Y:S01]  /*7890*/  ISETP.GT.U32.AND P3, PT, R0, R2, PT ;  /* 0x000000020000720c */ /* 0x000fe20003f64070 */
[----:B------:R-:W-:-:S02]  /*78a0*/  VIADD R29, R21, 0xe ;  /* 0x0000000e151d7836 */ /* 0x000fc40000000000 */
[----:B------:R-:W-:Y:S02]  /*78b0*/  VIADD R8, R21, 0x4 ;  /* 0x0000000415087836 */ /* 0x000fe40000000000 */
[----:B------:R-:W-:Y:S01]  /*78c0*/  @!P2 IMAD.MOV R11, RZ, RZ, -R11 ;  /* 0x000000ffff0ba224 */ /* 0x000fe200078e0a0b */
[----:B------:R-:W-:Y:S01]  /*78d0*/  IABS R6, R29 ;  /* 0x0000001d00067213 */ /* 0x000fe20000000000 */
[----:B------:R-:W-:Y:S01]  /*78e0*/  @!P6 IMAD.IADD R15, R15, 0x1, -R0 ;  /* 0x000000010f0fe824 */ /* 0x000fe200078e0a00 */
[----:B------:R-:W-:-:S03]  /*78f0*/  ISETP.GT.U32.AND P6, PT, R0, R18, PT ;  /* 0x000000120000720c */ /* 0x000fc60003fc4070 */
[----:B------:R-:W-:-:S04]  /*7900*/  IMAD.HI.U32 R7, R20, R6, RZ ;  /* 0x0000000614077227 */ /* 0x000fc800078e00ff */
[----:B------:R-:W-:Y:S01]  /*7910*/  @!P3 IMAD.IADD R2, R2, 0x1, -R0 ;  /* 0x000000010202b824 */ /* 0x000fe200078e0a00 */
[----:B------:R-:W-:Y:S01]  /*7920*/  ISETP.GE.AND P3, PT, R26, RZ, PT ;  /* 0x000000ff1a00720c */ /* 0x000fe20003f66270 */
[----:B------:R-:W-:Y:S02]  /*7930*/  IMAD.MOV R24, RZ, RZ, -R7 ;  /* 0x000000ffff187224 */ /* 0x000fe400078e0a07 */
[C---:B------:R-:W-:Y:S02]  /*7940*/  VIADD R26, R21.reuse, 0xa ;  /* 0x0000000a151a7836 */ /* 0x040fe40000000000 */
[----:B------:R-:W-:Y:S02]  /*7950*/  IMAD R6, R0, R24, R6 ;  /* 0x0000001800067224 */ /* 0x000fe400078e0206 */
[----:B------:R-:W-:Y:S01]  /*7960*/  VIADD R7, R21, 0x2 ;  /* 0x0000000215077836 */ /* 0x000fe20000000000 */
[----:B------:R-:W-:Y:S01]  /*7970*/  IABS R24, R26 ;  /* 0x0000001a00187213 */ /* 0x000fe20000000000 */
[----:B------:R-:W-:Y:S01]  /*7980*/  @!P4 IMAD.MOV R12, RZ, RZ, -R12 ;  /* 0x000000ffff0cc224 */ /* 0x000fe200078e0a0c */
[----:B------:R-:W-:Y:S01]  /*7990*/  IABS R21, R8 ;  /* 0x0000000800157213 */ /* 0x000fe20000000000 */
[----:B------:R-:W-:Y:S01]  /*79a0*/  @!P1 IMAD.MOV R15, RZ, RZ, -R15 ;  /* 0x000000ffff0f9224 */ /* 0x000fe200078e0a0f */
[----:B------:R-:W-:Y:S01]  /*79b0*/  IABS R19, R7 ;  /* 0x0000000700137213 */ /* 0x000fe20000000000 */
[----:B------:R-:W-:-:S04]  /*79c0*/  IMAD.HI.U32 R3, R20, R24, RZ ;  /* 0x0000001814037227 */ /* 0x000fc800078e00ff */
[----:B------:R-:W-:-:S04]  /*79d0*/  IMAD.HI.U32 R27, R20, R21, RZ ;  /* 0x00000015141b7227 */ /* 0x000fc800078e00ff */
[----:B------:R-:W-:Y:S02]  /*79e0*/  IMAD.MOV R3, RZ, RZ, -R3 ;  /* 0x000000ffff037224 */ /* 0x000fe400078e0a03 */
[----:B------:R-:W-:Y:S02]  /*79f0*/  IMAD.MOV R27, RZ, RZ, -R27 ;  /* 0x000000ffff1b7224 */ /* 0x000fe400078e0a1b */
[----:B------:R-:W-:Y:S02]  /*7a00*/  IMAD R24, R0, R3, R24 ;  /* 0x0000000300187224 */ /* 0x000fe400078e0218 */
[----:B------:R-:W-:-:S04]  /*7a10*/  IMAD.HI.U32 R3, R20, R19, RZ ;  /* 0x0000001314037227 */ /* 0x000fc800078e00ff */
[----:B------:R-:W-:Y:S02]  /*7a20*/  IMAD R20, R0, R27, R21 ;  /* 0x0000001b00147224 */ /* 0x000fe400078e0215 */
[----:B------:R-:W4:Y:S01]  /*7a30*/  LDL.LU R27, [R1+0x1418] ;  /* 0x00141800011b7983 */ /* 0x000f220000300800 */
[----:B------:R-:W-:Y:S02]  /*7a40*/  IMAD.MOV R21, RZ, RZ, -R3 ;  /* 0x000000ffff157224 */ /* 0x000fe400078e0a03 */
[--C-:B------:R-:W-:Y:S01]  /*7a50*/  @!P6 IMAD.IADD R18, R18, 0x1, -R0.reuse ;  /* 0x000000011212e824 */ /* 0x100fe200078e0a00 */
[----:B------:R-:W4:Y:S01]  /*7a60*/  LDL.LU R3, [R1+0x1414] ;  /* 0x0014140001037983 */ /* 0x000f220000300800 */
[C---:B------:R-:W-:Y:S01]  /*7a70*/  IMAD R21, R0.reuse, R21, R19 ;  /* 0x0000001500157224 */ /* 0x040fe200078e0213 */
[----:B------:R-:W-:Y:S02]  /*7a80*/  ISETP.GT.U32.AND P6, PT, R0, R4, PT ;  /* 0x000000040000720c */ /* 0x000fe40003fc4070 */
[----:B------:R0:W-:Y:S04]  /*7a90*/  STL [R1+0x139c], R11 ;  /* 0x00139c0b01007387 */ /* 0x0001e80000100800 */
[----:B0-----:R-:W4:Y:S07]  /*7aa0*/  LDL.LU R11, [R1+0x74] ;  /* 0x00007400010b7983 */ /* 0x001f2e0000300800 */
[----:B------:R-:W-:-:S02]  /*7ab0*/  @!P6 IMAD.IADD R4, R4, 0x1, -R0 ;  /* 0x000000010404e824 */ /* 0x000fc400078e0a00 */
[----:B--2---:R-:W-:Y:S01]  /*7ac0*/  @!P5 IMAD.MOV R14, RZ, RZ, -R14 ;  /* 0x000000ffff0ed224 */ /* 0x004fe200078e0a0e */
[----:B------:R0:W-:Y:S01]  /*7ad0*/  STL [R1+0x13a0], R12 ;  /* 0x0013a00c01007387 */ /* 0x0001e20000100800 */
[----:B---3--:R-:W-:Y:S01]  /*7ae0*/  @!P0 IMAD.MOV R13, RZ, RZ, -R13 ;  /* 0x000000ffff0d8224 */ /* 0x008fe200078e0a0d */
[C---:B------:R-:W-:Y:S02]  /*7af0*/  ISETP.GT.U32.AND P2, PT, R0.reuse, R17, PT ;  /* 0x000000110000720c */ /* 0x040fe40003f44070 */
[C---:B------:R-:W-:Y:S01]  /*7b00*/  ISETP.GT.U32.AND P6, PT, R0.reuse, R5, PT ;  /* 0x000000050000720c */ /* 0x040fe20003fc4070 */
[----:B0-----:R-:W2:Y:S04]  /*7b10*/  LDL.LU R12, [R1+0x78] ;  /* 0x00007800010c7983 */ /* 0x001ea80000300800 */
[----:B------:R-:W-:Y:S04]  /*7b20*/  STL [R1+0x13a4], R13 ;  /* 0x0013a40d01007387 */ /* 0x000fe80000100800 */
[----:B------:R-:W-:Y:S01]  /*7b30*/  STL [R1+0x13a8], R14 ;  /* 0x0013a80e01007387 */ /* 0x000fe20000100800 */
[----:B------:R-:W-:-:S02]  /*7b40*/  ISETP.GT.U32.AND P4, PT, R0, R18, PT ;  /* 0x000000120000720c */ /* 0x000fc40003f84070 */
[C---:B------:R-:W-:Y:S01]  /*7b50*/  ISETP.GT.U32.AND P0, PT, R0.reuse, R2, PT ;  /* 0x000000020000720c */ /* 0x040fe20003f04070 */
[----:B------:R-:W-:Y:S01]  /*7b60*/  STL [R1+0x13ac], R15 ;  /* 0x0013ac0f01007387 */ /* 0x000fe20000100800 */
[C---:B------:R-:W-:Y:S01]  /*7b70*/  ISETP.GT.U32.AND P5, PT, R0.reuse, R4, PT ;  /* 0x000000040000720c */ /* 0x040fe20003fa4070 */
[--C-:B------:R-:W-:Y:S02]  /*7b80*/  @!P2 IMAD.IADD R17, R17, 0x1, -R0.reuse ;  /* 0x000000011111a824 */ /* 0x100fe400078e0a00 */
[----:B------:R-:W3:Y:S01]  /*7b90*/  LDL.LU R19, [R1+0x1410] ;  /* 0x0014100001137983 */ /* 0x000ee20000300800 */
[--C-:B------:R-:W-:Y:S01]  /*7ba0*/  @!P6 IMAD.IADD R5, R5, 0x1, -R0.reuse ;  /* 0x000000010505e824 */ /* 0x100fe200078e0a00 */
[C---:B------:R-:W-:Y:S02]  /*7bb0*/  ISETP.GT.U32.AND P2, PT, R0.reuse, R24, PT ;  /* 0x000000180000720c */ /* 0x040fe40003f44070 */
[----:B------:R-:W-:Y:S02]  /*7bc0*/  ISETP.GT.U32.AND P6, PT, R0, R6, PT ;  /* 0x000000060000720c */ /* 0x000fe40003fc4070 */
[--C-:B------:R-:W-:Y:S01]  /*7bd0*/  @!P4 IMAD.IADD R18, R18, 0x1, -R0.reuse ;  /* 0x000000011212c824 */ /* 0x100fe200078e0a00 */
[----:B------:R-:W-:Y:S01]  /*7be0*/  ISETP.GT.U32.AND P4, PT, R0, R23, PT ;  /* 0x000000170000720c */ /* 0x000fe20003f84070 */
[----:B------:R-:W-:Y:S01]  /*7bf0*/  @!P0 IMAD.IADD R2, R2, 0x1, -R0 ;  /* 0x0000000102028824 */ /* 0x000fe200078e0a00 */
[C---:B------:R-:W-:Y:S01]  /*7c00*/  ISETP.GT.U32.AND P0, PT, R0.reuse, R22, PT ;  /* 0x000000160000720c */ /* 0x040fe20003f04070 */
[----:B------:R-:W-:Y:S01]  /*7c10*/  @!P3 IMAD.MOV R16, RZ, RZ, -R16 ;  /* 0x000000ffff10b224 */ /* 0x000fe200078e0a10 */
[----:B------:R-:W-:-:S02]  /*7c20*/  ISETP.GT.U32.AND P1, PT, R0, R5, PT ;  /* 0x000000050000720c */ /* 0x000fc40003f24070 */
[----:B------:R-:W-:Y:S01]  /*7c30*/  ISETP.GT.U32.AND P3, PT, R0, R9, PT ;  /* 0x000000090000720c */ /* 0x000fe20003f64070 */
[--C-:B------:R-:W-:Y:S01]  /*7c40*/  @!P5 IMAD.IADD R4, R4, 0x1, -R0.reuse ;  /* 0x000000010404d824 */ /* 0x100fe200078e0a00 */
[----:B------:R-:W-:Y:S01]  /*7c50*/  ISETP.GT.U32.AND P5, PT, R0, R20, PT ;  /* 0x000000140000720c */ /* 0x000fe20003fa4070 */
[--C-:B------:R-:W-:Y:S02]  /*7c60*/  @!P2 IMAD.IADD R24, R24, 0x1, -R0.reuse ;  /* 0x000000011818a824 */ /* 0x100fe400078e0a00 */
[--C-:B------:R-:W-:Y:S02]  /*7c70*/  @!P6 IMAD.IADD R6, R6, 0x1, -R0.reuse ;  /* 0x000000010606e824 */ /* 0x100fe400078e0a00 */
[--C-:B------:R-:W-:Y:S02]  /*7c80*/  @!P4 IMAD.IADD R23, R23, 0x1, -R0.reuse ;  /* 0x000000011717c824 */ /* 0x100fe400078e0a00 */
[--C-:B------:R-:W-:Y:S02]  /*7c90*/  @!P0 IMAD.IADD R22, R22, 0x1, -R0.reuse ;  /* 0x0000000116168824 */ /* 0x100fe400078e0a00 */
[----:B------:R-:W-:Y:S01]  /*7ca0*/  @!P1 IMAD.IADD R5, R5, 0x1, -R0 ;  /* 0x0000000105059824 */ /* 0x000fe200078e0a00 */
[----:B----4-:R-:W-:-:S02]  /*7cb0*/  ISETP.GE.AND P0, PT, R27, RZ, PT ;  /* 0x000000ff1b00720c */ /* 0x010fc40003f06270 */
[----:B------:R-:W-:Y:S01]  /*7cc0*/  ISETP.GE.AND P4, PT, R3, RZ, PT ;  /* 0x000000ff0300720c */ /* 0x000fe20003f86270 */
[--C-:B------:R-:W-:Y:S01]  /*7cd0*/  @!P3 IMAD.IADD R9, R9, 0x1, -R0.reuse ;  /* 0x000000010909b824 */ /* 0x100fe200078e0a00 */
[----:B------:R-:W-:Y:S01]  /*7ce0*/  ISETP.GT.U32.AND P6, PT, R0, R6, PT ;  /* 0x000000060000720c */ /* 0x000fe20003fc4070 */
[----:B------:R-:W-:Y:S01]  /*7cf0*/  @!P5 IMAD.IADD R20, R20, 0x1, -R0 ;  /* 0x000000011414d824 */ /* 0x000fe200078e0a00 */
[----:B------:R-:W-:Y:S02]  /*7d00*/  ISETP.GE.AND P5, PT, R29, RZ, PT ;  /* 0x000000ff1d00720c */ /* 0x000fe40003fa6270 */
[----:B------:R-:W-:-:S07]  /*7d10*/  ISETP.GE.AND P3, PT, R11, RZ, PT ;  /* 0x000000ff0b00720c */ /* 0x000fce0003f66270 */
[----:B------:R-:W-:Y:S01]  /*7d20*/  @!P4 IMAD.MOV R4, RZ, RZ, -R4 ;  /* 0x000000ffff04c224 */ /* 0x000fe200078e0a04 */
[C---:B------:R-:W-:Y:S01]  /*7d30*/  ISETP.GT.U32.AND P4, PT, R0.reuse, R22, PT ;  /* 0x000000160000720c */ /* 0x040fe20003f84070 */
[----:B------:R-:W-:Y:S01]  /*7d40*/  @!P0 IMAD.MOV R5, RZ, RZ, -R5 ;  /* 0x000000ffff058224 */ /* 0x000fe200078e0a05 */
[----:B------:R-:W-:Y:S01]  /*7d50*/  ISETP.GT.U32.AND P0, PT, R0, R20, PT ;  /* 0x000000140000720c */ /* 0x000fe20003f04070 */
[----:B------:R-:W-:Y:S01]  /*7d60*/  STL [R1+0x13b0], R16 ;  /* 0x0013b01001007387 */ /* 0x000fe20000100800 */
[----:B------:R-:W-:Y:S02]  /*7d70*/  @!P6 IMAD.IADD R6, R6, 0x1, -R0 ;  /* 0x000000010606e824 */ /* 0x000fe400078e0a00 */
[----:B------:R-:W-:Y:S01]  /*7d80*/  @!P3 IMAD.MOV R18, RZ, RZ, -R18 ;  /* 0x000000ffff12b224 */ /* 0x000fe200078e0a12 */
[----:B------:R-:W-:Y:S01]  /*7d90*/  ISETP.GT.U32.AND P3, PT, R0, R24, PT ;  /* 0x000000180000720c */ /* 0x000fe20003f64070 */
[----:B------:R-:W-:-:S05]  /*7da0*/  @!P5 IMAD.MOV R6, RZ, RZ, -R6 ;  /* 0x000000ffff06d224 */ /* 0x000fca00078e0a06 */
[--C-:B------:R-:W-:Y:S01]  /*7db0*/  @!P4 IMAD.IADD R22, R22, 0x1, -R0.reuse ;  /* 0x000000011616c824 */ /* 0x100fe200078e0a00 */
[----:B------:R-:W-:Y:S01]  /*7dc0*/  ISETP.GE.AND P4, PT, R8, RZ, PT ;  /* 0x000000ff0800720c */ /* 0x000fe20003f86270 */
[----:B------:R-:W-:Y:S01]  /*7dd0*/  @!P0 IMAD.IADD R20, R20, 0x1, -R0 ;  /* 0x0000000114148824 */ /* 0x000fe200078e0a00 */
[----:B------:R-:W-:-:S04]  /*7de0*/  ISETP.GE.AND P0, PT, R7, RZ, PT ;  /* 0x000000ff0700720c */ /* 0x000fc80003f06270 */
[----:B------:R-:W-:Y:S01]  /*7df0*/  @!P3 IMAD.IADD R24, R24, 0x1, -R0 ;  /* 0x000000011818b824 */ /* 0x000fe200078e0a00 */
[----:B------:R-:W-:Y:S02]  /*7e00*/  ISETP.GE.AND P3, PT, R25, RZ, PT ;  /* 0x000000ff1900720c */ /* 0x000fe40003f66270 */
[----:B--2---:R-:W-:Y:S02]  /*7e10*/  ISETP.GE.AND P1, PT, R12, RZ, PT ;  /* 0x000000ff0c00720c */ /* 0x004fe40003f26270 */
[----:B---3--:R-:W-:-:S11]  /*7e20*/  ISETP.GE.AND P2, PT, R19, RZ, PT ;  /* 0x000000ff1300720c */ /* 0x008fd60003f46270 */
[----:B------:R-:W-:Y:S01]  /*7e30*/  @!P1 IMAD.MOV R17, RZ, RZ, -R17 ;  /* 0x000000ffff119224 */ /* 0x000fe200078e0a11 */
[----:B------:R-:W2:Y:S01]  /*7e40*/  LDL.LU R19, [R1+0x140c] ;  /* 0x00140c0001137983 */ /* 0x000ea20000300800 */
[----:B------:R-:W-:-:S03]  /*7e50*/  ISETP.GT.U32.AND P1, PT, R0, R9, PT ;  /* 0x000000090000720c */ /* 0x000fc60003f24070 */
[----:B------:R-:W3:Y:S01]  /*7e60*/  LDL.LU R3, [R1+0x1408] ;  /* 0x0014080001037983 */ /* 0x000ee20000300800 */
[----:B------:R-:W-:Y:S01]  /*7e70*/  @!P2 IMAD.MOV R2, RZ, RZ, -R2 ;  /* 0x000000ffff02a224 */ /* 0x000fe200078e0a02 */
[----:B------:R-:W-:Y:S02]  /*7e80*/  ISETP.GT.U32.AND P2, PT, R0, R23, PT ;  /* 0x000000170000720c */ /* 0x000fe40003f44070 */
[----:B------:R-:W-:Y:S04]  /*7e90*/  STL [R1+0x13b4], R17 ;  /* 0x0013b41101007387 */ /* 0x000fe80000100800 */
[----:B------:R-:W-:Y:S04]  /*7ea0*/  STL [R1+0x13b8], R18 ;  /* 0x0013b81201007387 */ /* 0x000fe80000100800 */
[----:B------:R0:W-:Y:S04]  /*7eb0*/  STL [R1+0x13bc], R2 ;  /* 0x0013bc0201007387 */ /* 0x0001e80000100800 */
[----:B------:R2:W-:Y:S01]  /*7ec0*/  STL [R1+0x13c0], R4 ;  /* 0x0013c00401007387 */ /* 0x0005e20000100800 */
[----:B------:R-:W-:Y:S01]  /*7ed0*/  @!P2 IMAD.IADD R23, R23, 0x1, -R0 ;  /* 0x000000011717a824 */ /* 0x000fe200078e0a00 */
[----:B------:R-:W-:-:S02]  /*7ee0*/  ISETP.GE.AND P2, PT, R10, RZ, PT ;  /* 0x000000ff0a00720c */ /* 0x000fc40003f46270 */
[----:B------:R-:W-:Y:S04]  /*7ef0*/  STL [R1+0x13c4], R5 ;  /* 0x0013c40501007387 */ /* 0x000fe80000100800 */
[----:B------:R-:W-:Y:S04]  /*7f00*/  STL [R1+0x13c8], R6 ;  /* 0x0013c80601007387 */ /* 0x000fe80000100800 */
[----:B------:R-:W4:Y:S04]  /*7f10*/  LDL.LU R10, [R1+0x1cc] ;  /* 0x0001cc00010a7983 */ /* 0x000f280000300800 */
[----:B------:R-:W4:Y:S01]  /*7f20*/  LDL.LU R8, [R1+0x1d0] ;  /* 0x0001d00001087983 */ /* 0x000f220000300800 */
[----:B------:R-:W-:-:S03]  /*7f30*/  @!P1 IMAD.IADD R9, R9, 0x1, -R0 ;  /* 0x0000000109099824 */ /* 0x000fc600078e0a00 */
[----:B------:R-:W4:Y:S01]  /*7f40*/  LDL.LU R7, [R1+0x1d4] ;  /* 0x0001d40001077983 */ /* 0x000f220000300800 */
[----:B------:R-:W-:-:S03]  /*7f50*/  ISETP.GE.AND P1, PT, R26, RZ, PT ;  /* 0x000000ff1a00720c */ /* 0x000fc60003f26270 */
[----:B------:R-:W4:Y:S04]  /*7f60*/  LDL.LU R25, [R1+0x1d8] ;  /* 0x0001d80001197983 */ /* 0x000f280000300800 */
[----:B------:R-:W4:Y:S04]  /*7f70*/  LDL.LU R26, [R1+0x1dc] ;  /* 0x0001dc00011a7983 */ /* 0x000f280000300800 */
[----:B------:R-:W4:Y:S01]  /*7f80*/  LDL.LU R27, [R1+0x34] ;  /* 0x00003400011b7983 */ /* 0x000f220000300800 */
[----:B------:R-:W-:Y:S01]  /*7f90*/  ISETP.GT.U32.AND P6, PT, R0, R21, PT ;  /* 0x000000150000720c */ /* 0x000fe20003fc4070 */
[----:B------:R-:W-:-:S02]  /*7fa0*/  @!P1 IMAD.MOV R24, RZ, RZ, -R24 ;  /* 0x000000ffff189224 */ /* 0x000fc400078e0a18 */
[----:B------:R-:W4:Y:S10]  /*7fb0*/  LDL.LU R29, [R1+0x80] ;  /* 0x00008000011d7983 */ /* 0x000f340000300800 */
[----:B------:R-:W-:Y:S01]  /*7fc0*/  @!P6 IMAD.IADD R21, R21, 0x1, -R0 ;  /* 0x000000011515e824 */ /* 0x000fe200078e0a00 */
[----:B------:R-:W-:-:S02]  /*7fd0*/  ISETP.GE.AND P6, PT, R28, RZ, PT ;  /* 0x000000ff1c00720c */ /* 0x000fc40003fc6270 */
[----:B------:R-:W1:Y:S02]  /*7fe0*/  S2R R28, SR_TID.X ;  /* 0x00000000001c7919 */ /* 0x000e640000002100 */
[----:B------:R-:W-:Y:S01]  /*7ff0*/  ISETP.GT.U32.AND P5, PT, R0, R21, PT ;  /* 0x000000150000720c */ /* 0x000fe20003fa4070 */
[----:B------:R-:W-:Y:S02]  /*8000*/  @!P3 IMAD.MOV R23, RZ, RZ, -R23 ;  /* 0x000000ffff17b224 */ /* 0x000fe400078e0a17 */
[----:B------:R-:W-:-:S06]  /*8010*/  @!P2 IMAD.MOV R22, RZ, RZ, -R22 ;  /* 0x000000ffff16a224 */ /* 0x000fcc00078e0a16 */
[----:B------:R-:W-:-:S04]  /*8020*/  @!P6 IMAD.MOV R9, RZ, RZ, -R9 ;  /* 0x000000ffff09e224 */ /* 0x000fc800078e0a09 */
[----:B------:R-:W-:Y:S02]  /*8030*/  @!P5 IMAD.IADD R21, R21, 0x1, -R0 ;  /* 0x000000011515d824 */ /* 0x000fe400078e0a00 */
[----:B------:R-:W-:Y:S01]  /*8040*/  @!P4 IMAD.MOV R20, RZ, RZ, -R20 ;  /* 0x000000ffff14c224 */ /* 0x000fe200078e0a14 */
[----:B-1----:R-:W-:-:S05]  /*8050*/  LOP3.LUT R28, R28, 0x1f, RZ, 0xc0, !PT ;  /* 0x0000001f1c1c7812 */ /* 0x002fca00078ec0ff */
[----:B0-----:R-:W-:Y:S02]  /*8060*/  IMAD R2, R28, UR7, RZ ;  /* 0x000000071c027c24 */ /* 0x001fe4000f8e02ff */
[----:B------:R-:W4:Y:S03]  /*8070*/  LDL.LU R28, [R1+0x1c8] ;  /* 0x0001c800011c7983 */ /* 0x000f260000300800 */
[----:B------:R-:W-:Y:S01]  /*8080*/  LEA R0, P6, R2, UR8, 0x1 ;  /* 0x0000000802007c11 */ /* 0x000fe2000f8c08ff */
[----:B------:R-:W-:Y:S01]  /*8090*/  STL [R1+0x13cc], R9 ;  /* 0x0013cc0901007387 */ /* 0x000fe20000100800 */
[----:B------:R-:W-:-:S03]  /*80a0*/  @!P0 IMAD.MOV R21, RZ, RZ, -R21 ;  /* 0x000000ffff158224 */ /* 0x000fc600078e0a15 */
[----:B------:R0:W-:Y:S04]  /*80b0*/  STL [R1+0x12ec], R0 ;  /* 0x0012ec0001007387 */ /* 0x0001e80000100800 */
[----:B------:R-:W-:Y:S04]  /*80c0*/  STL [R1+0x13d0], R24 ;  /* 0x0013d01801007387 */ /* 0x000fe80000100800 */
[----:B------:R-:W-:Y:S04]  /*80d0*/  STL [R1+0x13d4], R23 ;  /* 0x0013d41701007387 */ /* 0x000fe80000100800 */
[----:B------:R-:W-:Y:S04]  /*80e0*/  STL [R1+0x13d8], R22 ;  /* 0x0013d81601007387 */ /* 0x000fe80000100800 */
[----:B------:R-:W-:Y:S04]  /*80f0*/  STL [R1+0x13dc], R20 ;  /* 0x0013dc1401007387 */ /* 0x000fe80000100800 */
[----:B------:R-:W-:Y:S01]  /*8100*/  STL [R1+0x13e0], R21 ;  /* 0x0013e01501007387 */ /* 0x000fe20000100800 */
[----:B---3--:R-:W-:-:S02]  /*8110*/  ISETP.NE.AND P5, PT, R3, RZ, PT ;  /* 0x000000ff0300720c */ /* 0x008fc40003fa5270 */
[----:B------:R-:W-:-:S04]  /*8120*/  LOP3.LUT R3, RZ, R3, RZ, 0x33, !PT ;  /* 0x00000003ff037212 */ /* 0x000fc800078e33ff */
[----:B--2---:R-:W-:-:S05]  /*8130*/  SEL R4, R3, R19, !P5 ;  /* 0x0000001303047207 */ /* 0x004fca0006800000 */
[----:B------:R1:W-:Y:S01]  /*8140*/  STL [R1], R4 ;  /* 0x0000000401007387 */ /* 0x0003e20000100800 */
[C---:B----4-:R-:W-:Y:S02]  /*8150*/  SEL R2, R3.reuse, R10, !P5 ;  /* 0x0000000a03027207 */ /* 0x050fe40006800000 */
[----:B0-----:R-:W-:-:S03]  /*8160*/  SEL R0, R3, R8, !P5 ;  /* 0x0000000803007207 */ /* 0x001fc60006800000 */
[----:B------:R0:W-:Y:S01]  /*8170*/  STL [R1+0x2c], R2 ;  /* 0x00002c0201007387 */ /* 0x0001e20000100800 */
[----:B-1----:R-:W-:-:S03]  /*8180*/  SEL R4, R3, R7, !P5 ;  /* 0x0000000703047207 */ /* 0x002fc60006800000 */
[----:B------:R1:W-:Y:S04]  /*8190*/  STL [R1+0x38], R0 ;  /* 0x0000380001007387 */ /* 0x0003e80000100800 */
[----:B------:R2:W-:Y:S01]  /*81a0*/  STL [R1+0x3c], R4 ;  /* 0x00003c0401007387 */ /* 0x0005e20000100800 */
[C---:B0-----:R-:W-:Y:S02]  /*81b0*/  SEL R2, R3.reuse, R25, !P5 ;  /* 0x0000001903027207 */ /* 0x041fe40006800000 */
[----:B-1----:R-:W-:-:S03]  /*81c0*/  SEL R0, R3, R26, !P5 ;  /* 0x0000001a03007207 */ /* 0x002fc60006800000 */
[----:B------:R0:W-:Y:S01]  /*81d0*/  STL [R1+0x44], R2 ;  /* 0x0000440201007387 */ /* 0x0001e20000100800 */
[----:B--2---:R-:W-:-:S03]  /*81e0*/  SEL R4, R3, R27, !P5 ;  /* 0x0000001b03047207 */ /* 0x004fc60006800000 */
[----:B------:R1:W-:Y:S04]  /*81f0*/  STL [R1+0x50], R0 ;  /* 0x0000500001007387 */ /* 0x0003e80000100800 */
[----:B------:R-:W-:Y:S04]  /*8200*/  STL [R1+0x4c], R4 ;  /* 0x00004c0401007387 */ /* 0x000fe80000100800 */
[----:B------:R-:W2:Y:S01]  /*8210*/  LDL.LU R19, [R1+0xa4] ;  /* 0x0000a40001137983 */ /* 0x000ea20000300800 */
[----:B0-----:R-:W-:-:S05]  /*8220*/  SEL R2, R3, R29, !P5 ;  /* 0x0000001d03027207 */ /* 0x001fca0006800000 */
[----:B------:R-:W-:Y:S01]  /*8230*/  STL [R1+0x58], R2 ;  /* 0x0000580201007387 */ /* 0x000fe20000100800 */
[----:B-1----:R-:W-:-:S03]  /*8240*/  SEL R0, R3, R28, !P5 ;  /* 0x0000001c03007207 */ /* 0x002fc60006800000 */
[----:B--2---:R0:W-:Y:S04]  /*8250*/  STL [R1+0x13fc], R19 ;  /* 0x0013fc1301007387 */ /* 0x0041e80000100800 */
[----:B------:R-:W-:Y:S04]  /*8260*/  STL [R1+0x60], R0 ;  /* 0x0000600001007387 */ /* 0x000fe80000100800 */
[----:B0-----:R-:W2:Y:S04]  /*8270*/  LDL.LU R19, [R1+0x9c] ;  /* 0x00009c0001137983 */ /* 0x001ea80000300800 */
[----:B--2---:R0:W-:Y:S04]  /*8280*/  STL [R1+0x1400], R19 ;  /* 0x0014001301007387 */ /* 0x0041e80000100800 */
[----:B0-----:R-:W2:Y:S04]  /*8290*/  LDL.LU R19, [R1+0x98] ;  /* 0x0000980001137983 */ /* 0x001ea80000300800 */
[----:B--2---:R0:W-:Y:S04]  /*82a0*/  STL [R1+0x1404], R19 ;  /* 0x0014041301007387 */ /* 0x0041e80000100800 */
[----:B0-----:R-:W2:Y:S04]  /*82b0*/  LDL.LU R19, [R1+0x88] ;  /* 0x0000880001137983 */ /* 0x001ea80000300800 */
[----:B------:R-:W3:Y:S04]  /*82c0*/  LDL.LU R21, [R1+0xa8] ;  /* 0x0000a80001157983 */ /* 0x000ee80000300800 */
[----:B------:R-:W4:Y:S04]  /*82d0*/  LDL.LU R20, [R1+0xac] ;  /* 0x0000ac0001147983 */ /* 0x000f280000300800 */
[----:B------:R-:W3:Y:S04]  /*82e0*/  LDL.LU R22, [R1+0x198] ;  /* 0x0001980001167983 */ /* 0x000ee80000300800 */
        /* <DEDUP_REMOVED lines=23> */
[----:B------:R-:W3:Y:S01]  /*8460*/  LDL.LU R28, [R1+0x158] ;  /* 0x00015800011c7983 */ /* 0x000ee20000300800 */
[----:B--2---:R-:W-:-:S05]  /*8470*/  SEL R19, R3, R19, !P5 ;  /* 0x0000001303137207 */ /* 0x004fca0006800000 */
[----:B------:R0:W-:Y:S04]  /*8480*/  STL [R1+0x68], R19 ;  /* 0x0000681301007387 */ /* 0x0001e80000100800 */
[----:B0-----:R-:W2:Y:S02]  /*8490*/  LDL.LU R19, [R1+0x1404] ;  /* 0x0014040001137983 */ /* 0x001ea40000300800 */
[----:B--2---:R-:W-:-:S05]  /*84a0*/  SEL R19, R3, R19, !P5 ;  /* 0x0000001303137207 */ /* 0x004fca0006800000 */
[----:B------:R0:W-:Y:S04]  /*84b0*/  STL [R1+0x74], R19 ;  /* 0x0000741301007387 */ /* 0x0001e80000100800 */
[----:B0-----:R-:W2:Y:S02]  /*84c0*/  LDL.LU R19, [R1+0x1400] ;  /* 0x0014000001137983 */ /* 0x001ea40000300800 */
[----:B--2---:R-:W-:-:S05]  /*84d0*/  SEL R19, R3, R19, !P5 ;  /* 0x0000001303137207 */ /* 0x004fca0006800000 */
[----:B------:R0:W-:Y:S04]  /*84e0*/  STL [R1+0x78], R19 ;  /* 0x0000781301007387 */ /* 0x0001e80000100800 */
[----:B0-----:R-:W2:Y:S01]  /*84f0*/  LDL.LU R19, [R1+0x13fc] ;  /* 0x0013fc0001137983 */ /* 0x001ea20000300800 */
[C---:B---3--:R-:W-:Y:S02]  /*8500*/  SEL R21, R3.reuse, R21, !P5 ;  /* 0x0000001503157207 */ /* 0x048fe40006800000 */
[C---:B------:R-:W-:Y:S02]  /*8510*/  SEL R0, R3.reuse, R0, !P5 ;  /* 0x0000000003007207 */ /* 0x040fe40006800000 */
[C---:B------:R-:W-:Y:S02]  /*8520*/  SEL R9, R3.reuse, R9, !P5 ;  /* 0x0000000903097207 */ /* 0x040fe40006800000 */
[----:B------:R-:W-:-:S02]  /*8530*/  SEL R6, R3, R6, !P5 ;  /* 0x0000000603067207 */ /* 0x000fc40006800000 */
[C---:B------:R-:W-:Y:S02]  /*8540*/  SEL R4, R3.reuse, R4, !P5 ;  /* 0x0000000403047207 */ /* 0x040fe40006800000 */
[C---:B------:R-:W-:Y:S02]  /*8550*/  SEL R2, R3.reuse, R2, !P5 ;  /* 0x0000000203027207 */ /* 0x040fe40006800000 */
[----:B--2---:R-:W-:-:S05]  /*8560*/  SEL R19, R3, R19, !P5 ;  /* 0x0000001303137207 */ /* 0x004fca0006800000 */
[----:B------:R4:W-:Y:S04]  /*8570*/  STL [R1+0x80], R19 ;  /* 0x0000801301007387 */ /* 0x0009e80000100800 */
[----:B------:R0:W-:Y:S01]  /*8580*/  STL [R1+0x88], R21 ;  /* 0x0000881501007387 */ /* 0x0001e20000100800 */
[C---:B----4-:R-:W-:Y:S02]  /*8590*/  SEL R19, R3.reuse, R20, !P5 ;  /* 0x0000001403137207 */ /* 0x050fe40006800000 */
[C---:B------:R-:W-:Y:S02]  /*85a0*/  SEL R20, R3.reuse, R23, !P5 ;  /* 0x0000001703147207 */ /* 0x040fe40006800000 */
[C---:B0-----:R-:W-:Y:S01]  /*85b0*/  SEL R21, R3.reuse, R22, !P5 ;  /* 0x0000001603157207 */ /* 0x041fe20006800000 */
[----:B------:R0:W-:Y:S04]  /*85c0*/  STL [R1+0x98], R19 ;  /* 0x0000981301007387 */ /* 0x0001e80000100800 */
[----:B------:R-:W-:Y:S01]  /*85d0*/  STL [R1+0x9c], R21 ;  /* 0x00009c1501007387 */ /* 0x000fe20000100800 */
[----:B0-----:R-:W-:-:S03]  /*85e0*/  SEL R19, R3, R24, !P5 ;  /* 0x0000001803137207 */ /* 0x001fc60006800000 */
[----:B------:R-:W-:Y:S04]  /*85f0*/  STL [R1+0xa4], R20 ;  /* 0x0000a41401007387 */ /* 0x000fe80000100800 */
[----:B------:R-:W-:Y:S04]  /*8600*/  STL [R1+0xa8], R19 ;  /* 0x0000a81301007387 */ /* 0x000fe80000100800 */
[----:B------:R0:W-:Y:S04]  /*8610*/  STL [R1+0xac], R0 ;  /* 0x0000ac0001007387 */ /* 0x0001e80000100800 */
[----:B------:R-:W-:Y:S01]  /*8620*/  STL [R1+0xb4], R9 ;  /* 0x0000b40901007387 */ /* 0x000fe20000100800 */
[----:B0-----:R-:W-:-:S03]  /*8630*/  SEL R0, R3, R5, !P5 ;  /* 0x0000000503007207 */ /* 0x001fc60006800000 */
[----:B------:R-:W-:Y:S04]  /*8640*/  STL [R1+0xbc], R6 ;  /* 0x0000bc0601007387 */ /* 0x000fe80000100800 */
[----:B------:R0:W-:Y:S04]  /*8650*/  STL [R1+0xc0], R0 ;  /* 0x0000c00001007387 */ /* 0x0001e80000100800 */
[----:B------:R1:W-:Y:S01]  /*8660*/  STL [R1+0xd0], R4 ;  /* 0x0000d00401007387 */ /* 0x0003e20000100800 */
        /* <DEDUP_REMOVED lines=30> */
[C---:B0-----:R-:W-:Y:S02]  /*8850*/  SEL R2, R3.reuse, R29, !P5 ;  /* 0x0000001d03027207 */ /* 0x041fe40006800000 */
[----:B-1----:R-:W-:-:S03]  /*8860*/  SEL R0, R3, R28, !P5 ;  /* 0x0000001c03007207 */ /* 0x002fc60006800000 */
[----:B------:R-:W-:Y:S04]  /*8870*/  STL [R1+0x150], R2 ;  /* 0x0001500201007387 */ /* 0x000fe80000100800 */
        /* <DEDUP_REMOVED lines=143> */
[C---:B----4-:R-:W-:Y:S02]  /*9170*/  SEL R22, R3.reuse, R22, !P5 ;  /* 0x0000001603167207 */ /* 0x050fe40006800000 */
[C---:B------:R-:W-:Y:S02]  /*9180*/  SEL R23, R3.reuse, R23, !P5 ;  /* 0x0000001703177207 */ /* 0x040fe40006800000 */
[----:B------:R-:W-:-:S02]  /*9190*/  SEL R24, R3, R24, !P5 ;  /* 0x0000001803187207 */ /* 0x000fc40006800000 */
[C---:B------:R-:W-:Y:S02]  /*91a0*/  SEL R9, R3.reuse, R9, !P5 ;  /* 0x0000000903097207 */ /* 0x040fe40006800000 */
[C---:B------:R-:W-:Y:S02]  /*91b0*/  SEL R6, R3.reuse, R6, !P5 ;  /* 0x0000000603067207 */ /* 0x040fe40006800000 */
[C---:B------:R-:W-:Y:S02]  /*91c0*/  SEL R5, R3.reuse, R5, !P5 ;  /* 0x0000000503057207 */ /* 0x040fe40006800000 */
[C---:B------:R-:W-:Y:S02]  /*91d0*/  SEL R4, R3.reuse, R4, !P5 ;  /* 0x0000000403047207 */ /* 0x040fe40006800000 */
        /* <DEDUP_REMOVED lines=17> */
[----:B--2---:R-:W-:-:S05]  /*92f0*/  SEL R21, R3, R21, !P5 ;  /* 0x0000001503157207 */ /* 0x004fca0006800000 */
[----:B------:R0:W-:Y:S04]  /*9300*/  STL [R1+0x138], R21 ;  /* 0x0001381501007387 */ /* 0x0001e80000100800 */
[----:B0-----:R-:W2:Y:S04]  /*9310*/  LDL.LU R21, [R1+0x13e0] ;  /* 0x0013e00001157983 */ /* 0x001ea80000300800 */
[----:B------:R0:W-:Y:S04]  /*9320*/  STL [R1+0x134], R20 ;  /* 0x0001341401007387 */ /* 0x0001e80000100800 */
[----:B0-----:R-:W3:Y:S04]  /*9330*/  LDL.LU R20, [R1+0x13dc] ;  /* 0x0013dc0001147983 */ /* 0x001ee80000300800 */
[----:B------:R0:W-:Y:S04]  /*9340*/  STL [R1+0x130], R22 ;  /* 0x0001301601007387 */ /* 0x0001e80000100800 */
[----:B0-----:R-:W4:Y:S04]  /*9350*/  LDL.LU R22, [R1+0x13d8] ;  /* 0x0013d80001167983 */ /* 0x001f280000300800 */
[----:B------:R0:W-:Y:S04]  /*9360*/  STL [R1+0x12c], R23 ;  /* 0x00012c1701007387 */ /* 0x0001e80000100800 */
[----:B0-----:R-:W2:Y:S04]  /*9370*/  LDL.LU R23, [R1+0x13d4] ;  /* 0x0013d40001177983 */ /* 0x001ea80000300800 */
[----:B------:R0:W-:Y:S04]  /*9380*/  STL [R1+0x128], R24 ;  /* 0x0001281801007387 */ /* 0x0001e80000100800 */
[----:B0-----:R-:W2:Y:S04]  /*9390*/  LDL.LU R24, [R1+0x13d0] ;  /* 0x0013d00001187983 */ /* 0x001ea80000300800 */
[----:B------:R0:W-:Y:S04]  /*93a0*/  STL [R1+0x124], R9 ;  /* 0x0001240901007387 */ /* 0x0001e80000100800 */
[----:B0-----:R-:W3:Y:S04]  /*93b0*/  LDL.LU R9, [R1+0x13cc] ;  /* 0x0013cc0001097983 */ /* 0x001ee80000300800 */
[----:B------:R0:W-:Y:S04]  /*93c0*/  STL [R1+0x11c], R6 ;  /* 0x00011c0601007387 */ /* 0x0001e80000100800 */
[----:B0-----:R-:W4:Y:S04]  /*93d0*/  LDL.LU R6, [R1+0x13c8] ;  /* 0x0013c80001067983 */ /* 0x001f280000300800 */
        /* <DEDUP_REMOVED lines=37> */
[----:B0-----:R-:W4:Y:S01]  /*9630*/  LDL.LU R28, [R1+0x137c] ;  /* 0x00137c00011c7983 */ /* 0x001f220000300800 */
[----:B------:R-:W-:-:S02]  /*9640*/  SEL R19, R3, R19, !P5 ;  /* 0x0000001303137207 */ /* 0x000fc40006800000 */
[----:B------:R-:W-:-:S03]  /*9650*/  SEL R0, R3, R0, !P5 ;  /* 0x0000000003007207 */ /* 0x000fc60006800000 */
[----:B------:R0:W-:Y:S01]  /*9660*/  STL [R1+0x6c], R19 ;  /* 0x00006c1301007387 */ /* 0x0001e20000100800 */
[C---:B--2---:R-:W-:Y:S02]  /*9670*/  SEL R24, R3.reuse, R24, !P5 ;  /* 0x0000001803187207 */ /* 0x044fe40006800000 */
[C---:B---3--:R-:W-:Y:S02]  /*9680*/  SEL R9, R3.reuse, R9, !P5 ;  /* 0x0000000903097207 */ /* 0x048fe40006800000 */
[C---:B----4-:R-:W-:Y:S02]  /*9690*/  SEL R8, R3.reuse, R8, !P5 ;  /* 0x0000000803087207 */ /* 0x050fe40006800000 */
[C---:B------:R-:W-:Y:S02]  /*96a0*/  SEL R7, R3.reuse, R7, !P5 ;  /* 0x0000000703077207 */ /* 0x040fe40006800000 */
[C---:B------:R-:W-:Y:S02]  /*96b0*/  SEL R27, R3.reuse, R27, !P5 ;  /* 0x0000001b031b7207 */ /* 0x040fe40006800000 */
[----:B0-----:R-:W-:-:S02]  /*96c0*/  SEL R19, R3, R28, !P5 ;  /* 0x0000001c03137207 */ /* 0x001fc40006800000 */
[----:B------:R-:W2:Y:S04]  /*96d0*/  LDL.LU R28, [R1+0x1378] ;  /* 0x00137800011c7983 */ /* 0x000ea80000300800 */
[----:B------:R0:W-:Y:S02]  /*96e0*/  STL [R1+0x64], R0 ;  /* 0x0000640001007387 */ /* 0x0001e40000100800 */
[C---:B0-----:R-:W-:Y:S02]  /*96f0*/  SEL R0, R3.reuse, R29, !P5 ;  /* 0x0000001d03007207 */ /* 0x041fe40006800000 */
[----:B------:R-:W3:Y:S04]  /*9700*/  LDL.LU R29, [R1+0x1374] ;  /* 0x00137400011d7983 */ /* 0x000ee80000300800 */
[----:B------:R0:W-:Y:S04]  /*9710*/  STL [R1+0x5c], R19 ;  /* 0x00005c1301007387 */ /* 0x0001e80000100800 */
[----:B------:R1:W-:Y:S01]  /*9720*/  STL [R1+0x54], R0 ;  /* 0x0000540001007387 */ /* 0x0003e20000100800 */
[----:B0-----:R-:W-:-:S03]  /*9730*/  SEL R19, R3, R26, !P5 ;  /* 0x0000001a03137207 */ /* 0x001fc60006800000 */
[----:B------:R-:W-:Y:S01]  /*9740*/  STL [R1+0x48], R27 ;  /* 0x0000481b01007387 */ /* 0x000fe20000100800 */
[----:B-1----:R-:W-:-:S03]  /*9750*/  SEL R0, R3, R25, !P5 ;  /* 0x0000001903007207 */ /* 0x002fc60006800000 */
[----:B------:R-:W-:Y:S04]  /*9760*/  STL [R1+0x40], R19 ;  /* 0x0000401301007387 */ /* 0x000fe80000100800 */
[----:B------:R0:W-:Y:S04]  /*9770*/  STL [R1+0x34], R0 ;  /* 0x0000340001007387 */ /* 0x0001e80000100800 */
[----:B------:R1:W-:Y:S01]  /*9780*/  STL [R1+0x30], R7 ;  /* 0x0000300701007387 */ /* 0x0003e20000100800 */
[----:B0-----:R-:W-:-:S03]  /*9790*/  SEL R0, R3, R10, !P5 ;  /* 0x0000000a03007207 */ /* 0x001fc60006800000 */
[----:B------:R0:W-:Y:S01]  /*97a0*/  STL [R1+0x28], R8 ;  /* 0x0000280801007387 */ /* 0x0001e20000100800 */
[----:B-1----:R-:W-:-:S03]  /*97b0*/  SEL R7, R3, R11, !P5 ;  /* 0x0000000b03077207 */ /* 0x002fc60006800000 */
        /* <DEDUP_REMOVED lines=9> */
[----:B----4-:R-:W-:-:S03]  /*9850*/  SEL R0, R3, R16, !P5 ;  /* 0x0000001003007207 */ /* 0x010fc60006800000 */
[----:B------:R-:W-:Y:S01]  /*9860*/  STL [R1+0x10], R8 ;  /* 0x0000100801007387 */ /* 0x000fe20000100800 */
[----:B------:R-:W-:-:S03]  /*9870*/  SEL R27, R3, R2, !P5 ;  /* 0x00000002031b7207 */ /* 0x000fc60006800000 */
[----:B------:R-:W4:Y:S01]  /*9880*/  LDL.LU R13, [R1] ;  /* 0x00000000010d7983 */ /* 0x000f220000300800 */
[----:B0-----:R-:W-:-:S03]  /*9890*/  SEL R7, R3, R17, !P5 ;  /* 0x0000001103077207 */ /* 0x001fc60006800000 */
[----:B------:R0:W-:Y:S01]  /*98a0*/  STL [R1+0xc], R0 ;  /* 0x00000c0001007387 */ /* 0x0001e20000100800 */
[C---:B------:R-:W-:Y:S02]  /*98b0*/  SEL R26, R3.reuse, R4, !P5 ;  /* 0x00000004031a7207 */ /* 0x040fe40006800000 */
[C---:B------:R-:W-:Y:S01]  /*98c0*/  SEL R25, R3.reuse, R5, !P5 ;  /* 0x0000000503197207 */ /* 0x040fe20006800000 */
[----:B------:R1:W-:Y:S01]  /*98d0*/  STL [R1+0x8], R7 ;  /* 0x0000080701007387 */ /* 0x0003e20000100800 */
[C---:B------:R-:W-:Y:S02]  /*98e0*/  SEL R19, R3.reuse, R6, !P5 ;  /* 0x0000000603137207 */ /* 0x040fe40006800000 */
[----:B0-----:R-:W-:-:S05]  /*98f0*/  SEL R0, R3, R18, !P5 ;  /* 0x0000001203007207 */ /* 0x001fca0006800000 */
[----:B------:R0:W-:Y:S04]  /*9900*/  STL [R1+0x12f0], R0 ;  /* 0x0012f00001007387 */ /* 0x0001e80000100800 */
[----:B------:R-:W-:Y:S04]  /*9910*/  STL [R1+0x12f4], R27 ;  /* 0x0012f41b01007387 */ /* 0x000fe80000100800 */
[----:B------:R-:W-:Y:S04]  /*9920*/  STL [R1+0x12f8], R26 ;  /* 0x0012f81a01007387 */ /* 0x000fe80000100800 */
[----:B------:R-:W-:Y:S04]  /*9930*/  STL [R1+0x12fc], R25 ;  /* 0x0012fc1901007387 */ /* 0x000fe80000100800 */
[----:B------:R-:W-:Y:S04]  /*9940*/  STL [R1+0x1300], R19 ;  /* 0x0013001301007387 */ /* 0x000fe80000100800 */
[----:B------:R-:W-:Y:S04]  /*9950*/  STL [R1+0x1304], R9 ;  /* 0x0013040901007387 */ /* 0x000fe80000100800 */
[----:B------:R-:W-:Y:S04]  /*9960*/  STL [R1+0x1308], R24 ;  /* 0x0013081801007387 */ /* 0x000fe80000100800 */
[----:B------:R-:W4:Y:S04]  /*9970*/  LDL.LU R15, [R1+0x2c] ;  /* 0x00002c00010f7983 */ /* 0x000f280000300800 */
[----:B------:R-:W4:Y:S01]  /*9980*/  LDL.LU R17, [R1+0x38] ;  /* 0x0000380001117983 */ /* 0x000f220000300800 */
[----:B------:R-:W0:Y:S01]  /*9990*/  S2R R8, SR_TID.X ;  /* 0x0000000000087919 */ /* 0x000e220000002100 */
[----:B------:R-:W-:-:S02]  /*99a0*/  SEL R23, R3, R23, !P5 ;  /* 0x0000001703177207 */ /* 0x000fc40006800000 */
[C---:B------:R-:W-:Y:S01]  /*99b0*/  SEL R22, R3.reuse, R22, !P5 ;  /* 0x0000001603167207 */ /* 0x040fe20006800000 */
[----:B-1----:R-:W4:Y:S01]  /*99c0*/  LDL.LU R7, [R1+0x3c] ;  /* 0x00003c0001077983 */ /* 0x002f220000300800 */
[C---:B------:R-:W-:Y:S02]  /*99d0*/  SEL R20, R3.reuse, R20, !P5 ;  /* 0x0000001403147207 */ /* 0x040fe40006800000 */
[----:B------:R-:W-:Y:S01]  /*99e0*/  SEL R3, R3, R21, !P5 ;  /* 0x0000001503037207 */ /* 0x000fe20006800000 */
[----:B------:R-:W-:Y:S04]  /*99f0*/  STL [R1+0x130c], R23 ;  /* 0x00130c1701007387 */ /* 0x000fe80000100800 */
[----:B------:R-:W-:Y:S04]  /*9a00*/  STL [R1+0x1310], R22 ;  /* 0x0013101601007387 */ /* 0x000fe80000100800 */
[----:B------:R-:W-:Y:S04]  /*9a10*/  STL [R1+0x1314], R20 ;  /* 0x0013141401007387 */ /* 0x000fe80000100800 */
[----:B------:R-:W-:Y:S01]  /*9a20*/  STL [R1+0x1318], R3 ;  /* 0x0013180301007387 */ /* 0x000fe20000100800 */
[----:B0-----:R-:W-:-:S05]  /*9a30*/  LOP3.LUT R8, R8, 0x1f, RZ, 0xc0, !PT ;  /* 0x0000001f08087812 */ /* 0x001fca00078ec0ff */
[----:B------:R-:W-:-:S05]  /*9a40*/  IMAD R8, R8, UR7, RZ ;  /* 0x0000000708087c24 */ /* 0x000fca000f8e02ff */
[----:B------:R-:W-:Y:S01]  /*9a50*/  LEA.HI.X.SX32 R2, R8, UR9, 0x1, P6 ;  /* 0x0000000908027c11 */ /* 0x000fe2000b0f0eff */
[----:B--2---:R-:W-:-:S05]  /*9a60*/  IMAD R5, R28, UR13, RZ ;  /* 0x0000000d1c057c24 */ /* 0x004fca000f8e02ff */
[----:B------:R-:W-:-:S05]  /*9a70*/  LEA R0, P1, R5, UR14, 0x1 ;  /* 0x0000000e05007c11 */ /* 0x000fca000f8208ff */
[----:B------:R0:W-:Y:S01]  /*9a80*/  STL [R1+0xca0], R0 ;  /* 0x000ca00001007387 */ /* 0x0001e20000100800 */
[----:B---3--:R-:W-:-:S03]  /*9a90*/  IMAD R4, R29, UR13, RZ ;  /* 0x0000000d1d047c24 */ /* 0x008fc6000f8e02ff */
[----:B------:R-:W-:Y:S01]  /*9aa0*/  STL [R1+0x131c], R2 ;  /* 0x00131c0201007387 */ /* 0x000fe20000100800 */
[----:B0-----:R-:W-:-:S03]  /*9ab0*/  LEA.HI.X.SX32 R0, R5, UR15, 0x1, P1 ;  /* 0x0000000f05007c11 */ /* 0x001fc600088f0eff */
[----:B------:R-:W2:Y:S01]  /*9ac0*/  LDL.LU R8, [R1+0x44] ;  /* 0x0000440001087983 */ /* 0x000ea20000300800 */
[----:B------:R-:W-:-:S03]  /*9ad0*/  LEA R28, P0, R4, UR14, 0x1 ;  /* 0x0000000e041c7c11 */ /* 0x000fc6000f8008ff */
[----:B------:R-:W3:Y:S01]  /*9ae0*/  LDL.LU R10, [R1+0x50] ;  /* 0x00005000010a7983 */ /* 0x000ee20000300800 */
[----:B------:R-:W-:-:S03]  /*9af0*/  LEA.HI.X.SX32 R29, R4, UR15, 0x1, P0 ;  /* 0x0000000f041d7c11 */ /* 0x000fc600080f0eff */
[----:B------:R0:W-:Y:S04]  /*9b00*/  STL [R1+0xc9c], R0 ;  /* 0x000c9c0001007387 */ /* 0x0001e80000100800 */
[----:B------:R-:W3:Y:S04]  /*9b10*/  LDL.LU R11, [R1+0x4c] ;  /* 0x00004c00010b7983 */ /* 0x000ee80000300800 */
[----:B------:R-:W3:Y:S04]  /*9b20*/  LDL.LU R12, [R1+0x58] ;  /* 0x00005800010c7983 */ /* 0x000ee80000300800 */
[----:B------:R-:W-:Y:S04]  /*9b30*/  STL.64 [R1+0xc88], R28 ;  /* 0x000c881c01007387 */ /* 0x000fe80000100a00 */
[----:B------:R-:W-:Y:S04]  /*9b40*/  STL [R1+0x12cc], R28 ;  /* 0x0012cc1c01007387 */ /* 0x000fe80000100800 */
[----:B------:R-:W-:Y:S01]  /*9b50*/  STL [R1+0x12c8], R29 ;  /* 0x0012c81d01007387 */ /* 0x000fe20000100800 */
[----:B----4-:R-:W-:-:S03]  /*9b60*/  IMAD R4, R13, UR12, RZ ;  /* 0x0000000c0d047c24 */ /* 0x010fc6000f8e02ff */
[----:B------:R-:W4:Y:S04]  /*9b70*/  LDL.LU R13, [R1+0x60] ;  /* 0x00006000010d7983 */ /* 0x000f280000300800 */
[----:B------:R-:W4:Y:S04]  /*9b80*/  LDL.LU R14, [R1+0x68] ;  /* 0x00006800010e7983 */ /* 0x000f280000300800 */
[----:B------:R1:W-:Y:S01]  /*9b90*/  STL [R1+0x1320], R4 ;  /* 0x0013200401007387 */ /* 0x0003e20000100800 */
[----:B------:R-:W-:-:S03]  /*9ba0*/  IMAD R5, R15, UR12, RZ ;  /* 0x0000000c0f057c24 */ /* 0x000fc6000f8e02ff */
[----:B------:R-:W4:Y:S01]  /*9bb0*/  LDL.LU R15, [R1+0x74] ;  /* 0x00007400010f7983 */ /* 0x000f220000300800 */
[----:B------:R-:W-:-:S03]  /*9bc0*/  IMAD R6, R17, UR12, RZ ;  /* 0x0000000c11067c24 */ /* 0x000fc6000f8e02ff */
[----:B------:R-:W4:Y:S04]  /*9bd0*/  LDL.LU R16, [R1+0x78] ;  /* 0x0000780001107983 */ /* 0x000f280000300800 */
[----:B------:R-:W-:Y:S04]  /*9be0*/  STL [R1+0x1324], R5 ;  /* 0x0013240501007387 */ /* 0x000fe80000100800 */
[----:B------:R-:W4:Y:S04]  /*9bf0*/  LDL.LU R17, [R1+0x80] ;  /* 0x0000800001117983 */ /* 0x000f280000300800 */
[----:B------:R-:W4:Y:S04]  /*9c00*/  LDL.LU R18, [R1+0x88] ;  /* 0x0000880001127983 */ /* 0x000f280000300800 */
[----:B------:R-:W-:Y:S04]  /*9c10*/  STL [R1+0x1328], R6 ;  /* 0x0013280601007387 */ /* 0x000fe80000100800 */
[----:B------:R-:W4:Y:S04]  /*9c20*/  LDL.LU R20, [R1+0x98] ;  /* 0x0000980001147983 */ /* 0x000f280000300800 */
[----:B------:R-:W4:Y:S04]  /*9c30*/  LDL.LU R22, [R1+0x9c] ;  /* 0x00009c0001167983 */ /* 0x000f280000300800 */
[----:B------:R-:W4:Y:S04]  /*9c40*/  LDL.LU R23, [R1+0xa4] ;  /* 0x0000a40001177983 */ /* 0x000f280000300800 */
[----:B------:R-:W1:Y:S04]  /*9c50*/  LDL.LU R24, [R1+0xa8] ;  /* 0x0000a80001187983 */ /* 0x000e680000300800 */
[----:B------:R-:W4:Y:S04]  /*9c60*/  LDL.LU R9, [R1+0xac] ;  /* 0x0000ac0001097983 */ /* 0x000f280000300800 */
[----:B------:R-:W4:Y:S04]  /*9c70*/  LDL.LU R19, [R1+0xb4] ;  /* 0x0000b40001137983 */ /* 0x000f280000300800 */
[----:B------:R-:W4:Y:S04]  /*9c80*/  LDL.LU R25, [R1+0xbc] ;  /* 0x0000bc0001197983 */ /* 0x000f280000300800 */
[----:B------:R-:W4:Y:S01]  /*9c90*/  LDL.LU R26, [R1+0xc0] ;  /* 0x0000c000011a7983 */ /* 0x000f220000300800 */
[----:B------:R-:W-:-:S03]  /*9ca0*/  IMAD R7, R7, UR12, RZ ;  /* 0x0000000c07077c24 */ /* 0x000fc6000f8e02ff */
[----:B------:R-:W4:Y:S04]  /*9cb0*/  LDL.LU R27, [R1+0xd0] ;  /* 0x0000d000011b7983 */ /* 0x000f280000300800 */
[----:B0-----:R-:W4:Y:S04]  /*9cc0*/  LDL.LU R0, [R1+0xd4] ;  /* 0x0000d40001007983 */ /* 0x001f280000300800 */
[----:B------:R-:W-:Y:S01]  /*9cd0*/  STL [R1+0x132c], R7 ;  /* 0x00132c0701007387 */ /* 0x000fe20000100800 */
[----:B--2---:R-:W-:Y:S02]  /*9ce0*/  IMAD R8, R8, UR12, RZ ;  /* 0x0000000c08087c24 */ /* 0x004fe4000f8e02ff */
[----:B---3--:R-:W-:-:S03]  /*9cf0*/  IMAD R10, R10, UR12, RZ ;  /* 0x0000000c0a0a7c24 */ /* 0x008fc6000f8e02ff */
[----:B------:R-:W-:Y:S01]  /*9d00*/  STL [R1+0x1330], R8 ;  /* 0x0013300801007387 */ /* 0x000fe20000100800 */
[----:B------:R-:W-:-:S03]  /*9d10*/  IMAD R11, R11, UR12, RZ ;  /* 0x0000000c0b0b7c24 */ /* 0x000fc6000f8e02ff */
[----:B------:R-:W-:Y:S01]  /*9d20*/  STL [R1+0x1334], R10 ;  /* 0x0013340a01007387 */ /* 0x000fe20000100800 */
[----:B------:R-:W-:-:S03]  /*9d30*/  IMAD R12, R12, UR12, RZ ;  /* 0x0000000c0c0c7c24 */ /* 0x000fc6000f8e02ff */
[----:B------:R-:W-:Y:S04]  /*9d40*/  STL [R1+0x1338], R11 ;  /* 0x0013380b01007387 */ /* 0x000fe80000100800 */
[----:B------:R-:W-:Y:S01]  /*9d50*/  STL [R1+0x133c], R12 ;  /* 0x00133c0c01007387 */ /* 0x000fe20000100800 */
[----:B----4-:R-:W-:Y:S02]  /*9d60*/  IMAD R13, R13, UR12, RZ ;  /* 0x0000000c0d0d7c24 */ /* 0x010fe4000f8e02ff */
[----:B------:R-:W-:-:S03]  /*9d70*/  IMAD R14, R14, UR12, RZ ;  /* 0x0000000c0e0e7c24 */ /* 0x000fc6000f8e02ff */
[----:B------:R-:W-:Y:S04]  /*9d80*/  STL [R1+0x1340], R13 ;  /* 0x0013400d01007387 */ /* 0x000fe80000100800 */
[----:B------:R-:W-:Y:S01]  /*9d90*/  STL [R1+0x1344], R14 ;  /* 0x0013440e01007387 */ /* 0x000fe20000100800 */
[----:B------:R-:W-:Y:S02]  /*9da0*/  IMAD R15, R15, UR12, RZ ;  /* 0x0000000c0f0f7c24 */ /* 0x000fe4000f8e02ff */
[----:B------:R-:W-:-:S03]  /*9db0*/  IMAD R16, R16, UR12, RZ ;  /* 0x0000000c10107c24 */ /* 0x000fc6000f8e02ff */
[----:B------:R-:W-:Y:S01]  /*9dc0*/  STL [R1+0x1348], R15 ;  /* 0x0013480f01007387 */ /* 0x000fe20000100800 */
        /* <DEDUP_REMOVED lines=9> */
[----:B------:R0:W-:Y:S01]  /*9e60*/  STL [R1], R3 ;  /* 0x0000000301007387 */ /* 0x0001e20000100800 */
[----:B-1----:R-:W-:-:S03]  /*9e70*/  IMAD R4, R24, UR12, RZ ;  /* 0x0000000c18047c24 */ /* 0x002fc6000f8e02ff */
[----:B------:R1:W-:Y:S01]  /*9e80*/  STL [R1+0x2c], R2 ;  /* 0x00002c0201007387 */ /* 0x0003e20000100800 */
[----:B0-----:R-:W-:-:S03]  /*9e90*/  IMAD R3, R9, UR12, RZ ;  /* 0x0000000c09037c24 */ /* 0x001fc6000f8e02ff */
[----:B------:R0:W-:Y:S01]  /*9ea0*/  STL [R1+0x38], R4 ;  /* 0x0000380401007387 */ /* 0x0001e20000100800 */
[----:B-1----:R-:W-:-:S03]  /*9eb0*/  IMAD R2, R19, UR12, RZ ;  /* 0x0000000c13027c24 */ /* 0x002fc6000f8e02ff */
[----:B------:R1:W-:Y:S01]  /*9ec0*/  STL [R1+0x3c], R3 ;  /* 0x00003c0301007387 */ /* 0x0003e20000100800 */
[----:B0-----:R-:W-:-:S03]  /*9ed0*/  IMAD R4, R25, UR12, RZ ;  /* 0x0000000c19047c24 */ /* 0x001fc6000f8e02ff */
[----:B------:R0:W-:Y:S01]  /*9ee0*/  STL [R1+0x44], R2 ;  /* 0x0000440201007387 */ /* 0x0001e20000100800 */
[----:B-1----:R-:W-:-:S03]  /*9ef0*/  IMAD R3, R26, UR12, RZ ;  /* 0x0000000c1a037c24 */ /* 0x002fc6000f8e02ff */
[----:B------:R-:W-:Y:S04]  /*9f00*/  STL [R1+0x4c], R4 ;  /* 0x00004c0401007387 */ /* 0x000fe80000100800 */
[----:B------:R-:W-:Y:S04]  /*9f10*/  STL [R1+0x50], R3 ;  /* 0x0000500301007387 */ /* 0x000fe80000100800 */
[----:B------:R-:W2:Y:S01]  /*9f20*/  LDL.LU R21, [R1+0xe8] ;  /* 0x0000e80001157983 */ /* 0x000ea20000300800 */
[----:B0-----:R-:W-:Y:S02]  /*9f30*/  IMAD R2, R27, UR12, RZ ;  /* 0x0000000c1b027c24 */ /* 0x001fe4000f8e02ff */
[----:B------:R-:W-:-:S03]  /*9f40*/  IMAD R0, R0, UR12, RZ ;  /* 0x0000000c00007c24 */ /* 0x000fc6000f8e02ff */
[----:B------:R-:W-:Y:S04]  /*9f50*/  STL [R1+0x58], R2 ;  /* 0x0000580201007387 */ /* 0x000fe80000100800 */
[----:B--2---:R0:W-:Y:S04]  /*9f60*/  STL [R1+0x136c], R21 ;  /* 0x00136c1501007387 */ /* 0x0041e80000100800 */
[----:B------:R-:W-:Y:S04]  /*9f70*/  STL [R1+0x60], R0 ;  /* 0x0000600001007387 */ /* 0x000fe80000100800 */
        /* <DEDUP_REMOVED lines=31> */
[----:B--2---:R-:W-:-:S05]  /*a170*/  IMAD R21, R21, UR12, RZ ;  /* 0x0000000c15157c24 */ /* 0x004fca000f8e02ff */
[----:B------:R0:W-:Y:S04]  /*a180*/  STL [R1+0x68], R21 ;  /* 0x0000681501007387 */ /* 0x0001e80000100800 */
[----:B0-----:R-:W2:Y:S02]  /*a190*/  LDL.LU R21, [R1+0x1370] ;  /* 0x0013700001157983 */ /* 0x001ea40000300800 */
[----:B--2---:R-:W-:-:S05]  /*a1a0*/  IMAD R21, R21, UR12, RZ ;  /* 0x0000000c15157c24 */ /* 0x004fca000f8e02ff */
[----:B------:R0:W-:Y:S04]  /*a1b0*/  STL [R1+0x74], R21 ;  /* 0x0000741501007387 */ /* 0x0001e80000100800 */
[----:B0-----:R-:W2:Y:S01]  /*a1c0*/  LDL.LU R21, [R1+0x136c] ;  /* 0x00136c0001157983 */ /* 0x001ea20000300800 */
[----:B---3--:R-:W-:Y:S02]  /*a1d0*/  IMAD R6, R6, UR12, RZ ;  /* 0x0000000c06067c24 */ /* 0x008fe4000f8e02ff */
[----:B--2---:R-:W-:-:S05]  /*a1e0*/  IMAD R21, R21, UR12, RZ ;  /* 0x0000000c15157c24 */ /* 0x004fca000f8e02ff */
[----:B------:R0:W-:Y:S02]  /*a1f0*/  STL [R1+0x78], R21 ;  /* 0x0000781501007387 */ /* 0x0001e40000100800 */
[----:B0-----:R-:W-:Y:S02]  /*a200*/  IMAD R21, R18, UR12, RZ ;  /* 0x0000000c12157c24 */ /* 0x001fe4000f8e02ff */
[----:B----4-:R-:W-:Y:S02]  /*a210*/  IMAD R18, R17, UR12, RZ ;  /* 0x0000000c11127c24 */ /* 0x010fe4000f8e02ff */
[----:B------:R-:W-:Y:S02]  /*a220*/  IMAD R17, R16, UR12, RZ ;  /* 0x0000000c10117c24 */ /* 0x000fe4000f8e02ff */
[----:B------:R-:W-:Y:S01]  /*a230*/  IMAD R16, R15, UR12, RZ ;  /* 0x0000000c0f107c24 */ /* 0x000fe2000f8e02ff */
[----:B------:R-:W-:Y:S01]  /*a240*/  STL [R1+0x80], R21 ;  /* 0x0000801501007387 */ /* 0x000fe20000100800 */
[----:B------:R-:W-:-:S02]  /*a250*/  IMAD R15, R14, UR12, RZ ;  /* 0x0000000c0e0f7c24 */ /* 0x000fc4000f8e02ff */
[----:B------:R-:W-:Y:S01]  /*a260*/  IMAD R14, R13, UR12, RZ ;  /* 0x0000000c0d0e7c24 */ /* 0x000fe2000f8e02ff */
[----:B------:R-:W-:Y:S01]  /*a270*/  STL [R1+0x88], R18 ;  /* 0x0000881201007387 */ /* 0x000fe20000100800 */
[----:B------:R-:W-:Y:S02]  /*a280*/  IMAD R13, R12, UR12, RZ ;  /* 0x0000000c0c0d7c24 */ /* 0x000fe4000f8e02ff */
[----:B------:R-:W-:Y:S01]  /*a290*/  IMAD R12, R11, UR12, RZ ;  /* 0x0000000c0b0c7c24 */ /* 0x000fe2000f8e02ff */
[----:B------:R-:W-:Y:S01]  /*a2a0*/  STL [R1+0x98], R17 ;  /* 0x0000981101007387 */ /* 0x000fe20000100800 */
[----:B------:R-:W-:Y:S02]  /*a2b0*/  IMAD R11, R10, UR12, RZ ;  /* 0x0000000c0a0b7c24 */ /* 0x000fe4000f8e02ff */
[----:B------:R-:W-:Y:S01]  /*a2c0*/  IMAD R10, R8, UR12, RZ ;  /* 0x0000000c080a7c24 */ /* 0x000fe2000f8e02ff */
[----:B------:R-:W-:Y:S01]  /*a2d0*/  STL [R1+0x9c], R16 ;  /* 0x00009c1001007387 */ /* 0x000fe20000100800 */
[----:B------:R-:W-:-:S03]  /*a2e0*/  IMAD R8, R7, UR12, RZ ;  /* 0x0000000c07087c24 */ /* 0x000fc6000f8e02ff */
[----:B------:R-:W-:Y:S04]  /*a2f0*/  STL [R1+0xa4], R15 ;  /* 0x0000a40f01007387 */ /* 0x000fe80000100800 */
[----:B------:R-:W-:Y:S04]  /*a300*/  STL [R1+0xa8], R14 ;  /* 0x0000a80e01007387 */ /* 0x000fe80000100800 */
[----:B------:R-:W-:Y:S01]  /*a310*/  STL [R1+0xac], R13 ;  /* 0x0000ac0d01007387 */ /* 0x000fe20000100800 */
[----:B------:R-:W-:-:S03]  /*a320*/  IMAD R7, R5, UR12, RZ ;  /* 0x0000000c05077c24 */ /* 0x000fc6000f8e02ff */
[----:B------:R-:W-:Y:S01]  /*a330*/  STL [R1+0xb4], R12 ;  /* 0x0000b40c01007387 */ /* 0x000fe20000100800 */
[----:B------:R-:W-:-:S03]  /*a340*/  IMAD R5, R4, UR12, RZ ;  /* 0x0000000c04057c24 */ /* 0x000fc6000f8e02ff */
[----:B------:R-:W-:Y:S04]  /*a350*/  STL [R1+0xbc], R11 ;  /* 0x0000bc0b01007387 */ /* 0x000fe80000100800 */
[----:B------:R-:W-:Y:S01]  /*a360*/  STL [R1+0xc0], R10 ;  /* 0x0000c00a01007387 */ /* 0x000fe20000100800 */
[----:B------:R-:W-:-:S03]  /*a370*/  IMAD R4, R28, UR12, RZ ;  /* 0x0000000c1c047c24 */ /* 0x000fc6000f8e02ff */
[----:B------:R-:W-:Y:S04]  /*a380*/  STL [R1+0xd0], R8 ;  /* 0x0000d00801007387 */ /* 0x000fe80000100800 */
[----:B------:R0:W-:Y:S04]  /*a390*/  STL [R1+0xd4], R6 ;  /* 0x0000d40601007387 */ /* 0x0001e80000100800 */
[----:B------:R-:W-:Y:S01]  /*a3a0*/  STL [R1+0xdc], R7 ;  /* 0x0000dc0701007387 */ /* 0x000fe20000100800 */
[----:B0-----:R-:W-:-:S03]  /*a3b0*/  IMAD R6, R29, UR12, RZ ;  /* 0x0000000c1d067c24 */ /* 0x001fc6000f8e02ff */
[----:B------:R0:W-:Y:S04]  /*a3c0*/  STL [R1+0xe0], R5 ;  /* 0x0000e00501007387 */ /* 0x0001e80000100800 */
[----:B------:R-:W-:Y:S04]  /*a3d0*/  STL [R1+0xe8], R6 ;  /* 0x0000e80601007387 */ /* 0x000fe80000100800 */
[----:B------:R1:W-:Y:S01]  /*a3e0*/  STL [R1+0xec], R4 ;  /* 0x0000ec0401007387 */ /* 0x0003e20000100800 */
[----:B0-----:R-:W-:Y:S02]  /*a3f0*/  IMAD R5, R2, UR12, RZ ;  /* 0x0000000c02057c24 */ /* 0x001fe4000f8e02ff */
[----:B------:R-:W-:-:S02]  /*a400*/  IMAD R2, R3, UR12, RZ ;  /* 0x0000000c03027c24 */ /* 0x000fc4000f8e02ff */
[----:B------:R-:W-:Y:S01]  /*a410*/  IMAD R3, R22, UR12, RZ ;  /* 0x0000000c16037c24 */ /* 0x000fe2000f8e02ff */
[----:B------:R-:W-:Y:S01]  /*a420*/  STL [R1+0xf0], R5 ;  /* 0x0000f00501007387 */ /* 0x000fe20000100800 */
[----:B-1----:R-:W-:-:S03]  /*a430*/  IMAD R4, R20, UR12, RZ ;  /* 0x0000000c14047c24 */ /* 0x002fc6000f8e02ff */
[----:B------:R0:W-:Y:S04]  /*a440*/  STL [R1+0x100], R2 ;  /* 0x0001000201007387 */ /* 0x0001e80000100800 */
[----:B------:R1:W-:Y:S04]  /*a450*/  STL [R1+0x108], R4 ;  /* 0x0001080401007387 */ /* 0x0003e80000100800 */
[----:B------:R2:W-:Y:S01]  /*a460*/  STL [R1+0x10c], R3 ;  /* 0x00010c0301007387 */ /* 0x0005e20000100800 */
[----:B0-----:R-:W-:Y:S02]  /*a470*/  IMAD R2, R23, UR12, RZ ;  /* 0x0000000c17027c24 */ /* 0x001fe4000f8e02ff */
[----:B-1----:R-:W-:-:S03]  /*a480*/  IMAD R4, R24, UR12, RZ ;  /* 0x0000000c18047c24 */ /* 0x002fc6000f8e02ff */
[----:B------:R0:W-:Y:S01]  /*a490*/  STL [R1+0x110], R2 ;  /* 0x0001100201007387 */ /* 0x0001e20000100800 */
[----:B--2---:R-:W-:-:S03]  /*a4a0*/  IMAD R3, R9, UR12, RZ ;  /* 0x0000000c09037c24 */ /* 0x004fc6000f8e02ff */
[----:B------:R1:W-:Y:S04]  /*a4b0*/  STL [R1+0x118], R4 ;  /* 0x0001180401007387 */ /* 0x0003e80000100800 */
[----:B------:R2:W-:Y:S01]  /*a4c0*/  STL [R1+0x120], R3 ;  /* 0x0001200301007387 */ /* 0x0005e20000100800 */
[----:B0-----:R-:W-:Y:S02]  /*a4d0*/  IMAD R2, R19, UR12, RZ ;  /* 0x0000000c13027c24 */ /* 0x001fe4000f8e02ff */
[----:B-1----:R-:W-:-:S03]  /*a4e0*/  IMAD R4, R25, UR12, RZ ;  /* 0x0000000c19047c24 */ /* 0x002fc6000f8e02ff */
[----:B------:R0:W-:Y:S01]  /*a4f0*/  STL [R1+0x144], R2 ;  /* 0x0001440201007387 */ /* 0x0001e20000100800 */
[----:B--2---:R-:W-:-:S03]  /*a500*/  IMAD R3, R26, UR12, RZ ;  /* 0x0000000c1a037c24 */ /* 0x004fc6000f8e02ff */
        /* <DEDUP_REMOVED lines=143> */
[----:B----4-:R-:W-:Y:S02]  /*ae00*/  IMAD R17, R17, UR12, RZ ;  /* 0x0000000c11117c24 */ /* 0x010fe4000f8e02ff */
[----:B------:R-:W-:Y:S02]  /*ae10*/  IMAD R16, R16, UR12, RZ ;  /* 0x0000000c10107c24 */ /* 0x000fe4000f8e02ff */
[----:B------:R-:W-:-:S02]  /*ae20*/  IMAD R15, R15, UR12, RZ ;  /* 0x0000000c0f0f7c24 */ /* 0x000fc4000f8e02ff */
[----:B------:R-:W-:Y:S02]  /*ae30*/  IMAD R14, R14, UR12, RZ ;  /* 0x0000000c0e0e7c24 */ /* 0x000fe4000f8e02ff */
[----:B------:R-:W-:Y:S02]  /*ae40*/  IMAD R13, R13, UR12, RZ ;  /* 0x0000000c0d0d7c24 */ /* 0x000fe4000f8e02ff */
[----:B------:R-:W-:Y:S02]  /*ae50*/  IMAD R12, R12, UR12, RZ ;  /* 0x0000000c0c0c7c24 */ /* 0x000fe4000f8e02ff */
[----:B------:R-:W-:Y:S02]  /*ae60*/  IMAD R11, R11, UR12, RZ ;  /* 0x0000000c0b0b7c24 */ /* 0x000fe4000f8e02ff */
        /* <DEDUP_REMOVED lines=18> */
[----:B--2---:R-:W-:-:S05]  /*af90*/  IMAD R21, R21, UR12, RZ ;  /* 0x0000000c15157c24 */ /* 0x004fca000f8e02ff */
        /* <DEDUP_REMOVED lines=53> */
[----:B0-----:R-:W2:Y:S01]  /*b2f0*/  LDL.LU R0, [R1+0x12f0] ;  /* 0x0012f00001007983 */ /* 0x001ea20000300800 */
[----:B------:R-:W-:-:S02]  /*b300*/  IMAD R28, R28, UR12, RZ ;  /* 0x0000000c1c1c7c24 */ /* 0x000fc4000f8e02ff */
[----:B------:R-:W-:-:S03]  /*b310*/  IMAD R29, R29, UR12, RZ ;  /* 0x0000000c1d1d7c24 */ /* 0x000fc6000f8e02ff */
[----:B------:R-:W-:Y:S04]  /*b320*/  STL [R1+0x12d0], R28 ;  /* 0x0012d01c01007387 */ /* 0x000fe80000100800 */
[----:B------:R2:W-:Y:S02]  /*b330*/  STL [R1+0xc], R29 ;  /* 0x00000c1d01007387 */ /* 0x0005e40000100800 */
[----:B--2---:R-:W-:Y:S02]  /*b340*/  IMAD R29, R0, UR12, RZ ;  /* 0x0000000c001d7c24 */ /* 0x004fe4000f8e02ff */
[----:B------:R-:W2:Y:S01]  /*b350*/  LDL.LU R0, [R1+0x12ec] ;  /* 0x0012ec0001007983 */ /* 0x000ea20000300800 */
[----:B------:R-:W-:Y:S02]  /*b360*/  IMAD R27, R27, UR12, RZ ;  /* 0x0000000c1b1b7c24 */ /* 0x000fe4000f8e02ff */
[----:B------:R-:W-:-:S02]  /*b370*/  IMAD R26, R26, UR12, RZ ;  /* 0x0000000c1a1a7c24 */ /* 0x000fc4000f8e02ff */
[----:B------:R-:W-:Y:S01]  /*b380*/  IMAD R25, R25, UR12, RZ ;  /* 0x0000000c19197c24 */ /* 0x000fe2000f8e02ff */
[----:B------:R-:W-:Y:S01]  /*b390*/  STL [R1+0x12d4], R29 ;  /* 0x0012d41d01007387 */ /* 0x000fe20000100800 */
[----:B------:R-:W-:Y:S02]  /*b3a0*/  IMAD R19, R19, UR12, RZ ;  /* 0x0000000c13137c24 */ /* 0x000fe4000f8e02ff */
[----:B------:R-:W-:Y:S01]  /*b3b0*/  IMAD R9, R9, UR12, RZ ;  /* 0x0000000c09097c24 */ /* 0x000fe2000f8e02ff */
[----:B------:R-:W-:Y:S04]  /*b3c0*/  STL [R1+0x12d8], R27 ;  /* 0x0012d81b01007387 */ /* 0x000fe80000100800 */
[----:B------:R-:W-:Y:S04]  /*b3d0*/  STL [R1+0x12dc], R26 ;  /* 0x0012dc1a01007387 */ /* 0x000fe80000100800 */
[----:B------:R-:W-:Y:S04]  /*b3e0*/  STL [R1+0x12e0], R25 ;  /* 0x0012e01901007387 */ /* 0x000fe80000100800 */
[----:B------:R-:W-:Y:S04]  /*b3f0*/  STL [R1+0x12e4], R19 ;  /* 0x0012e41301007387 */ /* 0x000fe80000100800 */
[----:B------:R2:W-:Y:S02]  /*b400*/  STL [R1+0x12e8], R9 ;  /* 0x0012e80901007387 */ /* 0x0005e40000100800 */
[----:B--2---:R-:W-:-:S02]  /*b410*/  LEA R9, P5, R4, R0, 0x1 ;  /* 0x0000000004097211 */ /* 0x004fc400078a08ff */
[-C--:B------:R-:W-:Y:S02]  /*b420*/  LEA R25, P4, R5, R0.reuse, 0x1 ;  /* 0x0000000005197211 */ /* 0x080fe400078808ff */
[-C--:B------:R-:W-:Y:S01]  /*b430*/  LEA R19, P0, R6, R0.reuse, 0x1 ;  /* 0x0000000006137211 */ /* 0x080fe200078008ff */
[----:B------:R0:W-:Y:S04]  /*b440*/  STL [R1+0x1290], R9 ;  /* 0x0012900901007387 */ /* 0x0001e80000100800 */
[----:B------:R1:W-:Y:S04]  /*b450*/  STL [R1+0x127c], R25 ;  /* 0x00127c1901007387 */ /* 0x0003e80000100800 */
[----:B------:R2:W-:Y:S01]  /*b460*/  STL [R1+0x1280], R19 ;  /* 0x0012801301007387 */ /* 0x0005e20000100800 */
[----:B0-----:R-:W-:-:S02]  /*b470*/  LEA R9, P1, R7, R0, 0x1 ;  /* 0x0000000007097211 */ /* 0x001fc400078208ff */
[----:B-1----:R-:W-:Y:S01]  /*b480*/  LEA R25, P2, R8, R0, 0x1 ;  /* 0x0000000008197211 */ /* 0x002fe200078408ff */
[----:B--2---:R-:W2:Y:S01]  /*b490*/  LDL.LU R19, [R1] ;  /* 0x0000000001137983 */ /* 0x004ea20000300800 */
[----:B------:R-:W-:-:S03]  /*b4a0*/  LEA.HI.X.SX32 R4, R4, R2, 0x1, P5 ;  /* 0x0000000204047211 */ /* 0x000fc600028f0eff */
[----:B------:R0:W-:Y:S04]  /*b4b0*/  STL [R1+0x1284], R9 ;  /* 0x0012840901007387 */ /* 0x0001e80000100800 */
[----:B------:R1:W-:Y:S01]  /*b4c0*/  STL [R1+0x1288], R25 ;  /* 0x0012881901007387 */ /* 0x0003e20000100800 */
[----:B0-----:R-:W-:-:S03]  /*b4d0*/  LEA R9, P3, R10, R0, 0x1 ;  /* 0x000000000a097211 */ /* 0x001fc600078608ff */
[----:B-1----:R-:W2:Y:S04]  /*b4e0*/  LDL.LU R25, [R1+0x2c] ;  /* 0x00002c0001197983 */ /* 0x002ea80000300800 */
[----:B------:R0:W-:Y:S04]  /*b4f0*/  STL [R1+0x128c], R9 ;  /* 0x00128c0901007387 */ /* 0x0001e80000100800 */
[----:B------:R1:W-:Y:S04]  /*b500*/  STL [R1+0x1278], R4 ;  /* 0x0012780401007387 */ /* 0x0003e80000100800 */
[----:B------:R-:W2:Y:S01]  /*b510*/  LDL.LU R26, [R1+0x38] ;  /* 0x00003800011a7983 */ /* 0x000ea20000300800 */
[----:B0-----:R-:W-:-:S02]  /*b520*/  LEA R9, P5, R11, R0, 0x1 ;  /* 0x000000000b097211 */ /* 0x001fc400078a08ff */
[----:B-1----:R-:W-:-:S03]  /*b530*/  LEA.HI.X.SX32 R4, R5, R2, 0x1, P4 ;  /* 0x0000000205047211 */ /* 0x002fc600020f0eff */
[----:B------:R-:W-:Y:S01]  /*b540*/  STL [R1+0x1274], R9 ;  /* 0x0012740901007387 */ /* 0x000fe20000100800 */
[----:B------:R-:W-:-:S03]  /*b550*/  LEA R5, P4, R12, R0, 0x1 ;  /* 0x000000000c057211 */ /* 0x000fc600078808ff */
[----:B------:R0:W-:Y:S04]  /*b560*/  STL [R1+0x126c], R4 ;  /* 0x00126c0401007387 */ /* 0x0001e80000100800 */
[----:B------:R-:W2:Y:S01]  /*b570*/  LDL.LU R27, [R1+0x3c] ;  /* 0x00003c00011b7983 */ /* 0x000ea20000300800 */
[----:B0-----:R-:W-:-:S03]  /*b580*/  LEA.HI.X.SX32 R4, R6, R2, 0x1, P0 ;  /* 0x0000000206047211 */ /* 0x001fc600000f0eff */
[----:B------:R0:W-:Y:S04]  /*b590*/  STL [R1+0x1270], R5 ;  /* 0x0012700501007387 */ /* 0x0001e80000100800 */
[----:B------:R1:W-:Y:S04]  /*b5a0*/  STL [R1+0x1264], R4 ;  /* 0x0012640401007387 */ /* 0x0003e80000100800 */
[----:B------:R-:W2:Y:S01]  /*b5b0*/  LDL.LU R29, [R1+0x44] ;  /* 0x00004400011d7983 */ /* 0x000ea20000300800 */
[----:B0-----:R-:W-:Y:S02]  /*b5c0*/  LEA R5, P0, R13, R0, 0x1 ;  /* 0x000000000d057211 */ /* 0x001fe400078008ff */
[----:B-1----:R-:W-:-:S03]  /*b5d0*/  LEA.HI.X.SX32 R4, R7, R2, 0x1, P1 ;  /* 0x0000000207047211 */ /* 0x002fc600008f0eff */
[----:B------:R0:W-:Y:S04]  /*b5e0*/  STL [R1+0x1268], R5 ;  /* 0x0012680501007387 */ /* 0x0001e80000100800 */
[----:B------:R1:W-:Y:S04]  /*b5f0*/  STL [R1+0x125c], R4 ;  /* 0x00125c0401007387 */ /* 0x0003e80000100800 */
[----:B------:R-:W2:Y:S01]  /*b600*/  LDL.LU R28, [R1+0x4c] ;  /* 0x00004c00011c7983 */ /* 0x000ea20000300800 */
[----:B0-----:R-:W-:Y:S02]  /*b610*/  LEA R5, P1, R14, R0, 0x1 ;  /* 0x000000000e057211 */ /* 0x001fe400078208ff */
[----:B-1----:R-:W-:-:S03]  /*b620*/  LEA.HI.X.SX32 R4, R8, R2, 0x1, P2 ;  /* 0x0000000208047211 */ /* 0x002fc600010f0eff */
[----:B------:R-:W-:Y:S04]  /*b630*/  STL [R1+0x1260], R5 ;  /* 0x0012600501007387 */ /* 0x000fe80000100800 */
[----:B------:R0:W-:Y:S02]  /*b640*/  STL [R1+0x1254], R4 ;  /* 0x0012540401007387 */ /* 0x0001e40000100800 */
[----:B0-----:R-:W-:Y:S02]  /*b650*/  LEA.HI.X.SX32 R4, R10, R2, 0x1, P3 ;  /* 0x000000020a047211 */ /* 0x001fe400018f0eff */
[----:B------:R-:W2:Y:S01]  /*b660*/  LDL.LU R10, [R1+0x50] ;  /* 0x00005000010a7983 */ /* 0x000ea20000300800 */
[----:B------:R-:W-:-:S05]  /*b670*/  LEA R5, P2, R15, R0, 0x1 ;  /* 0x000000000f057211 */ /* 0x000fca00078408ff */
        /* <DEDUP_REMOVED lines=8> */
[----:B----4-:R-:W-:Y:S02]  /*b700*/  LEA R5, P5, R17, R0, 0x1 ;  /* 0x0000000011057211 */ /* 0x010fe400078a08ff */
[----:B0-----:R-:W-:-:S03]  /*b710*/  LEA.HI.X.SX32 R4, R12, R2, 0x1, P4 ;  /* 0x000000020c047211 */ /* 0x001fc600020f0eff */
[----:B------:R3:W-:Y:S04]  /*b720*/  STL [R1+0x1248], R5 ;  /* 0x0012480501007387 */ /* 0x0007e80000100800 */
[----:B------:R0:W-:Y:S01]  /*b730*/  STL [R1+0x123c], R4 ;  /* 0x00123c0401007387 */ /* 0x0001e20000100800 */
[----:B---3--:R-:W-:Y:S02]  /*b740*/  LEA R5, P4, R18, R0, 0x1 ;  /* 0x0000000012057211 */ /* 0x008fe400078808ff */
[----:B0-----:R-:W-:Y:S02]  /*b750*/  LEA.HI.X.SX32 R4, R13, R2, 0x1, P0 ;  /* 0x000000020d047211 */ /* 0x001fe400000f0eff */
[----:B------:R-:W3:Y:S01]  /*b760*/  LDL.LU R13, [R1+0x68] ;  /* 0x00006800010d7983 */ /* 0x000ee20000300800 */
[----:B------:R-:W-:-:S03]  /*b770*/  LEA R6, P0, R21, R0, 0x1 ;  /* 0x0000000015067211 */ /* 0x000fc600078008ff */
[----:B------:R0:W-:Y:S04]  /*b780*/  STL [R1+0x1240], R5 ;  /* 0x0012400501007387 */ /* 0x0001e80000100800 */
[----:B------:R1:W-:Y:S04]  /*b790*/  STL [R1+0x1234], R4 ;  /* 0x0012340401007387 */ /* 0x0003e80000100800 */
[----:B0-----:R-:W4:Y:S01]  /*b7a0*/  LDL.LU R5, [R1+0x74] ;  /* 0x0000740001057983 */ /* 0x001f220000300800 */
[----:B-1----:R-:W-:-:S03]  /*b7b0*/  LEA.HI.X.SX32 R4, R14, R2, 0x1, P1 ;  /* 0x000000020e047211 */ /* 0x002fc600008f0eff */
[----:B------:R0:W-:Y:S04]  /*b7c0*/  STL [R1+0x1238], R6 ;  /* 0x0012380601007387 */ /* 0x0001e80000100800 */
[----:B------:R1:W-:Y:S01]  /*b7d0*/  STL [R1+0x122c], R4 ;  /* 0x00122c0401007387 */ /* 0x0003e20000100800 */
[----:B0-----:R-:W-:-:S03]  /*b7e0*/  LEA.HI.X.SX32 R6, R15, R2, 0x1, P2 ;  /* 0x000000020f067211 */ /* 0x001fc600010f0eff */
[----:B-1----:R-:W4:Y:S01]  /*b7f0*/  LDL.LU R4, [R1+0x78] ;  /* 0x0000780001047983 */ /* 0x002f220000300800 */
[----:B--2---:R-:W-:-:S05]  /*b800*/  LEA R9, P1, R19, R0, 0x1 ;  /* 0x0000000013097211 */ /* 0x004fca00078208ff */
[----:B------:R0:W-:Y:S04]  /*b810*/  STL [R1+0x1230], R9 ;  /* 0x0012300901007387 */ /* 0x0001e80000100800 */
[----:B------:R1:W-:Y:S04]  /*b820*/  STL [R1+0x1224], R6 ;  /* 0x0012240601007387 */ /* 0x0003e80000100800 */
[----:B------:R-:W2:Y:S01]  /*b830*/  LDL.LU R12, [R1+0x80] ;  /* 0x00008000010c7983 */ /* 0x000ea20000300800 */
[----:B0-----:R-:W-:Y:S02]  /*b840*/  LEA R9, P2, R25, R0, 0x1 ;  /* 0x0000000019097211 */ /* 0x001fe400078408ff */
[----:B-1----:R-:W-:-:S03]  /*b850*/  LEA.HI.X.SX32 R6, R16, R2, 0x1, P3 ;  /* 0x0000000210067211 */ /* 0x002fc600018f0eff */
[----:B------:R0:W-:Y:S04]  /*b860*/  STL [R1+0x1228], R9 ;  /* 0x0012280901007387 */ /* 0x0001e80000100800 */
[----:B------:R1:W-:Y:S01]  /*b870*/  STL [R1+0x121c], R6 ;  /* 0x00121c0601007387 */ /* 0x0003e20000100800 */
[----:B------:R-:W-:Y:S02]  /*b880*/  LEA R11, P3, R26, R0, 0x1 ;  /* 0x000000001a0b7211 */ /* 0x000fe400078608ff */
[----:B0-----:R-:W-:Y:S01]  /*b890*/  LEA.HI.X.SX32 R9, R17, R2, 0x1, P5 ;  /* 0x0000000211097211 */ /* 0x001fe200028f0eff */
[----:B-1----:R-:W2:Y:S04]  /*b8a0*/  LDL.LU R6, [R1+0x88] ;  /* 0x0000880001067983 */ /* 0x002ea80000300800 */
[----:B------:R0:W-:Y:S01]  /*b8b0*/  STL [R1+0x1220], R11 ;  /* 0x0012200b01007387 */ /* 0x0001e20000100800 */
[----:B------:R-:W-:-:S03]  /*b8c0*/  LEA R14, P5, R27, R0, 0x1 ;  /* 0x000000001b0e7211 */ /* 0x000fc600078a08ff */
[----:B------:R1:W-:Y:S01]  /*b8d0*/  STL [R1+0x1214], R9 ;  /* 0x0012140901007387 */ /* 0x0003e20000100800 */
[----:B0-----:R-:W-:-:S03]  /*b8e0*/  LEA.HI.X.SX32 R11, R18, R2, 0x1, P4 ;  /* 0x00000002120b7211 */ /* 0x001fc600020f0eff */
[----:B-1----:R-:W2:Y:S04]  /*b8f0*/  LDL.LU R9, [R1+0x98] ;  /* 0x0000980001097983 */ /* 0x002ea80000300800 */
[----:B------:R0:W-:Y:S01]  /*b900*/  STL [R1+0x1218], R14 ;  /* 0x0012180e01007387 */ /* 0x0001e20000100800 */
[----:B------:R-:W-:-:S03]  /*b910*/  LEA R15, P4, R29, R0, 0x1 ;  /* 0x000000001d0f7211 */ /* 0x000fc600078808ff */
[----:B------:R1:W-:Y:S01]  /*b920*/  STL [R1+0xeb0], R11 ;  /* 0x000eb00b01007387 */ /* 0x0003e20000100800 */
[----:B0-----:R-:W-:-:S03]  /*b930*/  LEA.HI.X.SX32 R14, R21, R2, 0x1, P0 ;  /* 0x00000002150e7211 */ /* 0x001fc600000f0eff */
[----:B-1----:R-:W2:Y:S04]  /*b940*/  LDL.LU R11, [R1+0x9c] ;  /* 0x00009c00010b7983 */ /* 0x002ea80000300800 */
[----:B------:R0:W-:Y:S04]  /*b950*/  STL [R1+0xecc], R15 ;  /* 0x000ecc0f01007387 */ /* 0x0001e80000100800 */
[----:B------:R1:W-:Y:S01]  /*b960*/  STL [R1+0xeb4], R14 ;  /* 0x000eb40e01007387 */ /* 0x0003e20000100800 */
[----:B0-----:R-:W-:Y:S02]  /*b970*/  LEA R15, P0, R28, R0, 0x1 ;  /* 0x000000001c0f7211 */ /* 0x001fe400078008ff */
[----:B-1----:R-:W-:-:S02]  /*b980*/  LEA.HI.X.SX32 R14, R19, R2, 0x1, P1 ;  /* 0x00000002130e7211 */ /* 0x002fc400008f0eff */
[----:B------:R-:W2:Y:S04]  /*b990*/  LDL.LU R19, [R1+0xa4] ;  /* 0x0000a40001137983 */ /* 0x000ea80000300800 */
[----:B------:R-:W-:Y:S04]  /*b9a0*/  STL [R1+0xed4], R15 ;  /* 0x000ed40f01007387 */ /* 0x000fe80000100800 */
[----:B------:R0:W-:Y:S02]  /*b9b0*/  STL [R1+0xeb8], R14 ;  /* 0x000eb80e01007387 */ /* 0x0001e40000100800 */
[----:B0-----:R-:W-:-:S02]  /*b9c0*/  LEA.HI.X.SX32 R14, R25, R2, 0x1, P2 ;  /* 0x00000002190e7211 */ /* 0x001fc400010f0eff */
[----:B------:R-:W2:Y:S01]  /*b9d0*/  LDL.LU R25, [R1+0xa8] ;  /* 0x0000a80001197983 */ /* 0x000ea20000300800 */
[----:B------:R-:W-:-:S05]  /*b9e0*/  LEA R15, P1, R10, R0, 0x1 ;  /* 0x000000000a0f7211 */ /* 0x000fca00078208ff */
[----:B------:R0:W-:Y:S04]  /*b9f0*/  STL [R1+0xedc], R15 ;  /* 0x000edc0f01007387 */ /* 0x0001e80000100800 */
[----:B------:R1:W-:Y:S01]  /*ba00*/  STL [R1+0xebc], R14 ;  /* 0x000ebc0e01007387 */ /* 0x0003e20000100800 */
[----:B0-----:R-:W-:Y:S02]  /*ba10*/  LEA R15, P2, R8, R0, 0x1 ;  /* 0x00000000080f7211 */ /* 0x001fe400078408ff */
[----:B-1----:R-:W-:Y:S02]  /*ba20*/  LEA.HI.X.SX32 R14, R26, R2, 0x1, P3 ;  /* 0x000000021a0e7211 */ /* 0x002fe400018f0eff */
[----:B------:R-:W2:Y:S04]  /*ba30*/  LDL.LU R26, [R1+0xac] ;  /* 0x0000ac00011a7983 */ /* 0x000ea80000300800 */
[----:B------:R0:W-:Y:S04]  /*ba40*/  STL [R1+0xee4], R15 ;  /* 0x000ee40f01007387 */ /* 0x0001e80000100800 */
[----:B------:R1:W-:Y:S01]  /*ba50*/  STL [R1+0xec0], R14 ;  /* 0x000ec00e01007387 */ /* 0x0003e20000100800 */
[----:B0-----:R-:W-:-:S02]  /*ba60*/  LEA R15, P3, R7, R0, 0x1 ;  /* 0x00000000070f7211 */ /* 0x001fc400078608ff */
[-C--:B-1----:R-:W-:Y:S02]  /*ba70*/  LEA.HI.X.SX32 R14, R27, R2.reuse, 0x1, P5 ;  /* 0x000000021b0e7211 */ /* 0x082fe400028f0eff */
[----:B------:R-:W2:Y:S04]  /*ba80*/  LDL.LU R27, [R1+0xb4] ;  /* 0x0000b400011b7983 */ /* 0x000ea80000300800 */
[----:B------:R-:W-:Y:S04]  /*ba90*/  STL [R1+0xeec], R15 ;  /* 0x000eec0f01007387 */ /* 0x000fe80000100800 */
[----:B------:R0:W-:Y:S02]  /*baa0*/  STL [R1+0xec4], R14 ;  /* 0x000ec40e01007387 */ /* 0x0001e40000100800 */
[----:B0-----:R-:W-:-:S02]  /*bab0*/  LEA.HI.X.SX32 R14, R29, R2, 0x1, P4 ;  /* 0x000000021d0e7211 */ /* 0x001fc400020f0eff */
[----:B------:R-:W2:Y:S01]  /*bac0*/  LDL.LU R29, [R1+0xbc] ;  /* 0x0000bc00011d7983 */ /* 0x000ea20000300800 */
[----:B---3--:R-:W-:-:S05]  /*bad0*/  LEA R15, P5, R13, R0, 0x1 ;  /* 0x000000000d0f7211 */ /* 0x008fca00078a08ff */
[----:B------:R4:W-:Y:S04]  /*bae0*/  STL [R1+0xef4], R15 ;  /* 0x000ef40f01007387 */ /* 0x0009e80000100800 */
[----:B------:R0:W-:Y:S01]  /*baf0*/  STL [R1+0xec8], R14 ;  /* 0x000ec80e01007387 */ /* 0x0001e20000100800 */
[----:B----4-:R-:W-:Y:S02]  /*bb00*/  LEA R15, P4, R5, R0, 0x1 ;  /* 0x00000000050f7211 */ /* 0x010fe400078808ff */
[----:B0-----:R-:W-:Y:S02]  /*bb10*/  LEA.HI.X.SX32 R14, R28, R2, 0x1, P0 ;  /* 0x000000021c0e7211 */ /* 0x001fe400000f0eff */
[----:B------:R-:W3:Y:S04]  /*bb20*/  LDL.LU R28, [R1+0xc0] ;  /* 0x0000c000011c7983 */ /* 0x000ee80000300800 */
[----:B------:R0:W-:Y:S04]  /*bb30*/  STL [R1+0xefc], R15 ;  /* 0x000efc0f01007387 */ /* 0x0001e80000100800 */
[----:B------:R1:W-:Y:S01]  /*bb40*/  STL [R1+0xed0], R14 ;  /* 0x000ed00e01007387 */ /* 0x0003e20000100800 */
[----:B0-----:R-:W-:-:S02]  /*bb50*/  LEA R15, P0, R4, R0, 0x1 ;  /* 0x00000000040f7211 */ /* 0x001fc400078008ff */
[-C--:B-1----:R-:W-:Y:S02]  /*bb60*/  LEA.HI.X.SX32 R14, R10, R2.reuse, 0x1, P1 ;  /* 0x000000020a0e7211 */ /* 0x082fe400008f0eff */
[----:B------:R-:W4:Y:S04]  /*bb70*/  LDL.LU R10, [R1+0xd0] ;  /* 0x0000d000010a7983 */ /* 0x000f280000300800 */
[----:B------:R-:W-:Y:S04]  /*bb80*/  STL [R1+0xf04], R15 ;  /* 0x000f040f01007387 */ /* 0x000fe80000100800 */
[----:B------:R0:W-:Y:S02]  /*bb90*/  STL [R1+0xed8], R14 ;  /* 0x000ed80e01007387 */ /* 0x0001e40000100800 */
[----:B0-----:R-:W-:-:S02]  /*bba0*/  LEA.HI.X.SX32 R14, R8, R2, 0x1, P2 ;  /* 0x00000002080e7211 */ /* 0x001fc400010f0eff */
[----:B------:R-:W4:Y:S01]  /*bbb0*/  LDL.LU R8, [R1+0xd4] ;  /* 0x0000d40001087983 */ /* 0x000f220000300800 */
[----:B--2---:R-:W-:-:S05]  /*bbc0*/  LEA R15, P1, R12, R0, 0x1 ;  /* 0x000000000c0f7211 */ /* 0x004fca00078208ff */
[----:B------:R-:W-:Y:S04]  /*bbd0*/  STL [R1+0xf0c], R15 ;  /* 0x000f0c0f01007387 */ /* 0x000fe80000100800 */
[----:B------:R0:W-:Y:S02]  /*bbe0*/  STL [R1+0xee0], R14 ;  /* 0x000ee00e01007387 */ /* 0x0001e40000100800 */
[----:B0-----:R-:W-:Y:S02]  /*bbf0*/  LEA.HI.X.SX32 R14, R7, R2, 0x1, P3 ;  /* 0x00000002070e7211 */ /* 0x001fe400018f0eff */
        /* <DEDUP_REMOVED lines=62> */
[----:B------:R-:W-:Y:S04]  /*bfe0*/  STL [R1+0xf74], R15 ;  /* 0x000f740f01007387 */ /* 0x000fe80000100800 */
[----:B------:R0:W-:Y:S02]  /*bff0*/  STL [R1+0xf48], R14 ;  /* 0x000f480e01007387 */ /* 0x0001e40000100800 */
[----:B0-----:R-:W-:Y:S02]  /*c000*/  LEA.HI.X.SX32 R14, R28, R2, 0x1, P5 ;  /* 0x000000021c0e7211 */ /* 0x001fe400028f0eff */
[-C--:B------:R-:W-:Y:S01]  /*c010*/  LEA R15, P3, R5, R0.reuse, 0x1 ;  /* 0x00000000050f7211 */ /* 0x080fe200078608ff */
        /* <DEDUP_REMOVED lines=16> */
[----:B------:R-:W-:Y:S04]  /*c120*/  STL [R1+0xf94], R15 ;  /* 0x000f940f01007387 */ /* 0x000fe80000100800 */
[----:B------:R0:W-:Y:S04]  /*c130*/  STL [R1+0xf68], R14 ;  /* 0x000f680e01007387 */ /* 0x0001e80000100800 */
[----:B0-----:R-:W2:Y:S01]  /*c140*/  LDL.LU R14, [R1+0x160] ;  /* 0x00016000010e7983 */ /* 0x001ea20000300800 */
[----:B------:R-:W-:Y:S02]  /*c150*/  LEA R15, P1, R9, R0, 0x1 ;  /* 0x00000000090f7211 */ /* 0x000fe400078208ff */
[----:B------:R-:W-:-:S03]  /*c160*/  LEA.HI.X.SX32 R13, R13, R2, 0x1, P2 ;  /* 0x000000020d0d7211 */ /* 0x000fc600010f0eff */
        /* <DEDUP_REMOVED lines=10> */
[----:B------:R-:W-:Y:S04]  /*c210*/  STL [R1+0xfac], R15 ;  /* 0x000fac0f01007387 */ /* 0x000fe80000100800 */
[----:B------:R0:W-:Y:S04]  /*c220*/  STL [R1+0xf80], R13 ;  /* 0x000f800d01007387 */ /* 0x0001e80000100800 */
[----:B0-----:R-:W2:Y:S01]  /*c230*/  LDL.LU R13, [R1+0x170] ;  /* 0x00017000010d7983 */ /* 0x001ea20000300800 */
[----:B---3--:R-:W-:-:S02]  /*c240*/  LEA R15, P5, R25, R0, 0x1 ;  /* 0x00000000190f7211 */ /* 0x008fc400078a08ff */
[----:B------:R-:W-:-:S03]  /*c250*/  LEA.HI.X.SX32 R12, R12, R2, 0x1, P4 ;  /* 0x000000020c0c7211 */ /* 0x000fc600020f0eff */
[----:B------:R4:W-:Y:S04]  /*c260*/  STL [R1+0xfb4], R15 ;  /* 0x000fb40f01007387 */ /* 0x0009e80000100800 */
[----:B------:R0:W-:Y:S01]  /*c270*/  STL [R1+0xf88], R12 ;  /* 0x000f880c01007387 */ /* 0x0001e20000100800 */
[----:B----4-:R-:W-:Y:S02]  /*c280*/  LEA R15, P4, R26, R0, 0x1 ;  /* 0x000000001a0f7211 */ /* 0x010fe400078808ff */
[-C--:B0-----:R-:W-:Y:S02]  /*c290*/  LEA.HI.X.SX32 R12, R6, R2.reuse, 0x1, P0 ;  /* 0x00000002060c7211 */ /* 0x081fe400000f0eff */
[----:B------:R-:W3:Y:S04]  /*c2a0*/  LDL.LU R6, [R1+0x178] ;  /* 0x0001780001067983 */ /* 0x000ee80000300800 */
[----:B------:R0:W-:Y:S04]  /*c2b0*/  STL [R1+0xfbc], R15 ;  /* 0x000fbc0f01007387 */ /* 0x0001e80000100800 */
[----:B------:R1:W-:Y:S01]  /*c2c0*/  STL [R1+0xf90], R12 ;  /* 0x000f900c01007387 */ /* 0x0003e20000100800 */
[----:B------:R-:W-:-:S02]  /*c2d0*/  LEA.HI.X.SX32 R11, R11, R2, 0x1, P2 ;  /* 0x000000020b0b7211 */ /* 0x000fc400010f0eff */
[----:B0-----:R-:W-:Y:S02]  /*c2e0*/  LEA R15, P0, R27, R0, 0x1 ;  /* 0x000000001b0f7211 */ /* 0x001fe400078008ff */
[-C--:B-1----:R-:W-:Y:S02]  /*c2f0*/  LEA.HI.X.SX32 R12, R9, R2.reuse, 0x1, P1 ;  /* 0x00000002090c7211 */ /* 0x082fe400008f0eff */
[----:B------:R-:W4:Y:S04]  /*c300*/  LDL.LU R9, [R1+0x180] ;  /* 0x0001800001097983 */ /* 0x000f280000300800 */
[----:B------:R-:W-:Y:S04]  /*c310*/  STL [R1+0xfc4], R15 ;  /* 0x000fc40f01007387 */ /* 0x000fe80000100800 */
[----:B------:R0:W-:Y:S04]  /*c320*/  STL [R1+0xf98], R12 ;  /* 0x000f980c01007387 */ /* 0x0001e80000100800 */
[----:B0-----:R-:W4:Y:S01]  /*c330*/  LDL.LU R12, [R1+0x18c] ;  /* 0x00018c00010c7983 */ /* 0x001f220000300800 */
[----:B------:R-:W-:-:S02]  /*c340*/  LEA.HI.X.SX32 R16, R26, R2, 0x1, P4 ;  /* 0x000000021a107211 */ /* 0x000fc400020f0eff */
        /* <DEDUP_REMOVED lines=9> */
[----:B------:R-:W2:Y:S01]  /*c3e0*/  LDL.LU R25, [R1+0x198] ;  /* 0x0001980001197983 */ /* 0x000ea20000300800 */
[----:B------:R-:W-:-:S05]  /*c3f0*/  LEA R15, P3, R10, R0, 0x1 ;  /* 0x000000000a0f7211 */ /* 0x000fca00078608ff */
[----:B------:R-:W-:Y:S04]  /*c400*/  STL [R1+0xfdc], R15 ;  /* 0x000fdc0f01007387 */ /* 0x000fe80000100800 */
[----:B------:R0:W-:Y:S04]  /*c410*/  STL [R1+0xfb0], R11 ;  /* 0x000fb00b01007387 */ /* 0x0001e80000100800 */
[----:B0-----:R-:W2:Y:S01]  /*c420*/  LDL.LU R11, [R1+0x194] ;  /* 0x00019400010b7983 */ /* 0x001ea20000300800 */
[----:B------:R-:W-:-:S05]  /*c430*/  LEA R15, P5, R8, R0, 0x1 ;  /* 0x00000000080f7211 */ /* 0x000fca00078a08ff */
[----:B------:R-:W-:Y:S04]  /*c440*/  STL [R1+0xfe4], R15 ;  /* 0x000fe40f01007387 */ /* 0x000fe80000100800 */
[----:B------:R0:W-:Y:S04]  /*c450*/  STL [R1+0xfb8], R16 ;  /* 0x000fb81001007387 */ /* 0x0001e80000100800 */
[----:B------:R-:W2:Y:S01]  /*c460*/  LDL.LU R26, [R1+0x188] ;  /* 0x00018800011a7983 */ /* 0x000ea20000300800 */
[----:B0-----:R-:W-:Y:S02]  /*c470*/  LEA.HI.X.SX32 R16, R27, R2, 0x1, P0 ;  /* 0x000000021b107211 */ /* 0x001fe400000f0eff */
        /* <DEDUP_REMOVED lines=11> */
[----:B------:R0:W-:Y:S04]  /*c530*/  STL [R1+0xffc], R15 ;  /* 0x000ffc0f01007387 */ /* 0x0001e80000100800 */
[----:B------:R-:W2:Y:S04]  /*c540*/  LDL.LU R28, [R1+0x174] ;  /* 0x00017400011c7983 */ /* 0x000ea80000300800 */
[----:B------:R1:W-:Y:S01]  /*c550*/  STL [R1+0xfd0], R16 ;  /* 0x000fd01001007387 */ /* 0x0003e20000100800 */
        /* <DEDUP_REMOVED lines=10> */
[----:B---3--:R-:W-:Y:S02]  /*c600*/  LEA R15, P5, R6, R0, 0x1 ;  /* 0x00000000060f7211 */ /* 0x008fe400078a08ff */
[----:B0-----:R-:W-:-:S03]  /*c610*/  LEA.HI.X.SX32 R16, R7, R2, 0x1, P4 ;  /* 0x0000000207107211 */ /* 0x001fc600020f0eff */
[----:B------:R4:W-:Y:S04]  /*c620*/  STL [R1+0x1014], R15 ;  /* 0x0010140f01007387 */ /* 0x0009e80000100800 */
[----:B------:R-:W3:Y:S04]  /*c630*/  LDL.LU R7, [R1+0x140] ;  /* 0x0001400001077983 */ /* 0x000ee80000300800 */
[----:B------:R0:W-:Y:S01]  /*c640*/  STL [R1+0xfe8], R16 ;  /* 0x000fe81001007387 */ /* 0x0001e20000100800 */
[----:B----4-:R-:W-:Y:S02]  /*c650*/  LEA R15, P4, R9, R0, 0x1 ;  /* 0x00000000090f7211 */ /* 0x010fe400078808ff */
[----:B0-----:R-:W-:-:S03]  /*c660*/  LEA.HI.X.SX32 R16, R14, R2, 0x1, P0 ;  /* 0x000000020e107211 */ /* 0x001fc600000f0eff */
[----:B------:R0:W-:Y:S04]  /*c670*/  STL [R1+0x101c], R15 ;  /* 0x00101c0f01007387 */ /* 0x0001e80000100800 */
[----:B------:R-:W-:Y:S01]  /*c680*/  STL [R1+0xff0], R16 ;  /* 0x000ff01001007387 */ /* 0x000fe20000100800 */
[----:B0-----:R-:W-:-:S03]  /*c690*/  LEA.HI.X.SX32 R15, R5, R2, 0x1, P1 ;  /* 0x00000002050f7211 */ /* 0x001fc600008f0eff */
[----:B------:R-:W4:Y:S01]  /*c6a0*/  LDL.LU R5, [R1+0x13c] ;  /* 0x00013c0001057983 */ /* 0x000f220000300800 */
[----:B------:R-:W-:-:S05]  /*c6b0*/  LEA R14, P0, R12, R0, 0x1 ;  /* 0x000000000c0e7211 */ /* 0x000fca00078008ff */
[----:B------:R-:W-:Y:S04]  /*c6c0*/  STL [R1+0x1024], R14 ;  /* 0x0010240e01007387 */ /* 0x000fe80000100800 */
[----:B------:R0:W-:Y:S01]  /*c6d0*/  STL [R1+0xff8], R15 ;  /* 0x000ff80f01007387 */ /* 0x0001e20000100800 */
[-C--:B------:R-:W-:Y:S02]  /*c6e0*/  LEA.HI.X.SX32 R13, R13, R2.reuse, 0x1, P3 ;  /* 0x000000020d0d7211 */ /* 0x080fe400018f0eff */
[-C--:B0-----:R-:W-:Y:S02]  /*c6f0*/  LEA.HI.X.SX32 R15, R4, R2.reuse, 0x1, P2 ;  /* 0x00000002040f7211 */ /* 0x081fe400010f0eff */
[----:B------:R-:W4:Y:S01]  /*c700*/  LDL.LU R4, [R1+0x138] ;  /* 0x0001380001047983 */ /* 0x000f220000300800 */
[----:B------:R-:W-:-:S02]  /*c710*/  LEA.HI.X.SX32 R12, R12, R2, 0x1, P0 ;  /* 0x000000020c0c7211 */ /* 0x000fc400000f0eff */
[----:B--2---:R-:W-:-:S05]  /*c720*/  LEA R14, P1, R19, R0, 0x1 ;  /* 0x00000000130e7211 */ /* 0x004fca00078208ff */
[----:B------:R-:W-:Y:S04]  /*c730*/  STL [R1+0x102c], R14 ;  /* 0x00102c0e01007387 */ /* 0x000fe80000100800 */
[----:B------:R0:W-:Y:S04]  /*c740*/  STL [R1+0x1000], R15 ;  /* 0x0010000f01007387 */ /* 0x0001e80000100800 */
[----:B0-----:R-:W2:Y:S01]  /*c750*/  LDL.LU R15, [R1+0x134] ;  /* 0x00013400010f7983 */ /* 0x001ea20000300800 */
        /* <DEDUP_REMOVED lines=12> */
[----:B------:R-:W-:Y:S01]  /*c820*/  STL [R1+0x1018], R13 ;  /* 0x0010180d01007387 */ /* 0x000fe20000100800 */
[----:B0-----:R-:W-:-:S05]  /*c830*/  LEA R14, P4, R27, R0, 0x1 ;  /* 0x000000001b0e7211 */ /* 0x001fca00078808ff */
[----:B------:R0:W-:Y:S04]  /*c840*/  STL [R1+0x104c], R14 ;  /* 0x00104c0e01007387 */ /* 0x0001e80000100800 */
[----:B0-----:R-:W2:Y:S01]  /*c850*/  LDL.LU R14, [R1+0x128] ;  /* 0x00012800010e7983 */ /* 0x001ea20000300800 */
[----:B------:R-:W-:-:S03]  /*c860*/  LEA R13, P0, R29, R0, 0x1 ;  /* 0x000000001d0d7211 */ /* 0x000fc600078008ff */
[----:B------:R0:W-:Y:S04]  /*c870*/  STL [R1+0x1020], R12 ;  /* 0x0010200c01007387 */ /* 0x0001e80000100800 */
[----:B------:R1:W-:Y:S01]  /*c880*/  STL [R1+0x1054], R13 ;  /* 0x0010540d01007387 */ /* 0x0003e20000100800 */
[----:B0-----:R-:W-:-:S03]  /*c890*/  LEA.HI.X.SX32 R12, R19, R2, 0x1, P1 ;  /* 0x00000002130c7211 */ /* 0x001fc600008f0eff */
[----:B------:R-:W2:Y:S01]  /*c8a0*/  LDL.LU R19, [R1+0x124] ;  /* 0x0001240001137983 */ /* 0x000ea20000300800 */
[----:B-1----:R-:W-:-:S03]  /*c8b0*/  LEA R13, P1, R28, R0, 0x1 ;  /* 0x000000001c0d7211 */ /* 0x002fc600078208ff */
[----:B------:R0:W-:Y:S04]  /*c8c0*/  STL [R1+0x1028], R12 ;  /* 0x0010280c01007387 */ /* 0x0001e80000100800 */
[----:B------:R1:W-:Y:S01]  /*c8d0*/  STL [R1+0x105c], R13 ;  /* 0x00105c0d01007387 */ /* 0x0003e20000100800 */
[----:B0-----:R-:W-:-:S03]  /*c8e0*/  LEA.HI.X.SX32 R12, R25, R2, 0x1, P2 ;  /* 0x00000002190c7211 */ /* 0x001fc600010f0eff */
[----:B------:R-:W2:Y:S04]  /*c8f0*/  LDL.LU R25, [R1+0x11c] ;  /* 0x00011c0001197983 */ /* 0x000ea80000300800 */
[----:B------:R0:W-:Y:S01]  /*c900*/  STL [R1+0x1030], R12 ;  /* 0x0010300c01007387 */ /* 0x0001e20000100800 */
[----:B-1----:R-:W-:Y:S02]  /*c910*/  LEA R13, P2, R10, R0, 0x1 ;  /* 0x000000000a0d7211 */ /* 0x002fe400078408ff */
[----:B0-----:R-:W-:-:S03]  /*c920*/  LEA.HI.X.SX32 R12, R11, R2, 0x1, P3 ;  /* 0x000000020b0c7211 */ /* 0x001fc600018f0eff */
[----:B------:R0:W-:Y:S04]  /*c930*/  STL [R1+0x1064], R13 ;  /* 0x0010640d01007387 */ /* 0x0001e80000100800 */
[----:B0-----:R-:W2:Y:S01]  /*c940*/  LDL.LU R13, [R1+0x114] ;  /* 0x00011400010d7983 */ /* 0x001ea20000300800 */
[----:B------:R-:W-:-:S03]  /*c950*/  LEA R11, P3, R8, R0, 0x1 ;  /* 0x00000000080b7211 */ /* 0x000fc600078608ff */
[----:B------:R0:W-:Y:S04]  /*c960*/  STL [R1+0x1038], R12 ;  /* 0x0010380c01007387 */ /* 0x0001e80000100800 */
[----:B------:R3:W-:Y:S01]  /*c970*/  STL [R1+0x106c], R11 ;  /* 0x00106c0b01007387 */ /* 0x0007e20000100800 */
[----:B0-----:R-:W-:-:S03]  /*c980*/  LEA.HI.X.SX32 R12, R26, R2, 0x1, P5 ;  /* 0x000000021a0c7211 */ /* 0x001fc600028f0eff */
[----:B------:R-:W2:Y:S04]  /*c990*/  LDL.LU R26, [R1+0x104] ;  /* 0x00010400011a7983 */ /* 0x000ea80000300800 */
[----:B------:R0:W-:Y:S01]  /*c9a0*/  STL [R1+0x1040], R12 ;  /* 0x0010400c01007387 */ /* 0x0001e20000100800 */
[----:B---3--:R-:W-:Y:S02]  /*c9b0*/  LEA R11, P5, R7, R0, 0x1 ;  /* 0x00000000070b7211 */ /* 0x008fe400078a08ff */
[----:B------:R-:W-:-:S03]  /*c9c0*/  LEA.HI.X.SX32 R16, R29, R2, 0x1, P0 ;  /* 0x000000021d107211 */ /* 0x000fc600000f0eff */
[----:B------:R-:W-:Y:S01]  /*c9d0*/  STL [R1+0x1074], R11 ;  /* 0x0010740b01007387 */ /* 0x000fe20000100800 */
[----:B0-----:R-:W-:-:S03]  /*c9e0*/  LEA.HI.X.SX32 R12, R27, R2, 0x1, P4 ;  /* 0x000000021b0c7211 */ /* 0x001fc600020f0eff */
[----:B------:R-:W3:Y:S04]  /*c9f0*/  LDL.LU R27, [R1+0xfc] ;  /* 0x0000fc00011b7983 */ /* 0x000ee80000300800 */
[----:B------:R0:W-:Y:S04]  /*ca00*/  STL [R1+0x1048], R12 ;  /* 0x0010480c01007387 */ /* 0x0001e80000100800 */
[----:B0-----:R-:W3:Y:S01]  /*ca10*/  LDL.LU R12, [R1+0xf8] ;  /* 0x0000f800010c7983 */ /* 0x001ee20000300800 */
[----:B----4-:R-:W-:-:S05]  /*ca20*/  LEA R11, P4, R5, R0, 0x1 ;  /* 0x00000000050b7211 */ /* 0x010fca00078808ff */
[----:B------:R-:W-:Y:S04]  /*ca30*/  STL [R1+0x107c], R11 ;  /* 0x00107c0b01007387 */ /* 0x000fe80000100800 */
[----:B------:R0:W-:Y:S04]  /*ca40*/  STL [R1+0x1050], R16 ;  /* 0x0010501001007387 */ /* 0x0001e80000100800 */
[----:B------:R-:W4:Y:S01]  /*ca50*/  LDL.LU R29, [R1+0xf4] ;  /* 0x0000f400011d7983 */ /* 0x000f220000300800 */
[----:B0-----:R-:W-:Y:S02]  /*ca60*/  LEA.HI.X.SX32 R16, R28, R2, 0x1, P1 ;  /* 0x000000021c107211 */ /* 0x001fe400008f0eff */
[----:B------:R-:W-:-:S05]  /*ca70*/  LEA R11, P0, R4, R0, 0x1 ;  /* 0x00000000040b7211 */ /* 0x000fca00078008ff */
[----:B------:R-:W-:Y:S04]  /*ca80*/  STL [R1+0x1084], R11 ;  /* 0x0010840b01007387 */ /* 0x000fe80000100800 */
[----:B------:R0:W-:Y:S04]  /*ca90*/  STL [R1+0x1058], R16 ;  /* 0x0010581001007387 */ /* 0x0001e80000100800 */
[----:B------:R-:W4:Y:S01]  /*caa0*/  LDL.LU R28, [R1+0xe4] ;  /* 0x0000e400011c7983 */ /* 0x000f220000300800 */
[-C--:B0-----:R-:W-:Y:S02]  /*cab0*/  LEA.HI.X.SX32 R16, R10, R2.reuse, 0x1, P2 ;  /* 0x000000020a107211 */ /* 0x081fe400010f0eff */
[----:B------:R-:W-:-:S02]  /*cac0*/  LEA.HI.X.SX32 R7, R7, R2, 0x1, P5 ;  /* 0x0000000207077211 */ /* 0x000fc400028f0eff */
[----:B--2---:R-:W-:-:S05]  /*cad0*/  LEA R11, P1, R15, R0, 0x1 ;  /* 0x000000000f0b7211 */ /* 0x004fca00078208ff */
[----:B------:R0:W-:Y:S04]  /*cae0*/  STL [R1+0x108c], R11 ;  /* 0x00108c0b01007387 */ /* 0x0001e80000100800 */
[----:B0-----:R-:W2:Y:S04]  /*caf0*/  LDL.LU R11, [R1+0xd8] ;  /* 0x0000d800010b7983 */ /* 0x001ea80000300800 */
[----:B------:R0:W-:Y:S01]  /*cb00*/  STL [R1+0x1060], R16 ;  /* 0x0010601001007387 */ /* 0x0001e20000100800 */
[----:B------:R-:W-:Y:S02]  /*cb10*/  LEA R10, P2, R6, R0, 0x1 ;  /* 0x00000000060a7211 */ /* 0x000fe400078408ff */
[----:B0-----:R-:W-:-:S03]  /*cb20*/  LEA.HI.X.SX32 R16, R8, R2, 0x1, P3 ;  /* 0x0000000208107211 */ /* 0x001fc600018f0eff */
[----:B------:R0:W-:Y:S04]  /*cb30*/  STL [R1+0x1094], R10 ;  /* 0x0010940a01007387 */ /* 0x0001e80000100800 */
[----:B0-----:R-:W2:Y:S01]  /*cb40*/  LDL.LU R10, [R1+0xcc] ;  /* 0x0000cc00010a7983 */ /* 0x001ea20000300800 */
[----:B------:R-:W-:-:S03]  /*cb50*/  LEA R8, P3, R9, R0, 0x1 ;  /* 0x0000000009087211 */ /* 0x000fc600078608ff */
[----:B------:R-:W-:Y:S04]  /*cb60*/  STL [R1+0x1068], R16 ;  /* 0x0010681001007387 */ /* 0x000fe80000100800 */
[----:B------:R0:W-:Y:S04]  /*cb70*/  STL [R1+0x109c], R8 ;  /* 0x00109c0801007387 */ /* 0x0001e80000100800 */
[----:B0-----:R-:W2:Y:S04]  /*cb80*/  LDL.LU R8, [R1+0xc8] ;  /* 0x0000c80001087983 */ /* 0x001ea80000300800 */
[----:B------:R0:W-:Y:S01]  /*cb90*/  STL [R1+0x1070], R7 ;  /* 0x0010700701007387 */ /* 0x0001e20000100800 */
[----:B------:R-:W-:-:S02]  /*cba0*/  LEA R16, P5, R14, R0, 0x1 ;  /* 0x000000000e107211 */ /* 0x000fc400078a08ff */
[----:B0-----:R-:W-:Y:S02]  /*cbb0*/  LEA.HI.X.SX32 R7, R5, R2, 0x1, P4 ;  /* 0x0000000205077211 */ /* 0x001fe400020f0eff */
[----:B------:R-:W2:Y:S04]  /*cbc0*/  LDL.LU R5, [R1+0xc4] ;  /* 0x0000c40001057983 */ /* 0x000ea80000300800 */
[----:B------:R0:W-:Y:S04]  /*cbd0*/  STL [R1+0x10a4], R16 ;  /* 0x0010a41001007387 */ /* 0x0001e80000100800 */
[----:B------:R1:W-:Y:S01]  /*cbe0*/  STL [R1+0x1078], R7 ;  /* 0x0010780701007387 */ /* 0x0003e20000100800 */
[----:B0-----:R-:W-:-:S02]  /*cbf0*/  LEA R16, P4, R19, R0, 0x1 ;  /* 0x0000000013107211 */ /* 0x001fc400078808ff */
[----:B-1----:R-:W-:Y:S02]  /*cc00*/  LEA.HI.X.SX32 R7, R4, R2, 0x1, P0 ;  /* 0x0000000204077211 */ /* 0x002fe400000f0eff */
[----:B------:R-:W2:Y:S04]  /*cc10*/  LDL.LU R4, [R1+0xb8] ;  /* 0x0000b80001047983 */ /* 0x000ea80000300800 */
[----:B------:R-:W-:Y:S04]  /*cc20*/  STL [R1+0x10ac], R16 ;  /* 0x0010ac1001007387 */ /* 0x000fe80000100800 */
[----:B------:R0:W-:Y:S04]  /*cc30*/  STL [R1+0x1080], R7 ;  /* 0x0010800701007387 */ /* 0x0001e80000100800 */
[----:B0-----:R-:W2:Y:S01]  /*cc40*/  LDL.LU R7, [R1+0xb0] ;  /* 0x0000b00001077983 */ /* 0x001ea20000300800 */
[----:B------:R-:W-:-:S02]  /*cc50*/  LEA R16, P0, R25, R0, 0x1 ;  /* 0x0000000019107211 */ /* 0x000fc400078008ff */
[-C--:B------:R-:W-:Y:S02]  /*cc60*/  LEA.HI.X.SX32 R17, R15, R2.reuse, 0x1, P1 ;  /* 0x000000020f117211 */ /* 0x080fe400008f0eff */
[----:B------:R-:W-:Y:S01]  /*cc70*/  LEA.HI.X.SX32 R15, R6, R2, 0x1, P2 ;  /* 0x00000002060f7211 */ /* 0x000fe200010f0eff */
[----:B------:R0:W-:Y:S04]  /*cc80*/  STL [R1+0x10b4], R16 ;  /* 0x0010b41001007387 */ /* 0x0001e80000100800 */
[----:B------:R1:W-:Y:S04]  /*cc90*/  STL [R1+0x1088], R17 ;  /* 0x0010881101007387 */ /* 0x0003e80000100800 */
[----:B------:R-:W2:Y:S01]  /*cca0*/  LDL.LU R6, [R1+0xa0] ;  /* 0x0000a00001067983 */ /* 0x000ea20000300800 */
[----:B0-----:R-:W-:-:S05]  /*ccb0*/  LEA R16, P1, R13, R0, 0x1 ;  /* 0x000000000d107211 */ /* 0x001fca00078208ff */
[----:B------:R0:W-:Y:S04]  /*ccc0*/  STL [R1+0x10bc], R16 ;  /* 0x0010bc1001007387 */ /* 0x0001e80000100800 */
[----:B------:R3:W-:Y:S01]  /*ccd0*/  STL [R1+0x1090], R15 ;  /* 0x0010900f01007387 */ /* 0x0007e20000100800 */
[----:B-1----:R-:W-:Y:S02]  /*cce0*/  LEA R17, P2, R26, R0, 0x1 ;  /* 0x000000001a117211 */ /* 0x002fe400078408ff */
[----:B0-----:R-:W-:-:S03]  /*ccf0*/  LEA.HI.X.SX32 R16, R9, R2, 0x1, P3 ;  /* 0x0000000209107211 */ /* 0x001fc600018f0eff */
[----:B------:R-:W-:Y:S04]  /*cd00*/  STL [R1+0x10c4], R17 ;  /* 0x0010c41101007387 */ /* 0x000fe80000100800 */
[----:B------:R-:W2:Y:S04]  /*cd10*/  LDL.LU R9, [R1+0x94] ;  /* 0x0000940001097983 */ /* 0x000ea80000300800 */
[----:B------:R0:W-:Y:S01]  /*cd20*/  STL [R1+0x1098], R16 ;  /* 0x0010981001007387 */ /* 0x0001e20000100800 */
[----:B---3--:R-:W-:-:S05]  /*cd30*/  LEA R15, P3, R27, R0, 0x1 ;  /* 0x000000001b0f7211 */ /* 0x008fca00078608ff */
[----:B------:R1:W-:Y:S01]  /*cd40*/  STL [R1+0x10cc], R15 ;  /* 0x0010cc0f01007387 */ /* 0x0003e20000100800 */
[-C--:B0-----:R-:W-:Y:S02]  /*cd50*/  LEA.HI.X.SX32 R16, R14, R2.reuse, 0x1, P5 ;  /* 0x000000020e107211 */ /* 0x081fe400028f0eff */
[----:B------:R-:W-:-:S03]  /*cd60*/  LEA.HI.X.SX32 R14, R19, R2, 0x1, P4 ;  /* 0x00000002130e7211 */ /* 0x000fc600020f0eff */
[----:B------:R-:W-:Y:S01]  /*cd70*/  STL [R1+0x10a0], R16 ;  /* 0x0010a01001007387 */ /* 0x000fe20000100800 */
[----:B-1----:R-:W-:-:S03]  /*cd80*/  LEA R15, P5, R12, R0, 0x1 ;  /* 0x000000000c0f7211 */ /* 0x002fc600078a08ff */
[----:B------:R-:W3:Y:S04]  /*cd90*/  LDL.LU R19, [R1+0x90] ;  /* 0x0000900001137983 */ /* 0x000ee80000300800 */
[----:B------:R0:W-:Y:S04]  /*cda0*/  STL [R1+0x10d4], R15 ;  /* 0x0010d40f01007387 */ /* 0x0001e80000100800 */
[----:B------:R1:W-:Y:S01]  /*cdb0*/  STL [R1+0x10a8], R14 ;  /* 0x0010a80e01007387 */ /* 0x0003e20000100800 */
[----:B0-----:R-:W-:Y:S02]  /*cdc0*/  LEA.HI.X.SX32 R15, R25, R2, 0x1, P0 ;  /* 0x00000002190f7211 */ /* 0x001fe400000f0eff */
[----:B----4-:R-:W-:-:S05]  /*cdd0*/  LEA R16, P4, R29, R0, 0x1 ;  /* 0x000000001d107211 */ /* 0x010fca00078808ff */
[----:B------:R-:W-:Y:S04]  /*cde0*/  STL [R1+0x10dc], R16 ;  /* 0x0010dc1001007387 */ /* 0x000fe80000100800 */
[----:B------:R-:W4:Y:S04]  /*cdf0*/  LDL.LU R25, [R1+0x8c] ;  /* 0x00008c0001197983 */ /* 0x000f280000300800 */
[----:B------:R0:W-:Y:S01]  /*ce00*/  STL [R1+0x10b0], R15 ;  /* 0x0010b00f01007387 */ /* 0x0001e20000100800 */
[----:B-1----:R-:W-:Y:S02]  /*ce10*/  LEA R14, P0, R28, R0, 0x1 ;  /* 0x000000001c0e7211 */ /* 0x002fe400078008ff */
[----:B0-----:R-:W-:-:S03]  /*ce20*/  LEA.HI.X.SX32 R15, R13, R2, 0x1, P1 ;  /* 0x000000020d0f7211 */ /* 0x001fc600008f0eff */
[----:B------:R2:W-:Y:S01]  /*ce30*/  STL [R1+0x10e4], R14 ;  /* 0x0010e40e01007387 */ /* 0x0005e20000100800 */
[----:B------:R-:W-:-:S03]  /*ce40*/  LEA.HI.X.SX32 R13, R26, R2, 0x1, P2 ;  /* 0x000000021a0d7211 */ /* 0x000fc600010f0eff */
[----:B------:R-:W-:Y:S04]  /*ce50*/  STL [R1+0x10b8], R15 ;  /* 0x0010b80f01007387 */ /* 0x000fe80000100800 */
[----:B------:R-:W4:Y:S01]  /*ce60*/  LDL.LU R26, [R1+0x84] ;  /* 0x00008400011a7983 */ /* 0x000f220000300800 */
[----:B--2---:R-:W-:-:S05]  /*ce70*/  LEA R14, P1, R11, R0, 0x1 ;  /* 0x000000000b0e7211 */ /* 0x004fca00078208ff */
[----:B------:R0:W-:Y:S04]  /*ce80*/  STL [R1+0x10ec], R14 ;  /* 0x0010ec0e01007387 */ /* 0x0001e80000100800 */
[----:B------:R1:W-:Y:S01]  /*ce90*/  STL [R1+0x10c0], R13 ;  /* 0x0010c00d01007387 */ /* 0x0003e20000100800 */
[----:B0-----:R-:W-:Y:S02]  /*cea0*/  LEA.HI.X.SX32 R14, R27, R2, 0x1, P3 ;  /* 0x000000021b0e7211 */ /* 0x001fe400018f0eff */
[----:B------:R-:W-:-:S05]  /*ceb0*/  LEA R15, P2, R10, R0, 0x1 ;  /* 0x000000000a0f7211 */ /* 0x000fca00078408ff */
[----:B------:R-:W-:Y:S04]  /*cec0*/  STL [R1+0x10f4], R15 ;  /* 0x0010f40f01007387 */ /* 0x000fe80000100800 */
[----:B------:R-:W2:Y:S04]  /*ced0*/  LDL.LU R27, [R1+0x7c] ;  /* 0x00007c00011b7983 */ /* 0x000ea80000300800 */
[----:B------:R0:W-:Y:S01]  /*cee0*/  STL [R1+0x10c8], R14 ;  /* 0x0010c80e01007387 */ /* 0x0001e20000100800 */
[----:B-1----:R-:W-:Y:S02]  /*cef0*/  LEA R13, P3, R8, R0, 0x1 ;  /* 0x00000000080d7211 */ /* 0x002fe400078608ff */
[----:B0-----:R-:W-:-:S03]  /*cf00*/  LEA.HI.X.SX32 R14, R12, R2, 0x1, P5 ;  /* 0x000000020c0e7211 */ /* 0x001fc600028f0eff */
[----:B------:R0:W-:Y:S01]  /*cf10*/  STL [R1+0x10fc], R13 ;  /* 0x0010fc0d01007387 */ /* 0x0001e20000100800 */
[----:B------:R-:W-:-:S03]  /*cf20*/  LEA.HI.X.SX32 R12, R29, R2, 0x1, P4 ;  /* 0x000000021d0c7211 */ /* 0x000fc600020f0eff */
[----:B------:R-:W-:Y:S04]  /*cf30*/  STL [R1+0x10d0], R14 ;  /* 0x0010d00e01007387 */ /* 0x000fe80000100800 */
[----:B------:R-:W2:Y:S01]  /*cf40*/  LDL.LU R29, [R1+0x70] ;  /* 0x00007000011d7983 */ /* 0x000ea20000300800 */
[----:B0-----:R-:W-:-:S05]  /*cf50*/  LEA R13, P5, R5, R0, 0x1 ;  /* 0x00000000050d7211 */ /* 0x001fca00078a08ff */
[----:B------:R0:W-:Y:S04]  /*cf60*/  STL [R1+0x1104], R13 ;  /* 0x0011040d01007387 */ /* 0x0001e80000100800 */
[----:B------:R1:W-:Y:S01]  /*cf70*/  STL [R1+0x10d8], R12 ;  /* 0x0010d80c01007387 */ /* 0x0003e20000100800 */
[----:B0-----:R-:W-:Y:S02]  /*cf80*/  LEA.HI.X.SX32 R13, R28, R2, 0x1, P0 ;  /* 0x000000021c0d7211 */ /* 0x001fe400000f0eff */
[----:B------:R-:W-:-:S05]  /*cf90*/  LEA R14, P4, R4, R0, 0x1 ;  /* 0x00000000040e7211 */ /* 0x000fca00078808ff */
[----:B------:R-:W-:Y:S04]  /*cfa0*/  STL [R1+0x110c], R14 ;  /* 0x00110c0e01007387 */ /* 0x000fe80000100800 */
[----:B------:R-:W2:Y:S04]  /*cfb0*/  LDL.LU R28, [R1+0x6c] ;  /* 0x00006c00011c7983 */ /* 0x000ea80000300800 */
[----:B------:R-:W-:Y:S01]  /*cfc0*/  STL [R1+0x10e0], R13 ;  /* 0x0010e00d01007387 */ /* 0x000fe20000100800 */
[----:B-1----:R-:W-:Y:S02]  /*cfd0*/  LEA R12, P0, R7, R0, 0x1 ;  /* 0x00000000070c7211 */ /* 0x002fe400078008ff */
[----:B------:R-:W-:-:S03]  /*cfe0*/  LEA.HI.X.SX32 R11, R11, R2, 0x1, P1 ;  /* 0x000000020b0b7211 */ /* 0x000fc600008f0eff */
[----:B------:R0:W-:Y:S04]  /*cff0*/  STL [R1+0x1114], R12 ;  /* 0x0011140c01007387 */ /* 0x0001e80000100800 */
[----:B------:R-:W2:Y:S04]  /*d000*/  LDL.LU R21, [R1+0x64] ;  /* 0x0000640001157983 */ /* 0x000ea80000300800 */
[----:B------:R1:W-:Y:S01]  /*d010*/  STL [R1+0x10e8], R11 ;  /* 0x0010e80b01007387 */ /* 0x0003e20000100800 */
[----:B0-----:R-:W-:-:S03]  /*d020*/  LEA R12, P1, R6, R0, 0x1 ;  /* 0x00000000060c7211 */ /* 0x001fc600078208ff */
[----:B------:R-:W2:Y:S04]  /*d030*/  LDL.LU R18, [R1+0x5c] ;  /* 0x00005c0001127983 */ /* 0x000ea80000300800 */
[----:B------:R-:W-:Y:S01]  /*d040*/  STL [R1+0x111c], R12 ;  /* 0x00111c0c01007387 */ /* 0x000fe20000100800 */
[----:B-1----:R-:W-:-:S03]  /*d050*/  LEA.HI.X.SX32 R11, R10, R2, 0x1, P2 ;  /* 0x000000020a0b7211 */ /* 0x002fc600010f0eff */
[----:B------:R-:W2:Y:S04]  /*d060*/  LDL.LU R17, [R1+0x54] ;  /* 0x0000540001117983 */ /* 0x000ea80000300800 */
[----:B------:R-:W-:Y:S04]  /*d070*/  STL [R1+0x10f0], R11 ;  /* 0x0010f00b01007387 */ /* 0x000fe80000100800 */
[----:B------:R-:W2:Y:S01]  /*d080*/  LDL.LU R16, [R1+0x48] ;  /* 0x0000480001107983 */ /* 0x000ea20000300800 */
[----:B------:R-:W-:Y:S02]  /*d090*/  LEA R10, P2, R9, R0, 0x1 ;  /* 0x00000000090a7211 */ /* 0x000fe400078408ff */
[----:B------:R-:W-:-:S03]  /*d0a0*/  LEA.HI.X.SX32 R8, R8, R2, 0x1, P3 ;  /* 0x0000000208087211 */ /* 0x000fc600018f0eff */
[----:B------:R3:W-:Y:S04]  /*d0b0*/  STL [R1+0x1124], R10 ;  /* 0x0011240a01007387 */ /* 0x0007e80000100800 */
[----:B------:R-:W2:Y:S04]  /*d0c0*/  LDL.LU R15, [R1+0x40] ;  /* 0x00004000010f7983 */ /* 0x000ea80000300800 */
[----:B------:R0:W-:Y:S04]  /*d0d0*/  STL [R1+0x10f8], R8 ;  /* 0x0010f80801007387 */ /* 0x0001e80000100800 */
[----:B------:R-:W2:Y:S01]  /*d0e0*/  LDL.LU R14, [R1+0x34] ;  /* 0x00003400010e7983 */ /* 0x000ea20000300800 */
[----:B------:R-:W-:-:S02]  /*d0f0*/  LEA.HI.X.SX32 R4, R4, R2, 0x1, P4 ;  /* 0x0000000204047211 */ /* 0x000fc400020f0eff */
[----:B---3--:R-:W-:Y:S02]  /*d100*/  LEA R10, P3, R19, R0, 0x1 ;  /* 0x00000000130a7211 */ /* 0x008fe400078608ff */
[----:B0-----:R-:W-:-:S03]  /*d110*/  LEA.HI.X.SX32 R8, R5, R2, 0x1, P5 ;  /* 0x0000000205087211 */ /* 0x001fc600028f0eff */
[----:B------:R-:W-:Y:S04]  /*d120*/  STL [R1+0x112c], R10 ;  /* 0x00112c0a01007387 */ /* 0x000fe80000100800 */
[----:B------:R-:W3:Y:S01]  /*d130*/  LDL.LU R13, [R1+0x30] ;  /* 0x00003000010d7983 */ /* 0x000ee20000300800 */
[----:B------:R-:W-:-:S03]  /*d140*/  LEA.HI.X.SX32 R7, R7, R2, 0x1, P0 ;  /* 0x0000000207077211 */ /* 0x000fc600000f0eff */
[----:B------:R-:W-:Y:S04]  /*d150*/  STL [R1+0x1100], R8 ;  /* 0x0011000801007387 */ /* 0x000fe80000100800 */
[----:B------:R-:W3:Y:S01]  /*d160*/  LDL.LU R12, [R1+0x28] ;  /* 0x00002800010c7983 */ /* 0x000ee20000300800 */
[----:B----4-:R-:W-:-:S05]  /*d170*/  LEA R5, P5, R25, R0, 0x1 ;  /* 0x0000000019057211 */ /* 0x010fca00078a08ff */
[----:B------:R0:W-:Y:S04]  /*d180*/  STL [R1+0x1134], R5 ;  /* 0x0011340501007387 */ /* 0x0001e80000100800 */
[----:B0-----:R-:W4:Y:S04]  /*d190*/  LDL.LU R5, [R1+0x24] ;  /* 0x0000240001057983 */ /* 0x001f280000300800 */
[----:B------:R0:W-:Y:S01]  /*d1a0*/  STL [R1+0x1108], R4 ;  /* 0x0011080401007387 */ /* 0x0001e20000100800 */
[----:B------:R-:W-:-:S03]  /*d1b0*/  LEA R8, P4, R26, R0, 0x1 ;  /* 0x000000001a087211 */ /* 0x000fc600078808ff */
[----:B0-----:R-:W3:Y:S04]  /*d1c0*/  LDL.LU R4, [R1+0x20] ;  /* 0x0000200001047983 */ /* 0x001ee80000300800 */
[----:B------:R-:W-:Y:S04]  /*d1d0*/  STL [R1+0x113c], R8 ;  /* 0x00113c0801007387 */ /* 0x000fe80000100800 */
[----:B------:R-:W3:Y:S04]  /*d1e0*/  LDL.LU R11, [R1+0x1c] ;  /* 0x00001c00010b7983 */ /* 0x000ee80000300800 */
[----:B------:R0:W-:Y:S01]  /*d1f0*/  STL [R1+0x1110], R7 ;  /* 0x0011100701007387 */ /* 0x0001e20000100800 */
[----:B------:R-:W-:-:S03]  /*d200*/  LEA.HI.X.SX32 R9, R9, R2, 0x1, P2 ;  /* 0x0000000209097211 */ /* 0x000fc600010f0eff */
[----:B------:R-:W3:Y:S01]  /*d210*/  LDL.LU R10, [R1+0x18] ;  /* 0x00001800010a7983 */ /* 0x000ee20000300800 */
[-C--:B0-----:R-:W-:Y:S02]  /*d220*/  LEA.HI.X.SX32 R7, R6, R2.reuse, 0x1, P1 ;  /* 0x0000000206077211 */ /* 0x081fe400008f0eff */
[-C--:B------:R-:W-:Y:S02]  /*d230*/  LEA.HI.X.SX32 R19, R19, R2.reuse, 0x1, P3 ;  /* 0x0000000213137211 */ /* 0x080fe400018f0eff */
[-C--:B------:R-:W-:Y:S02]  /*d240*/  LEA.HI.X.SX32 R25, R25, R2.reuse, 0x1, P5 ;  /* 0x0000000219197211 */ /* 0x080fe400028f0eff */
[----:B------:R-:W-:Y:S02]  /*d250*/  LEA.HI.X.SX32 R26, R26, R2, 0x1, P4 ;  /* 0x000000021a1a7211 */ /* 0x000fe400020f0eff */
[----:B--2---:R-:W-:-:S05]  /*d260*/  LEA R8, P0, R27, R0, 0x1 ;  /* 0x000000001b087211 */ /* 0x004fca00078008ff */
[----:B------:R0:W-:Y:S04]  /*d270*/  STL [R1+0x1144], R8 ;  /* 0x0011440801007387 */ /* 0x0001e80000100800 */
[----:B0-----:R-:W2:Y:S04]  /*d280*/  LDL.LU R8, [R1+0x14] ;  /* 0x0000140001087983 */ /* 0x001ea80000300800 */
[----:B------:R0:W-:Y:S01]  /*d290*/  STL [R1+0x1118], R7 ;  /* 0x0011180701007387 */ /* 0x0001e20000100800 */
[----:B------:R-:W-:-:S03]  /*d2a0*/  LEA R6, P1, R29, R0, 0x1 ;  /* 0x000000001d067211 */ /* 0x000fc600078208ff */
[----:B0-----:R-:W2:Y:S04]  /*d2b0*/  LDL.LU R7, [R1+0x10] ;  /* 0x0000100001077983 */ /* 0x001ea80000300800 */
[----:B------:R0:W-:Y:S04]  /*d2c0*/  STL [R1+0x114c], R6 ;  /* 0x00114c0601007387 */ /* 0x0001e80000100800 */
[----:B0-----:R-:W2:Y:S04]  /*d2d0*/  LDL.LU R6, [R1+0xc] ;  /* 0x00000c0001067983 */ /* 0x001ea80000300800 */
[----:B------:R0:W-:Y:S02]  /*d2e0*/  STL [R1+0x1120], R9 ;  /* 0x0011200901007387 */ /* 0x0001e40000100800 */
[----:B0-----:R-:W-:-:S05]  /*d2f0*/  LEA R9, P2, R28, R0, 0x1 ;  /* 0x000000001c097211 */ /* 0x001fca00078408ff */
        /* <DEDUP_REMOVED lines=8> */
[----:B------:R0:W-:Y:S01]  /*d380*/  STL [R1+0x1164], R25 ;  /* 0x0011641901007387 */ /* 0x0001e20000100800 */
[----:B------:R-:W-:-:S03]  /*d390*/  LEA.HI.X.SX32 R27, R27, R2, 0x1, P0 ;  /* 0x000000021b1b7211 */ /* 0x000fc600000f0eff */
        /* <DEDUP_REMOVED lines=18> */
[----:B0-----:R-:W2:Y:S01]  /*d4c0*/  LDL.LU R28, [R1+0x12d0] ;  /* 0x0012d000011c7983 */ /* 0x001ea20000300800 */
[-C--:B------:R-:W-:Y:S02]  /*d4d0*/  LEA.HI.X.SX32 R21, R21, R2.reuse, 0x1, P3 ;  /* 0x0000000215157211 */ /* 0x080fe400018f0eff */
[----:B------:R-:W-:-:S03]  /*d4e0*/  LEA.HI.X.SX32 R18, R18, R2, 0x1, P5 ;  /* 0x0000000212127211 */ /* 0x000fc600028f0eff */
[----:B------:R3:W-:Y:S01]  /*d4f0*/  STL [R1+0x1158], R21 ;  /* 0x0011581501007387 */ /* 0x0007e20000100800 */
[----:B------:R-:W-:Y:S02]  /*d500*/  LEA.HI.X.SX32 R16, R16, R2, 0x1, P0 ;  /* 0x0000000210107211 */ /* 0x000fe400000f0eff */
[----:B---3--:R-:W-:-:S05]  /*d510*/  LEA R21, P3, R13, R0, 0x1 ;  /* 0x000000000d157211 */ /* 0x008fca00078608ff */
[----:B------:R0:W-:Y:S04]  /*d520*/  STL [R1+0x118c], R21 ;  /* 0x00118c1501007387 */ /* 0x0001e80000100800 */
[----:B------:R1:W-:Y:S01]  /*d530*/  STL [R1+0x1160], R18 ;  /* 0x0011601201007387 */ /* 0x0003e20000100800 */
[----:B0-----:R-:W-:Y:S02]  /*d540*/  LEA R21, P5, R12, R0, 0x1 ;  /* 0x000000000c157211 */ /* 0x001fe400078a08ff */
[----:B-1----:R-:W-:Y:S02]  /*d550*/  LEA.HI.X.SX32 R18, R17, R2, 0x1, P4 ;  /* 0x0000000211127211 */ /* 0x002fe400020f0eff */
[-C--:B----4-:R-:W-:Y:S01]  /*d560*/  LEA R17, P4, R5, R0.reuse, 0x1 ;  /* 0x0000000005117211 */ /* 0x090fe200078808ff */
[----:B------:R-:W-:Y:S04]  /*d570*/  STL [R1+0x1194], R21 ;  /* 0x0011941501007387 */ /* 0x000fe80000100800 */
[----:B------:R0:W-:Y:S04]  /*d580*/  STL [R1+0x1168], R18 ;  /* 0x0011681201007387 */ /* 0x0001e80000100800 */
[----:B------:R1:W-:Y:S04]  /*d590*/  STL [R1+0x119c], R17 ;  /* 0x00119c1101007387 */ /* 0x0003e80000100800 */
[----:B------:R3:W-:Y:S01]  /*d5a0*/  STL [R1+0x1170], R16 ;  /* 0x0011701001007387 */ /* 0x0007e20000100800 */
[----:B0-----:R-:W-:-:S02]  /*d5b0*/  LEA R18, P0, R4, R0, 0x1 ;  /* 0x0000000004127211 */ /* 0x001fc400078008ff */
[-C--:B-1----:R-:W-:Y:S02]  /*d5c0*/  LEA.HI.X.SX32 R17, R15, R2.reuse, 0x1, P1 ;  /* 0x000000020f117211 */ /* 0x082fe400008f0eff */
[----:B------:R-:W-:Y:S02]  /*d5d0*/  LEA.HI.X.SX32 R15, R14, R2, 0x1, P2 ;  /* 0x000000020e0f7211 */ /* 0x000fe400010f0eff */
[-C--:B---3--:R-:W-:Y:S01]  /*d5e0*/  LEA R16, P1, R11, R0.reuse, 0x1 ;  /* 0x000000000b107211 */ /* 0x088fe200078208ff */
[----:B------:R-:W-:Y:S01]  /*d5f0*/  STL [R1+0x11a4], R18 ;  /* 0x0011a41201007387 */ /* 0x000fe20000100800 */
[----:B------:R-:W-:Y:S02]  /*d600*/  LEA R14, P2, R10, R0, 0x1 ;  /* 0x000000000a0e7211 */ /* 0x000fe400078408ff */
[----:B------:R-:W-:Y:S01]  /*d610*/  LEA.HI.X.SX32 R13, R13, R2, 0x1, P3 ;  /* 0x000000020d0d7211 */ /* 0x000fe200018f0eff */
[----:B------:R-:W-:Y:S04]  /*d620*/  STL [R1+0x1178], R17 ;  /* 0x0011781101007387 */ /* 0x000fe80000100800 */
[----:B------:R-:W-:Y:S04]  /*d630*/  STL [R1+0x11ac], R16 ;  /* 0x0011ac1001007387 */ /* 0x000fe80000100800 */
[----:B------:R2:W-:Y:S04]  /*d640*/  STL [R1+0x1180], R15 ;  /* 0x0011800f01007387 */ /* 0x0005e80000100800 */
[----:B------:R0:W-:Y:S04]  /*d650*/  STL [R1+0x11b4], R14 ;  /* 0x0011b40e01007387 */ /* 0x0001e80000100800 */
[----:B------:R1:W-:Y:S01]  /*d660*/  STL [R1+0x1188], R13 ;  /* 0x0011880d01007387 */ /* 0x0003e20000100800 */
[----:B--2---:R-:W-:-:S02]  /*d670*/  LEA R15, P3, R8, R0, 0x1 ;  /* 0x00000000080f7211 */ /* 0x004fc400078608ff */
[-C--:B0-----:R-:W-:Y:S02]  /*d680*/  LEA.HI.X.SX32 R14, R12, R2.reuse, 0x1, P5 ;  /* 0x000000020c0e7211 */ /* 0x081fe400028f0eff */
[----:B------:R-:W-:Y:S02]  /*d690*/  LEA.HI.X.SX32 R12, R5, R2, 0x1, P4 ;  /* 0x00000002050c7211 */ /* 0x000fe400020f0eff */
[----:B-1----:R-:W-:Y:S01]  /*d6a0*/  LEA R13, P5, R7, R0, 0x1 ;  /* 0x00000000070d7211 */ /* 0x002fe200078a08ff */
[----:B------:R-:W-:Y:S01]  /*d6b0*/  STL [R1+0x11bc], R15 ;  /* 0x0011bc0f01007387 */ /* 0x000fe20000100800 */
[----:B------:R-:W-:Y:S02]  /*d6c0*/  LEA.HI.X.SX32 R4, R4, R2, 0x1, P0 ;  /* 0x0000000204047211 */ /* 0x000fe400000f0eff */
[----:B------:R-:W-:Y:S01]  /*d6d0*/  LEA R5, P4, R6, R0, 0x1 ;  /* 0x0000000006057211 */ /* 0x000fe200078808ff */
[----:B------:R-:W-:Y:S04]  /*d6e0*/  STL [R1+0x1190], R14 ;  /* 0x0011900e01007387 */ /* 0x000fe80000100800 */
[----:B------:R0:W-:Y:S04]  /*d6f0*/  STL [R1+0x11c4], R13 ;  /* 0x0011c40d01007387 */ /* 0x0001e80000100800 */
[----:B------:R-:W-:Y:S04]  /*d700*/  STL [R1+0x1198], R12 ;  /* 0x0011980c01007387 */ /* 0x000fe80000100800 */
[----:B------:R1:W-:Y:S01]  /*d710*/  STL [R1+0x11cc], R5 ;  /* 0x0011cc0501007387 */ /* 0x0003e20000100800 */
[----:B0-----:R-:W-:-:S03]  /*d720*/  LEA.HI.X.SX32 R13, R11, R2, 0x1, P1 ;  /* 0x000000020b0d7211 */ /* 0x001fc600008f0eff */
[----:B-1----:R-:W2:Y:S04]  /*d730*/  LDL R5, [R1+0xc9c] ;  /* 0x000c9c0001057983 */ /* 0x002ea80000100800 */
[----:B------:R0:W-:Y:S04]  /*d740*/  STL [R1+0x11a0], R4 ;  /* 0x0011a00401007387 */ /* 0x0001e80000100800 */
[----:B0-----:R-:W2:Y:S01]  /*d750*/  LDL R4, [R1+0xca0] ;  /* 0x000ca00001047983 */ /* 0x001ea20000100800 */
[-C--:B------:R-:W-:Y:S02]  /*d760*/  LEA R11, P1, R29, R0.reuse, 0x1 ;  /* 0x000000001d0b7211 */ /* 0x080fe400078208ff */
[----:B------:R-:W-:-:S05]  /*d770*/  LEA R12, P0, R28, R0, 0x1 ;  /* 0x000000001c0c7211 */ /* 0x000fca00078008ff */
[----:B------:R0:W-:Y:S04]  /*d780*/  STL [R1+0x11d4], R12 ;  /* 0x0011d40c01007387 */ /* 0x0001e80000100800 */
[----:B------:R-:W-:Y:S01]  /*d790*/  STL [R1+0x11a8], R13 ;  /* 0x0011a80d01007387 */ /* 0x000fe20000100800 */
[----:B0-----:R-:W-:Y:S02]  /*d7a0*/  LEA.HI.X.SX32 R12, R10, R2, 0x1, P2 ;  /* 0x000000020a0c7211 */ /* 0x001fe400010f0eff */
[----:B------:R-:W-:Y:S01]  /*d7b0*/  LEA R10, P2, R27, R0, 0x1 ;  /* 0x000000001b0a7211 */ /* 0x000fe200078408ff */
[----:B------:R0:W-:Y:S04]  /*d7c0*/  STL [R1+0x11dc], R11 ;  /* 0x0011dc0b01007387 */ /* 0x0001e80000100800 */
[----:B------:R-:W-:Y:S04]  /*d7d0*/  STL [R1+0x11b0], R12 ;  /* 0x0011b00c01007387 */ /* 0x000fe80000100800 */
[----:B------:R1:W-:Y:S01]  /*d7e0*/  STL [R1+0x11e4], R10 ;  /* 0x0011e40a01007387 */ /* 0x0003e20000100800 */
[----:B0-----:R-:W-:-:S02]  /*d7f0*/  LEA.HI.X.SX32 R11, R8, R2, 0x1, P3 ;  /* 0x00000002080b7211 */ /* 0x001fc400018f0eff */
[----:B------:R-:W-:-:S03]  /*d800*/  LEA R8, P3, R26, R0, 0x1 ;  /* 0x000000001a087211 */ /* 0x000fc600078608ff */
[----:B------:R-:W-:Y:S01]  /*d810*/  STL [R1+0x11b8], R11 ;  /* 0x0011b80b01007387 */ /* 0x000fe20000100800 */
[----:B-1----:R-:W-:Y:S02]  /*d820*/  LEA.HI.X.SX32 R10, R7, R2, 0x1, P5 ;  /* 0x00000002070a7211 */ /* 0x002fe400028f0eff */
[----:B------:R-:W-:Y:S01]  /*d830*/  LEA R7, P5, R25, R0, 0x1 ;  /* 0x0000000019077211 */ /* 0x000fe200078a08ff */
[----:B------:R0:W-:Y:S04]  /*d840*/  STL [R1+0x11ec], R8 ;  /* 0x0011ec0801007387 */ /* 0x0001e80000100800 */
[----:B------:R1:W-:Y:S04]  /*d850*/  STL [R1+0x11c0], R10 ;  /* 0x0011c00a01007387 */ /* 0x0003e80000100800 */
[----:B------:R3:W-:Y:S01]  /*d860*/  STL [R1+0x11f4], R7 ;  /* 0x0011f40701007387 */ /* 0x0007e20000100800 */
[----:B0-----:R-:W-:-:S02]  /*d870*/  LEA.HI.X.SX32 R8, R6, R2, 0x1, P4 ;  /* 0x0000000206087211 */ /* 0x001fc400020f0eff */
[----:B------:R-:W-:Y:S01]  /*d880*/  LEA R6, P4, R19, R0, 0x1 ;  /* 0x0000000013067211 */ /* 0x000fe200078808ff */
[----:B------:R-:W-:Y:S01]  /*d890*/  IMAD R24, R24, UR12, RZ ;  /* 0x0000000c18187c24 */ /* 0x000fe2000f8e02ff */
[----:B-1----:R-:W0:Y:S01]  /*d8a0*/  LDC R10, c[0x0][0x3a8] ;  /* 0x0000ea00ff0a7b82 */ /* 0x002e220000000800 */
[----:B------:R1:W-:Y:S01]  /*d8b0*/  STL [R1+0x11c8], R8 ;  /* 0x0011c80801007387 */ /* 0x0003e20000100800 */
[----:B---3--:R-:W-:-:S03]  /*d8c0*/  LEA.HI.X.SX32 R7, R28, R2, 0x1, P0 ;  /* 0x000000021c077211 */ /* 0x008fc600000f0eff */
[----:B------:R-:W3:Y:S04]  /*d8d0*/  LDL.LU R28, [R1+0x12cc] ;  /* 0x0012cc00011c7983 */ /* 0x000ee80000300800 */
[----:B------:R4:W-:Y:S01]  /*d8e0*/  STL [R1+0x11fc], R6 ;  /* 0x0011fc0601007387 */ /* 0x0009e20000100800 */
[----:B-1----:R-:W-:-:S03]  /*d8f0*/  LEA.HI.X.SX32 R8, R29, R2, 0x1, P1 ;  /* 0x000000021d087211 */ /* 0x002fc600008f0eff */
[----:B------:R1:W-:Y:S04]  /*d900*/  STL [R1+0x11d0], R7 ;  /* 0x0011d00701007387 */ /* 0x0003e80000100800 */
[----:B------:R-:W3:Y:S01]  /*d910*/  LDL.LU R29, [R1+0x12c8] ;  /* 0x0012c800011d7983 */ /* 0x000ee20000300800 */
[-C--:B----4-:R-:W-:Y:S01]  /*d920*/  LEA R6, P0, R9, R0.reuse, 0x1 ;  /* 0x0000000009067211 */ /* 0x090fe200078008ff */
[----:B------:R-:W-:Y:S01]  /*d930*/  IMAD R23, R23, UR12, RZ ;  /* 0x0000000c17177c24 */ /* 0x000fe2000f8e02ff */
[----:B-1----:R-:W-:-:S03]  /*d940*/  LEA R7, P1, R24, R0, 0x1 ;  /* 0x0000000018077211 */ /* 0x002fc600078208ff */
[----:B------:R1:W-:Y:S01]  /*d950*/  STL [R1+0x1200], R6 ;  /* 0x0012000601007387 */ /* 0x0003e20000100800 */
[----:B------:R-:W-:-:S03]  /*d960*/  IMAD R22, R22, UR12, RZ ;  /* 0x0000000c16167c24 */ /* 0x000fc6000f8e02ff */
[----:B------:R4:W-:Y:S01]  /*d970*/  STL [R1+0x11d8], R8 ;  /* 0x0011d80801007387 */ /* 0x0009e20000100800 */
[----:B-1----:R-:W-:-:S03]  /*d980*/  LEA.HI.X.SX32 R6, R27, R2, 0x1, P2 ;  /* 0x000000021b067211 */ /* 0x002fc600010f0eff */
[----:B------:R1:W-:Y:S01]  /*d990*/  STL [R1+0x1204], R7 ;  /* 0x0012040701007387 */ /* 0x0003e20000100800 */
[----:B----4-:R-:W-:-:S03]  /*d9a0*/  LEA R8, P2, R23, R0, 0x1 ;  /* 0x0000000017087211 */ /* 0x010fc600078408ff */
[----:B------:R4:W-:Y:S01]  /*d9b0*/  STL [R1+0x11e0], R6 ;  /* 0x0011e00601007387 */ /* 0x0009e20000100800 */
[----:B-1----:R-:W-:-:S03]  /*d9c0*/  LEA.HI.X.SX32 R7, R26, R2, 0x1, P3 ;  /* 0x000000021a077211 */ /* 0x002fc600018f0eff */
[----:B------:R-:W-:Y:S01]  /*d9d0*/  STL [R1+0x1208], R8 ;  /* 0x0012080801007387 */ /* 0x000fe20000100800 */
[----:B----4-:R-:W-:-:S03]  /*d9e0*/  LEA R6, P3, R22, R0, 0x1 ;  /* 0x0000000016067211 */ /* 0x010fc600078608ff */
[----:B------:R-:W-:Y:S04]  /*d9f0*/  STL [R1+0x11e8], R7 ;  /* 0x0011e80701007387 */ /* 0x000fe80000100800 */
[----:B------:R1:W-:Y:S01]  /*da00*/  STL [R1+0x120c], R6 ;  /* 0x00120c0601007387 */ /* 0x0003e20000100800 */
[----:B------:R-:W-:Y:S01]  /*da10*/  IMAD R20, R20, UR12, RZ ;  /* 0x0000000c14147c24 */ /* 0x000fe2000f8e02ff */
[----:B-1----:R-:W1:Y:S01]  /*da20*/  LDC R6, c[0x0][0x3a8] ;  /* 0x0000ea00ff067b82 */ /* 0x002e620000000800 */
[----:B------:R-:W-:Y:S01]  /*da30*/  LEA.HI.X.SX32 R8, R25, R2, 0x1, P5 ;  /* 0x0000000219087211 */ /* 0x000fe200028f0eff */
[----:B------:R-:W-:Y:S02]  /*da40*/  IMAD R3, R3, UR12, RZ ;  /* 0x0000000c03037c24 */ /* 0x000fe4000f8e02ff */
[----:B------:R-:W-:-:S02]  /*da50*/  LEA R7, P5, R20, R0, 0x1 ;  /* 0x0000000014077211 */ /* 0x000fc400078a08ff */
[----:B------:R4:W-:Y:S04]  /*da60*/  STL [R1+0x11f0], R8 ;  /* 0x0011f00801007387 */ /* 0x0009e80000100800 */
[----:B------:R2:W-:Y:S01]  /*da70*/  STL [R1+0x1210], R7 ;  /* 0x0012100701007387 */ /* 0x0005e20000100800 */
[----:B0-----:R-:W-:Y:S02]  /*da80*/  IMAD R11, R10, 0x1e, RZ ;  /* 0x0000001e0a0b7824 */ /* 0x001fe400078e02ff */
[----:B------:R-:W0:Y:S01]  /*da90*/  LDC R10, c[0x0][0x3a8] ;  /* 0x0000ea00ff0a7b82 */ /* 0x000e220000000800 */
[----:B----4-:R-:W-:Y:S02]  /*daa0*/  LEA.HI.X.SX32 R8, R19, R2, 0x1, P4 ;  /* 0x0000000213087211 */ /* 0x010fe400020f0eff */
[----:B--2---:R-:W-:-:S02]  /*dab0*/  LEA R7, P4, R3, R0, 0x1 ;  /* 0x0000000003077211 */ /* 0x004fc400078808ff */
[-C--:B------:R-:W-:Y:S01]  /*dac0*/  LEA.HI.X.SX32 R0, R9, R2.reuse, 0x1, P0 ;  /* 0x0000000209007211 */ /* 0x080fe200000f0eff */
[----:B------:R1:W-:Y:S04]  /*dad0*/  STL [R1+0x11f8], R8 ;  /* 0x0011f80801007387 */ /* 0x0003e80000100800 */
[----:B------:R-:W-:Y:S04]  /*dae0*/  STL [R1+0xeac], R7 ;  /* 0x000eac0701007387 */ /* 0x000fe80000100800 */
[----:B------:R2:W-:Y:S01]  /*daf0*/  STL [R1+0xe98], R0 ;  /* 0x000e980001007387 */ /* 0x0005e20000100800 */
[----:B-1----:R-:W-:Y:S01]  /*db00*/  IMAD R8, R6, 0x1f, RZ ;  /* 0x0000001f06087824 */ /* 0x002fe200078e02ff */
[----:B------:R-:W-:-:S02]  /*db10*/  LEA.HI.X.SX32 R6, R24, R2, 0x1, P1 ;  /* 0x0000000218067211 */ /* 0x000fc400008f0eff */
[-C--:B------:R-:W-:Y:S02]  /*db20*/  LEA.HI.X.SX32 R9, R22, R2.reuse, 0x1, P3 ;  /* 0x0000000216097211 */ /* 0x080fe400018f0eff */
[-C--:B--2---:R-:W-:Y:S01]  /*db30*/  LEA.HI.X.SX32 R0, R23, R2.reuse, 0x1, P2 ;  /* 0x0000000217007211 */ /* 0x084fe200010f0eff */
[----:B------:R-:W-:Y:S04]  /*db40*/  STL [R1+0xe9c], R6 ;  /* 0x000e9c0601007387 */ /* 0x000fe80000100800 */
[----:B------:R1:W-:Y:S04]  /*db50*/  STL [R1+0xea0], R0 ;  /* 0x000ea00001007387 */ /* 0x0003e80000100800 */
[----:B------:R-:W-:Y:S01]  /*db60*/  STL [R1+0xea4], R9 ;  /* 0x000ea40901007387 */ /* 0x000fe20000100800 */
[----:B-1----:R-:W-:-:S05]  /*db70*/  LEA.HI.X.SX32 R0, R20, R2, 0x1, P5 ;  /* 0x0000000214007211 */ /* 0x002fca00028f0eff */
[----:B------:R1:W-:Y:S02]  /*db80*/  STL [R1+0xea8], R0 ;  /* 0x000ea80001007387 */ /* 0x0003e40000100800 */
[----:B-1----:R-:W-:-:S05]  /*db90*/  LEA.HI.X.SX32 R0, R3, R2, 0x1, P4 ;  /* 0x0000000203007211 */ /* 0x002fca00020f0eff */
[----:B------:R0:W-:Y:S02]  /*dba0*/  STL [R1+0xca4], R0 ;  /* 0x000ca40001007387 */ /* 0x0001e40000100800 */
[----:B0-----:R-:W-:Y:S02]  /*dbb0*/  IMAD R0, R10, 0x1c, RZ ;  /* 0x0000001c0a007824 */ /* 0x001fe400078e02ff */
[----:B---3--:R-:W-:-:S04]  /*dbc0*/  IMAD.WIDE R6, R8, 0x2, R28 ;  /* 0x0000000208067825 */ /* 0x008fc800078e021c */
[----:B------:R-:W-:Y:S01]  /*dbd0*/  IMAD.WIDE R8, R8, 0x2, R4 ;  /* 0x0000000208087825 */ /* 0x000fe200078e0204 */
[----:B------:R-:W-:Y:S03]  /*dbe0*/  STL [R1+0xcac], R6 ;  /* 0x000cac0601007387 */ /* 0x000fe60000100800 */
[C---:B------:R-:W-:Y:S01]  /*dbf0*/  IMAD.WIDE R2, R11.reuse, 0x2, R28 ;  /* 0x000000020b027825 */ /* 0x040fe200078e021c */
[----:B------:R0:W-:Y:S04]  /*dc00*/  STL [R1+0xca8], R7 ;  /* 0x000ca80701007387 */ /* 0x0001e80000100800 */
[----:B------:R1:W-:Y:S04]  /*dc10*/  STL [R1+0xcb4], R8 ;  /* 0x000cb40801007387 */ /* 0x0003e80000100800 */
[----:B------:R-:W-:Y:S01]  /*dc20*/  STL [R1+0xcb0], R9 ;  /* 0x000cb00901007387 */ /* 0x000fe20000100800 */
[----:B0-----:R-:W-:-:S03]  /*dc30*/  IMAD.WIDE R6, R11, 0x2, R4 ;  /* 0x000000020b067825 */ /* 0x001fc600078e0204 */
[----:B------:R-:W-:Y:S01]  /*dc40*/  STL [R1+0xcbc], R2 ;  /* 0x000cbc0201007387 */ /* 0x000fe20000100800 */
[----:B-1----:R-:W-:-:S03]  /*dc50*/  IMAD R8, R10, 0x1d, RZ ;  /* 0x0000001d0a087824 */ /* 0x002fc600078e02ff */
[----:B------:R0:W-:Y:S04]  /*dc60*/  STL [R1+0xcb8], R3 ;  /* 0x000cb80301007387 */ /* 0x0001e80000100800 */
[----:B------:R-:W-:Y:S01]  /*dc70*/  STL [R1+0xcc4], R6 ;  /* 0x000cc40601007387 */ /* 0x000fe20000100800 */
[----:B0-----:R-:W-:-:S03]  /*dc80*/  IMAD.WIDE R2, R8, 0x2, R28 ;  /* 0x0000000208027825 */ /* 0x001fc600078e021c */
[----:B------:R0:W-:Y:S01]  /*dc90*/  STL [R1+0xcc0], R7 ;  /* 0x000cc00701007387 */ /* 0x0001e20000100800 */
[----:B------:R-:W-:-:S03]  /*dca0*/  IMAD.WIDE R8, R8, 0x2, R4 ;  /* 0x0000000208087825 */ /* 0x000fc600078e0204 */
[----:B------:R-:W-:Y:S04]  /*dcb0*/  STL [R1+0xccc], R2 ;  /* 0x000ccc0201007387 */ /* 0x000fe80000100800 */
[----:B------:R1:W-:Y:S04]  /*dcc0*/  STL [R1+0xcc8], R3 ;  /* 0x000cc80301007387 */ /* 0x0003e80000100800 */
[----:B------:R2:W-:Y:S01]  /*dcd0*/  STL [R1+0xcd4], R8 ;  /* 0x000cd40801007387 */ /* 0x0005e20000100800 */
[----:B0-----:R-:W-:-:S04]  /*dce0*/  IMAD.WIDE R6, R0, 0x2, R4 ;  /* 0x0000000200067825 */ /* 0x001fc800078e0204 */
[----:B-1----:R-:W-:Y:S01]  /*dcf0*/  IMAD.WIDE R2, R0, 0x2, R28 ;  /* 0x0000000200027825 */ /* 0x002fe200078e021c */
[----:B------:R-:W-:Y:S03]  /*dd00*/  STL [R1+0xcd0], R9 ;  /* 0x000cd00901007387 */ /* 0x000fe60000100800 */
[C---:B--2---:R-:W-:Y:S01]  /*dd10*/  IMAD R8, R10.reuse, 0x1b, RZ ;  /* 0x0000001b0a087824 */ /* 0x044fe200078e02ff */
[----:B------:R-:W-:Y:S04]  /*dd20*/  STL [R1+0xcdc], R2 ;  /* 0x000cdc0201007387 */ /* 0x000fe80000100800 */
[----:B------:R0:W-:Y:S01]  /*dd30*/  STL [R1+0xcd8], R3 ;  /* 0x000cd80301007387 */ /* 0x0001e20000100800 */
[----:B------:R-:W-:-:S03]  /*dd40*/  IMAD R0, R10, 0x1a, RZ ;  /* 0x0000001a0a007824 */ /* 0x000fc600078e02ff */
        /* <DEDUP_REMOVED lines=69> */
[----:B------:R-:W-:-:S03]  /*e1a0*/  IMAD.SHL.U32 R0, R10, 0x10, RZ ;  /* 0x000000100a007824 */ /* 0x000fc600078e00ff */
        /* <DEDUP_REMOVED lines=103> */
[----:B------:R1:W-:Y:S01]  /*e820*/  STL [R1+0xe68], R3 ;  /* 0x000e680301007387 */ /* 0x0003e20000100800 */
[----:B0-----:R-:W-:-:S03]  /*e830*/  IMAD.WIDE R6, R10, 0x2, R28 ;  /* 0x000000020a067825 */ /* 0x001fc600078e021c */
[----:B------:R-:W-:Y:S04]  /*e840*/  STL [R1+0xe74], R8 ;  /* 0x000e740801007387 */ /* 0x000fe80000100800 */
[----:B------:R0:W-:Y:S01]  /*e850*/  STL [R1+0xe70], R9 ;  /* 0x000e700901007387 */ /* 0x0001e20000100800 */
[----:B-1----:R-:W-:-:S03]  /*e860*/  IMAD.WIDE R2, R0, 0x2, R28 ;  /* 0x0000000200027825 */ /* 0x002fc600078e021c */
[----:B------:R1:W5:Y:S04]  /*e870*/  LDL.LU.64 R28, [R1+0x12c0] ;  /* 0x0012c000011c7983 */ /* 0x0003680000300a00 */
[----:B------:R-:W-:Y:S01]  /*e880*/  STL [R1+0xe7c], R2 ;  /* 0x000e7c0201007387 */ /* 0x000fe20000100800 */
[----:B0-----:R-:W-:-:S03]  /*e890*/  IMAD.WIDE R8, R0, 0x2, R4 ;  /* 0x0000000200087825 */ /* 0x001fc600078e0204 */
[----:B------:R0:W-:Y:S04]  /*e8a0*/  STL [R1+0xe78], R3 ;  /* 0x000e780301007387 */ /* 0x0001e80000100800 */
[----:B------:R-:W-:Y:S04]  /*e8b0*/  STL [R1+0xe84], R8 ;  /* 0x000e840801007387 */ /* 0x000fe80000100800 */
[----:B------:R-:W-:Y:S01]  /*e8c0*/  STL [R1+0xe80], R9 ;  /* 0x000e800901007387 */ /* 0x000fe20000100800 */
[----:B0-----:R-:W-:-:S03]  /*e8d0*/  IMAD.WIDE R2, R10, 0x2, R4 ;  /* 0x000000020a027825 */ /* 0x001fc600078e0204 */
[----:B------:R-:W-:Y:S04]  /*e8e0*/  STL [R1+0xe8c], R6 ;  /* 0x000e8c0601007387 */ /* 0x000fe80000100800 */
[----:B------:R-:W-:Y:S04]  /*e8f0*/  STL [R1+0xe88], R7 ;  /* 0x000e880701007387 */ /* 0x000fe80000100800 */
[----:B------:R-:W-:Y:S04]  /*e900*/  STL [R1+0xe94], R2 ;  /* 0x000e940201007387 */ /* 0x000fe80000100800 */
        /* <DEDUP_REMOVED lines=485> */
[----:B------:R1:W-:Y:S01]  /*10760*/  STL [R1+0x12c], RZ ;  /* 0x00012cff01007387 */ /* 0x0003e20000100800 */
[----:B0-----:R-:W-:-:S03]  /*10770*/  IMAD.SHL.U32 R3, R10, 0x20, RZ ;  /* 0x000000200a037824 */ /* 0x001fc600078e00ff */
[----:B------:R1:W-:Y:S04]  /*10780*/  STL [R1+0x370], RZ ;  /* 0x000370ff01007387 */ /* 0x0003e80000100800 */
[----:B------:R1:W-:Y:S04]  /*10790*/  STL [R1+0x374], RZ ;  /* 0x000374ff01007387 */ /* 0x0003e80000100800 */
[----:B------:R1:W-:Y:S04]  /*107a0*/  STL [R1+0x378], RZ ;  /* 0x000378ff01007387 */ /* 0x0003e80000100800 */
[----:B------:R1:W-:Y:S04]  /*107b0*/  STL [R1+0x37c], RZ ;  /* 0x00037cff01007387 */ /* 0x0003e80000100800 */
[----:B------:R-:W2:Y:S01]  /*107c0*/  LDL R10, [R1+0xc90] ;  /* 0x000c9000010a7983 */ /* 0x000ea20000100800 */
[----:B------:R-:W0:Y:S03]  /*107d0*/  S2R R11, SR_TID.X ;  /* 0x00000000000b7919 */ /* 0x000e260000002100 */
[----:B------:R1:W-:Y:S04]  /*107e0*/  STL [R1+0x3a0], RZ ;  /* 0x0003a0ff01007387 */ /* 0x0003e80000100800 */
[----:B------:R1:W-:Y:S04]  /*107f0*/  STL [R1+0x3a4], RZ ;  /* 0x0003a4ff01007387 */ /* 0x0003e80000100800 */
[----:B------:R1:W-:Y:S04]  /*10800*/  STL [R1+0x3a8], RZ ;  /* 0x0003a8ff01007387 */ /* 0x0003e80000100800 */
[----:B------:R1:W-:Y:S04]  /*10810*/  STL [R1+0x3ac], RZ ;  /* 0x0003acff01007387 */ /* 0x0003e80000100800 */
[----:B------:R1:W-:Y:S04]  /*10820*/  STL [R1+0x790], RZ ;  /* 0x000790ff01007387 */ /* 0x0003e80000100800 */
[----:B------:R1:W-:Y:S04]  /*10830*/  STL [R1+0x794], RZ ;  /* 0x000794ff01007387 */ /* 0x0003e80000100800 */
[----:B------:R1:W-:Y:S01]  /*10840*/  STL [R1+0x798], RZ ;  /* 0x000798ff01007387 */ /* 0x0003e20000100800 */
[----:B0-----:R-:W-:-:S03]  /*10850*/  LOP3.LUT R11, R11, 0x3f, RZ, 0xc0, !PT ;  /* 0x0000003f0b0b7812 */ /* 0x001fc600078ec0ff */
[----:B------:R1:W-:Y:S04]  /*10860*/  STL [R1+0x79c], RZ ;  /* 0x00079cff01007387 */ /* 0x0003e80000100800 */
[----:B------:R1:W-:Y:S01]  /*10870*/  STL [R1+0x780], RZ ;  /* 0x000780ff01007387 */ /* 0x0003e20000100800 */
[----:B------:R-:W-:-:S03]  /*10880*/  IMAD.SHL.U32 R2, R11, 0x2, RZ ;  /* 0x000000020b027824 */ /* 0x000fc600078e00ff */
[----:B------:R1:W-:Y:S01]  /*10890*/  STL [R1+0x784], RZ ;  /* 0x000784ff01007387 */ /* 0x0003e20000100800 */
[----:B------:R-:W-:-:S03]  /*108a0*/  SHF.R.S32.HI R0, RZ, 0x1f, R3 ;  /* 0x0000001fff007819 */ /* 0x000fc60000011403 */
[----:B------:R1:W-:Y:S04]  /*108b0*/  STL [R1+0x788], RZ ;  /* 0x000788ff01007387 */ /* 0x0003e80000100800 */
[----:B------:R1:W-:Y:S04]  /*108c0*/  STL [R1+0x78c], RZ ;  /* 0x00078cff01007387 */ /* 0x0003e80000100800 */
[----:B------:R1:W-:Y:S01]  /*108d0*/  STL [R1+0x770], RZ ;  /* 0x000770ff01007387 */ /* 0x0003e20000100800 */
[----:B------:R-:W-:-:S03]  /*108e0*/  SHF.L.U64.HI R0, R3, 0x1, R0 ;  /* 0x0000000103007819 */ /* 0x000fc60000010200 */
[----:B------:R1:W-:Y:S01]  /*108f0*/  STL [R1+0x774], RZ ;  /* 0x000774ff01007387 */ /* 0x0003e20000100800 */
[----:B------:R-:W-:-:S03]  /*10900*/  LOP3.LUT R3, R2, 0x10, RZ, 0x3c, !PT ;  /* 0x0000001002037812 */ /* 0x000fc600078e3cff */
[----:B------:R1:W-:Y:S01]  /*10910*/  STL [R1+0x778], RZ ;  /* 0x000778ff01007387 */ /* 0x0003e20000100800 */
[----:B------:R-:W-:-:S03]  /*10920*/  LOP3.LUT R5, R2, 0x20, RZ, 0x3c, !PT ;  /* 0x0000002002057812 */ /* 0x000fc600078e3cff */
[----:B------:R1:W-:Y:S01]  /*10930*/  STL [R1+0x77c], RZ ;  /* 0x00077cff01007387 */ /* 0x0003e20000100800 */
[----:B------:R-:W-:-:S03]  /*10940*/  LOP3.LUT R3, R2, 0x40, RZ, 0x3c, !PT ;  /* 0x0000004002037812 */ /* 0x000fc600078e3cff */
[----:B------:R1:W-:Y:S01]  /*10950*/  STL [R1+0x760], RZ ;  /* 0x000760ff01007387 */ /* 0x0003e20000100800 */
[----:B------:R-:W-:-:S03]  /*10960*/  LOP3.LUT R5, R2, 0x50, RZ, 0x3c, !PT ;  /* 0x0000005002057812 */ /* 0x000fc600078e3cff */
[----:B------:R1:W-:Y:S01]  /*10970*/  STL [R1+0x764], RZ ;  /* 0x000764ff01007387 */ /* 0x0003e20000100800 */
[C---:B------:R-:W-:Y:S02]  /*10980*/  LOP3.LUT R4, R2.reuse, 0x30, RZ, 0x3c, !PT ;  /* 0x0000003002047812 */ /* 0x040fe400078e3cff */
[C---:B------:R-:W-:Y:S01]  /*10990*/  LOP3.LUT R3, R2.reuse, 0x70, RZ, 0x3c, !PT ;  /* 0x0000007002037812 */ /* 0x040fe200078e3cff */
[----:B------:R1:W-:Y:S01]  /*109a0*/  STL [R1+0x768], RZ ;  /* 0x000768ff01007387 */ /* 0x0003e20000100800 */
[----:B------:R-:W-:-:S03]  /*109b0*/  LOP3.LUT R4, R2, 0x60, RZ, 0x3c, !PT ;  /* 0x0000006002047812 */ /* 0x000fc600078e3cff */
[----:B------:R1:W-:Y:S04]  /*109c0*/  STL [R1+0x76c], RZ ;  /* 0x00076cff01007387 */ /* 0x0003e80000100800 */
[----:B------:R1:W-:Y:S04]  /*109d0*/  STL [R1+0x6f0], RZ ;  /* 0x0006f0ff01007387 */ /* 0x0003e80000100800 */
[----:B------:R1:W-:Y:S04]  /*109e0*/  STL [R1+0x6f4], RZ ;  /* 0x0006f4ff01007387 */ /* 0x0003e80000100800 */
[----:B------:R1:W-:Y:S04]  /*109f0*/  STL [R1+0x6f8], RZ ;  /* 0x0006f8ff01007387 */ /* 0x0003e80000100800 */
[----:B------:R1:W-:Y:S01]  /*10a00*/  STL [R1+0x6fc], RZ ;  /* 0x0006fcff01007387 */ /* 0x0003e20000100800 */
[----:B------:R-:W-:-:S02]  /*10a10*/  USHF.R.S32.HI UR8, URZ, 0x1f, UR5 ;  /* 0x0000001fff087899 */ /* 0x000fc40008011405 */
[----:B------:R-:W-:Y:S02]  /*10a20*/  USHF.L.U32 UR7, UR7, 0x5, URZ ;  /* 0x0000000507077899 */ /* 0x000fe400080006ff */
[----:B------:R-:W-:Y:S02]  /*10a30*/  ULEA.HI UR8, UR8, UR5, URZ, 0x5 ;  /* 0x0000000508087291 */ /* 0x000fe4000f8f28ff */
[----:B------:R-:W-:Y:S02]  /*10a40*/  USHF.R.S32.HI UR5, URZ, 0x1f, UR7 ;  /* 0x0000001fff057899 */ /* 0x000fe40008011407 */
[----:B------:R-:W-:Y:S02]  /*10a50*/  ULEA UR4, UR4, UR6, 0x4 ;  /* 0x0000000604047291 */ /* 0x000fe4000f8e20ff */
[----:B------:R-:W-:Y:S02]  /*10a60*/  USHF.L.U32 UR9, UR7, 0x1, URZ ;  /* 0x0000000107097899 */ /* 0x000fe400080006ff */
[----:B------:R-:W-:-:S02]  /*10a70*/  USHF.R.S32.HI UR8, URZ, 0x5, UR8 ;  /* 0x00000005ff087899 */ /* 0x000fc40008011408 */
[----:B------:R-:W-:Y:S01]  /*10a80*/  USHF.L.U64.HI UR5, UR7, 0x1, UR5 ;  /* 0x0000000107057899 */ /* 0x000fe20008010205 */
[C---:B--2---:R-:W-:Y:S02]  /*10a90*/  LOP3.LUT R5, R10.reuse, 0x20, RZ, 0x3c, !PT ;  /* 0x000000200a057812 */ /* 0x044fe400078e3cff */
[C---:B------:R-:W-:Y:S02]  /*10aa0*/  LOP3.LUT R3, R10.reuse, 0x60, RZ, 0x3c, !PT ;  /* 0x000000600a037812 */ /* 0x040fe400078e3cff */
[----:B------:R-:W-:Y:S01]  /*10ab0*/  LOP3.LUT R4, R10, 0x40, RZ, 0x3c, !PT ;  /* 0x000000400a047812 */ /* 0x000fe200078e3cff */
[----:B------:R1:W-:Y:S04]  /*10ac0*/  STL [R1+0x12b8], R5 ;  /* 0x0012b80501007387 */ /* 0x0003e80000100800 */
[----:B------:R1:W-:Y:S04]  /*10ad0*/  STL [R1+0x12b0], R3 ;  /* 0x0012b00301007387 */ /* 0x0003e80000100800 */
[----:B------:R1:W-:Y:S02]  /*10ae0*/  STL [R1+0x12b4], R4 ;  /* 0x0012b40401007387 */ /* 0x0003e40000100800 */
.L_x_1:
[----:B01----:R-:W2:Y:S01]  /*10af0*/  LDL R5, [R1+0xc9c] ;  /* 0x000c9c0001057983 */ /* 0x003ea20000100800 */
[----:B------:R-:W0:Y:S03]  /*10b00*/  LDC R3, c[0x0][0x3a0] ;  /* 0x0000e800ff037b82 */ /* 0x000e260000000800 */
[----:B--2---:R1:W-:Y:S04]  /*10b10*/  STL [R1+0x2554], R5 ;  /* 0x0025540501007387 */ /* 0x0043e80000100800 */
[----:B------:R-:W2:Y:S04]  /*10b20*/  LDL R4, [R1+0xca0] ;  /* 0x000ca00001047983 */ /* 0x000ea80000100800 */
[----:B-1----:R-:W0:Y:S04]  /*10b30*/  LDL R5, [R1+0xc98] ;  /* 0x000c980001057983 */ /* 0x002e280000100800 */
[----:B------:R-:W-:Y:S04]  /*10b40*/  STL [R1+0x2524], R24 ;  /* 0x0025241801007387 */ /* 0x000fe80000100800 */
        /* <DEDUP_REMOVED lines=21> */
[----:B-----5:R-:W-:Y:S04]  /*10ca0*/  STL [R1+0x24f8], R13 ;  /* 0x0024f80d01007387 */ /* 0x020fe80000100800 */
        /* <DEDUP_REMOVED lines=23> */
[----:B------:R1:W-:Y:S04]  /*10e20*/  STL [R1+0x12bc], R28 ;  /* 0x0012bc1c01007387 */ /* 0x0003e80000100800 */
[----:B-1----:R-:W3:Y:S01]  /*10e30*/  LDL.LU R28, [R1+0x126c] ;  /* 0x00126c00011c7983 */ /* 0x002ee20000300800 */
[----:B0-----:R-:W-:-:S03]  /*10e40*/  IMAD R3, R5, -0x20, R3 ;  /* 0xffffffe005037824 */ /* 0x001fc600078e0203 */
[----:B---3--:R-:W-:Y:S04]  /*10e50*/  STL [R1+0x24c8], R28 ;  /* 0x0024c81c01007387 */ /* 0x008fe80000100800 */
[----:B------:R-:W-:Y:S04]  /*10e60*/  STL [R1+0x24cc], R28 ;  /* 0x0024cc1c01007387 */ /* 0x000fe80000100800 */
[----:B------:R-:W2:Y:S01]  /*10e70*/  LDL.LU R5, [R1+0x2554] ;  /* 0x0025540001057983 */ /* 0x000ea20000300800 */
[----:B------:R-:W-:Y:S02]  /*10e80*/  ISETP.GT.AND P0, PT, R3, RZ, PT ;  /* 0x000000ff0300720c */ /* 0x000fe40003f04270 */
[----:B------:R-:W-:-:S11]  /*10e90*/  PRMT R23, RZ, 0x7610, R23 ;  /* 0x00007610ff177816 */ /* 0x000fd60000000017 */
[----:B--2---:R-:W2:Y:S01]  /*10ea0*/  @P0 LDG.E.U16 R23, desc[UR10][R4.64] ;  /* 0x0000000a04170981 */ /* 0x004ea2000c1e1500 */
[----:B------:R-:W-:-:S03]  /*10eb0*/  PRMT R24, RZ, 0x7610, R24 ;  /* 0x00007610ff187816 */ /* 0x000fc60000000018 */
[----:B--2---:R0:W-:Y:S04]  /*10ec0*/  STL [R1+0x2c], R23 ;  /* 0x00002c1701007387 */ /* 0x0041e80000100800 */
[----:B0-----:R-:W2:Y:S04]  /*10ed0*/  LDL.LU R23, [R1+0x2550] ;  /* 0x0025500001177983 */ /* 0x001ea80000300800 */
[----:B------:R-:W3:Y:S04]  /*10ee0*/  LDL.64 R4, [R1+0xc88] ;  /* 0x000c880001047983 */ /* 0x000ee80000100a00 */
[----:B---3--:R-:W3:Y:S01]  /*10ef0*/  @P0 LDG.E.U16 R24, desc[UR10][R4.64] ;  /* 0x0000000a04180981 */ /* 0x008ee2000c1e1500 */
[----:B------:R-:W-:-:S03]  /*10f00*/  ISETP.GT.AND P1, PT, R3, 0x1, PT ;  /* 0x000000010300780c */ /* 0x000fc60003f24270 */
[----:B---3--:R0:W-:Y:S04]  /*10f10*/  STL [R1+0x38], R24 ;  /* 0x0000381801007387 */ /* 0x0081e80000100800 */
[----:B0-----:R-:W3:Y:S04]  /*10f20*/  LDL.LU R24, [R1+0x254c] ;  /* 0x00254c0001187983 */ /* 0x001ee80000300800 */
[----:B------:R-:W4:Y:S04]  /*10f30*/  LDL R4, [R1+0xe90] ;  /* 0x000e900001047983 */ /* 0x000f280000100800 */
[----:B------:R-:W4:Y:S01]  /*10f40*/  LDL R5, [R1+0xe94] ;  /* 0x000e940001057983 */ /* 0x000f220000100800 */
[----:B--2---:R-:W-:-:S02]  /*10f50*/  PRMT R23, RZ, 0x7610, R23 ;  /* 0x00007610ff177816 */ /* 0x004fc40000000017 */
[----:B----4-:R-:W-:-:S04]  /*10f60*/  @P1 LOP3.LUT R5, R5, R4, RZ, 0x3c, !PT ;  /* 0x0000000405051212 */ /* 0x010fc800078e3cff */
[----:B------:R-:W-:-:S04]  /*10f70*/  @P1 LOP3.LUT R4, R5, R4, RZ, 0x3c, !PT ;  /* 0x0000000405041212 */ /* 0x000fc800078e3cff */
[----:B------:R-:W-:-:S05]  /*10f80*/  @P1 LOP3.LUT R5, R5, R4, RZ, 0x3c, !PT ;  /* 0x0000000405051212 */ /* 0x000fca00078e3cff */
[----:B------:R-:W2:Y:S04]  /*10f90*/  @P1 LDG.E.U16 R23, desc[UR10][R4.64] ;  /* 0x0000000a04171981 */ /* 0x000ea8000c1e1500 */
[----:B--2---:R0:W-:Y:S04]  /*10fa0*/  STL [R1+0x60], R23 ;  /* 0x0000601701007387 */ /* 0x0041e80000100800 */
[----:B0-----:R-:W2:Y:S04]  /*10fb0*/  LDL.LU R23, [R1+0x2548] ;  /* 0x0025480001177983 */ /* 0x001ea80000300800 */
[----:B------:R-:W4:Y:S04]  /*10fc0*/  LDL R4, [R1+0xe88] ;  /* 0x000e880001047983 */ /* 0x000f280000100800 */
[----:B------:R-:W4:Y:S01]  /*10fd0*/  LDL R5, [R1+0xe8c] ;  /* 0x000e8c0001057983 */ /* 0x000f220000100800 */
[----:B---3--:R-:W-:-:S02]  /*10fe0*/  PRMT R24, RZ, 0x7610, R24 ;  /* 0x00007610ff187816 */ /* 0x008fc40000000018 */
[----:B----4-:R-:W-:-:S04]  /*10ff0*/  @P1 LOP3.LUT R5, R5, R4, RZ, 0x3c, !PT ;  /* 0x0000000405051212 */ /* 0x010fc800078e3cff */
[----:B------:R-:W-:-:S04]  /*11000*/  @P1 LOP3.LUT R4, R5, R4, RZ, 0x3c, !PT ;  /* 0x0000000405041212 */ /* 0x000fc800078e3cff */
[----:B------:R-:W-:-:S05]  /*11010*/  @P1 LOP3.LUT R5, R5, R4, RZ, 0x3c, !PT ;  /* 0x0000000405051212 */ /* 0x000fca00078e3cff */
[----:B------:R-:W3:Y:S01]  /*11020*/  @P1 LDG.E.U16 R24, desc[UR10][R4.64] ;  /* 0x0000000a04181981 */ /* 0x000ee2000c1e1500 */
[----:B------:R-:W-:-:S03]  /*11030*/  ISETP.GT.AND P2, PT, R3, 0x2, PT ;  /* 0x000000020300780c */ /* 0x000fc60003f44270 */
[----:B---3--:R0:W-:Y:S04]  /*11040*/  STL [R1+0x5c], R24 ;  /* 0x00005c1801007387 */ /* 0x0081e80000100800 */
[----:B0-----:R-:W3:Y:S04]  /*11050*/  LDL.LU R24, [R1+0x2544] ;  /* 0x0025440001187983 */ /* 0x001ee80000300800 */
[----:B------:R-:W4:Y:S04]  /*11060*/  LDL R4, [R1+0xe80] ;  /* 0x000e800001047983 */ /* 0x000f280000100800 */
[----:B------:R-:W4:Y:S01]  /*11070*/  LDL R5, [R1+0xe84] ;  /* 0x000e840001057983 */ /* 0x000f220000100800 */
[----:B------:R-:W-:-:S02]  /*11080*/  PRMT R29, RZ, 0x7610, R29 ;  /* 0x00007610ff1d7816 */ /* 0x000fc4000000001d */
[----:B----4-:R-:W-:-:S04]  /*11090*/  @P2 LOP3.LUT R5, R5, R4, RZ, 0x3c, !PT ;  /* 0x0000000405052212 */ /* 0x010fc800078e3cff */
[----:B------:R-:W-:-:S04]  /*110a0*/  @P2 LOP3.LUT R4, R5, R4, RZ, 0x3c, !PT ;  /* 0x0000000405042212 */ /* 0x000fc800078e3cff */
[----:B------:R-:W-:-:S05]  /*110b0*/  @P2 LOP3.LUT R5, R5, R4, RZ, 0x3c, !PT ;  /* 0x0000000405052212 */ /* 0x000fca00078e3cff */
[----:B------:R0:W4:Y:S04]  /*110c0*/  @P2 LDG.E.U16 R29, desc[UR10][R4.64] ;  /* 0x0000000a041d2981 */ /* 0x000128000c1e1500 */
[----:B------:R-:W0:Y:S04]  /*110d0*/  LDL R4, [R1+0xe78] ;  /* 0x000e780001047983 */ /* 0x000e280000100800 */
[----:B------:R-:W0:Y:S01]  /*110e0*/  LDL R5, [R1+0xe7c] ;  /* 0x000e7c0001057983 */ /* 0x000e220000100800 */
[----:B---3--:R-:W-:Y:S02]  /*110f0*/  PRMT R24, RZ, 0x7610, R24 ;  /* 0x00007610ff187816 */ /* 0x008fe40000000018 */
[----:B0-----:R-:W-:-:S04]  /*11100*/  @P2 LOP3.LUT R5, R5, R4, RZ, 0x3c, !PT ;  /* 0x0000000405052212 */ /* 0x001fc800078e3cff */
[----:B------:R-:W-:-:S04]  /*11110*/  @P2 LOP3.LUT R4, R5, R4, RZ, 0x3c, !PT ;  /* 0x0000000405042212 */ /* 0x000fc800078e3cff */
[----:B------:R-:W-:-:S05]  /*11120*/  @P2 LOP3.LUT R5, R5, R4, RZ, 0x3c, !PT ;  /* 0x0000000405052212 */ /* 0x000fca00078e3cff */
[----:B------:R-:W3:Y:S04]  /*11130*/  @P2 LDG.E.U16 R24, desc[UR10][R4.64] ;  /* 0x0000000a04182981 */ /* 0x000ee8000c1e1500 */
[----:B----4-:R-:W-:Y:S01]  /*11140*/  STL [R1+0x2490], R29 ;  /* 0x0024901d01007387 */ /* 0x010fe20000100800 */
        /* <DEDUP_REMOVED lines=17> */
[----:B----4-:R-:W-:Y:S04]  /*11260*/  STL [R1+0x2488], R0 ;  /* 0x0024880001007387 */ /* 0x010fe80000100800 */
[----:B------:R-:W-:Y:S01]  /*11270*/  STL [R1+0x24a4], R0 ;  /* 0x0024a40001007387 */ /* 0x000fe20000100800 */
        /* <DEDUP_REMOVED lines=24> */
[----:B---3--:R-:W-:-:S02]  /*11400*/  PRMT R24, RZ, 0x7610, R24 ;  /* 0x00007610ff187816 */ /* 0x008fc40000000018 */
[----:B----4-:R-:W-:-:S04]  /*11410*/  @P2 LOP3.LUT R5, R5, R4, RZ, 0x3c, !PT ;  /* 0x0000000405052212 */ /* 0x010fc800078e3cff */
[----:B------:R-:W-:-:S04]  /*11420*/  @P2 LOP3.LUT R4, R5, R4, RZ, 0x3c, !PT ;  /* 0x0000000405042212 */ /* 0x000fc800078e3cff */
[----:B------:R-:W-:-:S05]  /*11430*/  @P2 LOP3.LUT R5, R5, R4, RZ, 0x3c, !PT ;  /* 0x0000000405052212 */ /* 0x000fca00078e3cff */
[----:B------:R-:W3:Y:S04]  /*11440*/  @P2 LDG.E.U16 R24, desc[UR10][R4.64] ;  /* 0x0000000a04182981 */ /* 0x000ee8000c1e1500 */
        /* <DEDUP_REMOVED lines=42> */
[----:B------:R-:W-:-:S02]  /*116f0*/  PRMT R9, RZ, 0x7610, R9 ;  /* 0x00007610ff097816 */ /* 0x000fc40000000009 */
[----:B----4-:R-:W-:-:S04]  /*11700*/  @P1 LOP3.LUT R5, R5, R4, RZ, 0x3c, !PT ;  /* 0x0000000405051212 */ /* 0x010fc800078e3cff */
[----:B------:R-:W-:-:S04]  /*11710*/  @P1 LOP3.LUT R4, R5, R4, RZ, 0x3c, !PT ;  /* 0x0000000405041212 */ /* 0x000fc800078e3cff */
[----:B------:R-:W-:-:S05]  /*11720*/  @P1 LOP3.LUT R5, R5, R4, RZ, 0x3c, !PT ;  /* 0x0000000405051212 */ /* 0x000fca00078e3cff */
[----:B------:R-:W4:Y:S01]  /*11730*/  @P1 LDG.E.U16 R9, desc[UR10][R4.64] ;  /* 0x0000000a04091981 */ /* 0x000f22000c1e1500 */
[----:B------:R-:W-:-:S03]  /*11740*/  ISETP.GT.AND P0, PT, R3, 0x8, PT ;  /* 0x000000080300780c */ /* 0x000fc60003f04270 */
[----:B----4-:R0:W-:Y:S04]  /*11750*/  STL [R1+0x620], R9 ;  /* 0x0006200901007387 */ /* 0x0101e80000100800 */
[----:B0-----:R-:W4:Y:S04]  /*11760*/  LDL.LU R9, [R1+0x251c] ;  /* 0x00251c0001097983 */ /* 0x001f280000300800 */
[----:B------:R-:W2:Y:S04]  /*11770*/  LDL R4, [R1+0xe20] ;  /* 0x000e200001047983 */ /* 0x000ea80000100800 */
[----:B------:R-:W2:Y:S01]  /*11780*/  LDL R5, [R1+0xe24] ;  /* 0x000e240001057983 */ /* 0x000ea20000100800 */
[----:B---3--:R-:W-:-:S02]  /*11790*/  PRMT R24, RZ, 0x7610, R24 ;  /* 0x00007610ff187816 */ /* 0x008fc40000000018 */
[----:B--2---:R-:W-:-:S04]  /*117a0*/  @P0 LOP3.LUT R5, R5, R4, RZ, 0x3c, !PT ;  /* 0x0000000405050212 */ /* 0x004fc800078e3cff */
[----:B------:R-:W-:-:S04]  /*117b0*/  @P0 LOP3.LUT R4, R5, R4, RZ, 0x3c, !PT ;  /* 0x0000000405040212 */ /* 0x000fc800078e3cff */
[----:B------:R-:W-:-:S05]  /*117c0*/  @P0 LOP3.LUT R5, R5, R4, RZ, 0x3c, !PT ;  /* 0x0000000405050212 */ /* 0x000fca00078e3cff */
[----:B------:R-:W2:Y:S04]  /*117d0*/  @P0 LDG.E.U16 R24, desc[UR10][R4.64] ;  /* 0x0000000a04180981 */ /* 0x000ea8000c1e1500 */
[----:B------:R-:W3:Y:S04]  /*117e0*/  LDL R4, [R1+0xe18] ;  /* 0x000e180001047983 */ /* 0x000ee80000100800 */
[----:B------:R-:W3:Y:S01]  /*117f0*/  LDL R5, [R1+0xe1c] ;  /* 0x000e1c0001057983 */ /* 0x000ee20000100800 */
[----:B------:R-:W-:-:S03]  /*11800*/  PRMT R23, RZ, 0x7610, R23 ;  /* 0x00007610ff177816 */ /* 0x000fc60000000017 */
[----:B--2---:R-:W-:Y:S01]  /*11810*/  STL [R1+0x24a8], R24 ;  /* 0x0024a81801007387 */ /* 0x004fe20000100800 */
[----:B---3--:R-:W-:-:S04]  /*11820*/  @P0 LOP3.LUT R5, R5, R4, RZ, 0x3c, !PT ;  /* 0x0000000405050212 */ /* 0x008fc800078e3cff */
[----:B------:R-:W-:-:S04]  /*11830*/  @P0 LOP3.LUT R4, R5, R4, RZ, 0x3c, !PT ;  /* 0x0000000405040212 */ /* 0x000fc800078e3cff */
[----:B------:R-:W-:-:S05]  /*11840*/  @P0 LOP3.LUT R5, R5, R4, RZ, 0x3c, !PT ;  /* 0x0000000405050212 */ /* 0x000fca00078e3cff */
[----:B------:R0:W2:Y:S04]  /*11850*/  @P0 LDG.E.U16 R23, desc[UR10][R4.64] ;  /* 0x0000000a04170981 */ /* 0x0000a8000c1e1500 */
[----:B------:R-:W0:Y:S04]  /*11860*/  LDL R4, [R1+0xe10] ;  /* 0x000e100001047983 */ /* 0x000e280000100800 */
[----:B------:R-:W0:Y:S01]  /*11870*/  LDL R5, [R1+0xe14] ;  /* 0x000e140001057983 */ /* 0x000e220000100800 */
[----:B------:R-:W-:Y:S02]  /*11880*/  ISETP.GT.AND P1, PT, R3, 0x9, PT ;  /* 0x000000090300780c */ /* 0x000fe40003f24270 */
[----:B------:R-:W-:-:S11]  /*11890*/  PRMT R8, RZ, 0x7610, R8 ;  /* 0x00007610ff087816 */ /* 0x000fd60000000008 */
[----:B0-----:R-:W-:-:S04]  /*118a0*/  @P1 LOP3.LUT R5, R5, R4, RZ, 0x3c, !PT ;  /* 0x0000000405051212 */ /* 0x001fc800078e3cff */
[----:B------:R-:W-:-:S04]  /*118b0*/  @P1 LOP3.LUT R4, R5, R4, RZ, 0x3c, !PT ;  /* 0x0000000405041212 */ /* 0x000fc800078e3cff */
[----:B------:R-:W-:-:S05]  /*118c0*/  @P1 LOP3.LUT R5, R5, R4, RZ, 0x3c, !PT ;  /* 0x0000000405051212 */ /* 0x000fca00078e3cff */
[----:B------:R-:W3:Y:S04]  /*118d0*/  @P1 LDG.E.U16 R8, desc[UR10][R4.64] ;  /* 0x0000000a04081981 */ /* 0x000ee8000c1e1500 */
[----:B---3--:R0:W-:Y:S04]  /*118e0*/  STL [R1+0xc], R8 ;  /* 0x00000c0801007387 */ /* 0x0081e80000100800 */
[----:B0-----:R-:W3:Y:S04]  /*118f0*/  LDL.LU R8, [R1+0x2518] ;  /* 0x0025180001087983 */ /* 0x001ee80000300800 */
[----:B------:R-:W2:Y:S04]  /*11900*/  LDL R4, [R1+0xe08] ;  /* 0x000e080001047983 */ /* 0x000ea80000100800 */
[----:B------:R-:W2:Y:S01]  /*11910*/  LDL R5, [R1+0xe0c] ;  /* 0x000e0c0001057983 */ /* 0x000ea20000100800 */
[----:B------:R-:W-:-:S02]  /*11920*/  PRMT R29, RZ, 0x7610, R29 ;  /* 0x00007610ff1d7816 */ /* 0x000fc4000000001d */
[----:B--2---:R-:W-:-:S04]  /*11930*/  @P1 LOP3.LUT R5, R5, R4, RZ, 0x3c, !PT ;  /* 0x0000000405051212 */ /* 0x004fc800078e3cff */
        /* <DEDUP_REMOVED lines=11> */
[----:B--2---:R-:W-:Y:S04]  /*119f0*/  STL [R1+0x2494], R29 ;  /* 0x0024941d01007387 */ /* 0x004fe80000100800 */
[----:B---3--:R0:W-:Y:S04]  /*11a00*/  STL [R1+0x24], R7 ;  /* 0x0000240701007387 */ /* 0x0081e80000100800 */
[----:B0-----:R-:W2:Y:S04]  /*11a10*/  LDL.LU R7, [R1+0x2514] ;  /* 0x0025140001077983 */ /* 0x001ea80000300800 */
[----:B------:R-:W3:Y:S04]  /*11a20*/  LDL R4, [R1+0xdf8] ;  /* 0x000df80001047983 */ /* 0x000ee80000100800 */
[----:B------:R-:W3:Y:S01]  /*11a30*/  LDL R5, [R1+0xdfc] ;  /* 0x000dfc0001057983 */ /* 0x000ee20000100800 */
[----:B------:R-:W-:-:S02]  /*11a40*/  PRMT R6, RZ, 0x7610, R6 ;  /* 0x00007610ff067816 */ /* 0x000fc40000000006 */
[----:B---3--:R-:W-:-:S04]  /*11a50*/  @P0 LOP3.LUT R5, R5, R4, RZ, 0x3c, !PT ;  /* 0x0000000405050212 */ /* 0x008fc800078e3cff */
[----:B------:R-:W-:-:S04]  /*11a60*/  @P0 LOP3.LUT R4, R5, R4, RZ, 0x3c, !PT ;  /* 0x0000000405040212 */ /* 0x000fc800078e3cff */
[----:B------:R-:W-:-:S05]  /*11a70*/  @P0 LOP3.LUT R5, R5, R4, RZ, 0x3c, !PT ;  /* 0x0000000405050212 */ /* 0x000fca00078e3cff */
[----:B------:R-:W3:Y:S01]  /*11a80*/  @P0 LDG.E.U16 R6, desc[UR10][R4.64] ;  /* 0x0000000a04060981 */ /* 0x000ee2000c1e1500 */
[----:B------:R-:W-:-:S03]  /*11a90*/  ISETP.GT.AND P1, PT, R3, 0xb, PT ;  /* 0x0000000b0300780c */ /* 0x000fc60003f24270 */
        /* <DEDUP_REMOVED lines=8> */
[----:B------:R-:W2:Y:S04]  /*11b20*/  @P1 LDG.E.U16 R17, desc[UR10][R4.64] ;  /* 0x0000000a04111981 */ /* 0x000ea8000c1e1500 */
[----:B--2---:R0:W-:Y:S04]  /*11b30*/  STL [R1+0x50], R17 ;  /* 0x0000501101007387 */ /* 0x0041e80000100800 */
[----:B0-----:R-:W2:Y:S04]  /*11b40*/  LDL.LU R17, [R1+0x250c] ;  /* 0x00250c0001117983 */ /* 0x001ea80000300800 */
[----:B------:R-:W2:Y:S04]  /*11b50*/  LDL R4, [R1+0xde8] ;  /* 0x000de80001047983 */ /* 0x000ea80000100800 */
[----:B------:R-:W2:Y:S01]  /*11b60*/  LDL R5, [R1+0xdec] ;  /* 0x000dec0001057983 */ /* 0x000ea20000100800 */
[----:B------:R-:W-:-:S02]  /*11b70*/  PRMT R16, RZ, 0x7610, R16 ;  /* 0x00007610ff107816 */ /* 0x000fc40000000010 */
[----:B--2---:R-:W-:-:S04]  /*11b80*/  @P1 LOP3.LUT R5, R5, R4, RZ, 0x3c, !PT ;  /* 0x0000000405051212 */ /* 0x004fc800078e3cff */
[----:B------:R-:W-:-:S04]  /*11b90*/  @P1 LOP3.LUT R4, R5, R4, RZ, 0x3c, !PT ;  /* 0x0000000405041212 */ /* 0x000fc800078e3cff */
[----:B------:R-:W-:-:S05]  /*11ba0*/  @P1 LOP3.LUT R5, R5, R4, RZ, 0x3c, !PT ;  /* 0x0000000405051212 */ /* 0x000fca00078e3cff */
[----:B------:R-:W2:Y:S01]  /*11bb0*/  @P1 LDG.E.U16 R16, desc[UR10][R4.64] ;  /* 0x0000000a04101981 */ /* 0x000ea2000c1e1500 */
[----:B------:R-:W-:-:S03]  /*11bc0*/  ISETP.GT.AND P0, PT, R3, 0xc, PT ;  /* 0x0000000c0300780c */ /* 0x000fc60003f04270 */
        /* <DEDUP_REMOVED lines=80> */
[----:B----4-:R-:W-:-:S02]  /*120d0*/  PRMT R9, RZ, 0x7610, R9 ;  /* 0x00007610ff097816 */ /* 0x010fc40000000009 */
[----:B--2---:R-:W-:-:S04]  /*120e0*/  @P0 LOP3.LUT R5, R5, R4, RZ, 0x3c, !PT ;  /* 0x0000000405050212 */ /* 0x004fc800078e3cff */
[----:B------:R-:W-:-:S04]  /*120f0*/  @P0 LOP3.LUT R4, R5, R4, RZ, 0x3c, !PT ;  /* 0x0000000405040212 */ /* 0x000fc800078e3cff */
[----:B------:R-:W-:-:S05]  /*12100*/  @P0 LOP3.LUT R5, R5, R4, RZ, 0x3c, !PT ;  /* 0x0000000405050212 */ /* 0x000fca00078e3cff */
[----:B------:R0:W2:Y:S04]  /*12110*/  @P0 LDG.E.U16 R9, desc[UR10][R4.64] ;  /* 0x0000000a04090981 */ /* 0x0000a8000c1e1500 */
[----:B------:R-:W0:Y:S04]  /*12120*/  LDL R4, [R1+0xd98] ;  /* 0x000d980001047983 */ /* 0x000e280000100800 */
[----:B------:R-:W0:Y:S01]  /*12130*/  LDL R5, [R1+0xd9c] ;  /* 0x000d9c0001057983 */ /* 0x000e220000100800 */
[----:B------:R-:W-:Y:S02]  /*12140*/  PRMT R8, RZ, 0x7610, R8 ;  /* 0x00007610ff087816 */ /* 0x000fe40000000008 */
[----:B0-----:R-:W-:-:S04]  /*12150*/  @P0 LOP3.LUT R5, R5, R4, RZ, 0x3c, !PT ;  /* 0x0000000405050212 */ /* 0x001fc800078e3cff */
[----:B------:R-:W-:-:S04]  /*12160*/  @P0 LOP3.LUT R4, R5, R4, RZ, 0x3c, !PT ;  /* 0x0000000405040212 */ /* 0x000fc800078e3cff */
[----:B------:R-:W-:-:S05]  /*12170*/  @P0 LOP3.LUT R5, R5, R4, RZ, 0x3c, !PT ;  /* 0x0000000405050212 */ /* 0x000fca00078e3cff */
[----:B------:R0:W4:Y:S04]  /*12180*/  @P0 LDG.E.U16 R8, desc[UR10][R4.64] ;  /* 0x0000000a04080981 */ /* 0x000128000c1e1500 */
[----:B------:R-:W0:Y:S04]  /*12190*/  LDL R4, [R1+0xd20] ;  /* 0x000d200001047983 */ /* 0x000e280000100800 */
[----:B------:R-:W0:Y:S01]  /*121a0*/  LDL R5, [R1+0xd24] ;  /* 0x000d240001057983 */ /* 0x000e220000100800 */
[----:B------:R-:W-:Y:S02]  /*121b0*/  ISETP.GT.AND P1, PT, R3, 0x18, PT ;  /* 0x000000180300780c */ /* 0x000fe40003f24270 */
[----:B------:R-:W-:-:S11]  /*121c0*/  PRMT R7, RZ, 0x7610, R7 ;  /* 0x00007610ff077816 */ /* 0x000fd60000000007 */
[----:B0-----:R-:W-:-:S04]  /*121d0*/  @P1 LOP3.LUT R5, R5, R4, RZ, 0x3c, !PT ;  /* 0x0000000405051212 */ /* 0x001fc800078e3cff */
[----:B------:R-:W-:-:S04]  /*121e0*/  @P1 LOP3.LUT R4, R5, R4, RZ, 0x3c, !PT ;  /* 0x0000000405041212 */ /* 0x000fc800078e3cff */
[----:B------:R-:W-:-:S05]  /*121f0*/  @P1 LOP3.LUT R5, R5, R4, RZ, 0x3c, !PT ;  /* 0x0000000405051212 */ /* 0x000fca00078e3cff */
[----:B------:R0:W2:Y:S04]  /*12200*/  @P1 LDG.E.U16 R7, desc[UR10][R4.64] ;  /* 0x0000000a04071981 */ /* 0x0000a8000c1e1500 */
[----:B------:R-:W0:Y:S04]  /*12210*/  LDL R4, [R1+0xd18] ;  /* 0x000d180001047983 */ /* 0x000e280000100800 */
[----:B------:R-:W0:Y:S01]  /*12220*/  LDL R5, [R1+0xd1c] ;  /* 0x000d1c0001057983 */ /* 0x000e220000100800 */
[----:B---3--:R-:W-:Y:S02]  /*12230*/  PRMT R6, RZ, 0x7610, R6 ;  /* 0x00007610ff067816 */ /* 0x008fe40000000006 */
[----:B0-----:R-:W-:-:S04]  /*12240*/  @P1 LOP3.LUT R5, R5, R4, RZ, 0x3c, !PT ;  /* 0x0000000405051212 */ /* 0x001fc800078e3cff */
[----:B------:R-:W-:-:S04]  /*12250*/  @P1 LOP3.LUT R4, R5, R4, RZ, 0x3c, !PT ;  /* 0x0000000405041212 */ /* 0x000fc800078e3cff */
[----:B------:R-:W-:-:S05]  /*12260*/  @P1 LOP3.LUT R5, R5, R4, RZ, 0x3c, !PT ;  /* 0x0000000405051212 */ /* 0x000fca00078e3cff */
[----:B------:R0:W3:Y:S04]  /*12270*/  @P1 LDG.E.U16 R6, desc[UR10][R4.64] ;  /* 0x0000000a04061981 */ /* 0x0000e8000c1e1500 */
[----:B------:R-:W0:Y:S04]  /*12280*/  LDL R4, [R1+0xd90] ;  /* 0x000d900001047983 */ /* 0x000e280000100800 */
[----:B------:R-:W0:Y:S01]  /*12290*/  LDL R5, [R1+0xd94] ;  /* 0x000d940001057983 */ /* 0x000e220000100800 */
[----:B------:R-:W-:Y:S02]  /*122a0*/  ISETP.GT.AND P0, PT, R3, 0x11, PT ;  /* 0x000000110300780c */ /* 0x000fe40003f04270 */
[----:B------:R-:W-:-:S11]  /*122b0*/  PRMT R17, RZ, 0x7610, R17 ;  /* 0x00007610ff117816 */ /* 0x000fd60000000011 */
[----:B0-----:R-:W-:-:S04]  /*122c0*/  @P0 LOP3.LUT R5, R5, R4, RZ, 0x3c, !PT ;  /* 0x0000000405050212 */ /* 0x001fc800078e3cff */
        /* <DEDUP_REMOVED lines=9> */
[----:B------:R-:W-:Y:S01]  /*12360*/  @P0 LOP3.LUT R5, R5, R4, RZ, 0x3c, !PT ;  /* 0x0000000405050212 */ /* 0x000fe200078e3cff */
[----:B------:R-:W-:Y:S04]  /*12370*/  STL [R1+0x249c], R17 ;  /* 0x00249c1101007387 */ /* 0x000fe80000100800 */
[----:B------:R-:W-:Y:S04]  /*12380*/  STL [R1+0x24a0], R17 ;  /* 0x0024a01101007387 */ /* 0x000fe80000100800 */
[----:B------:R0:W2:Y:S04]  /*12390*/  @P0 LDG.E.U16 R16, desc[UR10][R4.64] ;  /* 0x0000000a04100981 */ /* 0x0000a8000c1e1500 */
[----:B------:R-:W0:Y:S04]  /*123a0*/  LDL R4, [R1+0xd80] ;  /* 0x000d800001047983 */ /* 0x000e280000100800 */
[----:B------:R-:W0:Y:S01]  /*123b0*/  LDL R5, [R1+0xd84] ;  /* 0x000d840001057983 */ /* 0x000e220000100800 */
[----:B------:R-:W-:-:S02]  /*123c0*/  ISETP.GT.AND P1, PT, R3, 0x12, PT ;  /* 0x000000120300780c */ /* 0x000fc40003f24270 */
[----:B------:R-:W-:-:S11]  /*123d0*/  PRMT R21, RZ, 0x7610, R21 ;  /* 0x00007610ff157816 */ /* 0x000fd60000000015 */
[----:B0-----:R-:W-:-:S04]  /*123e0*/  @P1 LOP3.LUT R5, R5, R4, RZ, 0x3c, !PT ;  /* 0x0000000405051212 */ /* 0x001fc800078e3cff */
[----:B------:R-:W-:-:S04]  /*123f0*/  @P1 LOP3.LUT R4, R5, R4, RZ, 0x3c, !PT ;  /* 0x0000000405041212 */ /* 0x000fc800078e3cff */
[----:B------:R-:W-:-:S05]  /*12400*/  @P1 LOP3.LUT R5, R5, R4, RZ, 0x3c, !PT ;  /* 0x0000000405051212 */ /* 0x000fca00078e3cff */
[----:B------:R0:W3:Y:S04]  /*12410*/  @P1 LDG.E.U16 R21, desc[UR10][R4.64] ;  /* 0x0000000a04151981 */ /* 0x0000e8000c1e1500 */
[----:B------:R-:W0:Y:S04]  /*12420*/  LDL R4, [R1+0xd78] ;  /* 0x000d780001047983 */ /* 0x000e280000100800 */
[----:B------:R-:W0:Y:S01]  /*12430*/  LDL R5, [R1+0xd7c] ;  /* 0x000d7c0001057983 */ /* 0x000e220000100800 */
[----:B------:R-:W-:Y:S02]  /*12440*/  PRMT R20, RZ, 0x7610, R20 ;  /* 0x00007610ff147816 */ /* 0x000fe40000000014 */
[----:B0-----:R-:W-:-:S04]  /*12450*/  @P1 LOP3.LUT R5, R5, R4, RZ, 0x3c, !PT ;  /* 0x0000000405051212 */ /* 0x001fc800078e3cff */
        /* <DEDUP_REMOVED lines=13> */
[----:B------:R-:W-:Y:S02]  /*12530*/  ISETP.GT.AND P1, PT, R3, 0x19, PT ;  /* 0x000000190300780c */ /* 0x000fe40003f24270 */
[----:B------:R-:W-:Y:S01]  /*12540*/  PRMT R13, RZ, 0x7610, R13 ;  /* 0x00007610ff0d7816 */ /* 0x000fe2000000000d */
[----:B--2---:R-:W-:Y:S10]  /*12550*/  STL [R1+0x2480], R27 ;  /* 0x0024801b01007387 */ /* 0x004ff40000100800 */
[----:B---3--:R-:W-:-:S04]  /*12560*/  @P1 LOP3.LUT R5, R5, R4, RZ, 0x3c, !PT ;  /* 0x0000000405051212 */ /* 0x008fc800078e3cff */
        /* <DEDUP_REMOVED lines=31> */
[----:B------:R-:W3:Y:S04]  /*12760*/  @P1 LDG.E.U16 R15, desc[UR10][R4.64] ;  /* 0x0000000a040f1981 */ /* 0x000ee8000c1e1500 */
[----:B--2---:R0:W-:Y:S04]  /*12770*/  STL [R1+0x4], R2 ;  /* 0x0000040201007387 */ /* 0x0041e80000100800 */
[----:B0-----:R-:W2:Y:S04]  /*12780*/  LDL R2, [R1+0xd04] ;  /* 0x000d040001027983 */ /* 0x001ea80000100800 */
[----:B---3--:R0:W-:Y:S04]  /*12790*/  STL [R1], R15 ;  /* 0x0000000f01007387 */ /* 0x0081e80000100800 */
[----:B0-----:R-:W3:Y:S04]  /*127a0*/  LDL.LU R15, [R1+0x24e4] ;  /* 0x0024e400010f7983 */ /* 0x001ee80000300800 */
[----:B------:R-:W2:Y:S04]  /*127b0*/  LDL R4, [R1+0xd50] ;  /* 0x000d500001047983 */ /* 0x000ea80000100800 */
[----:B------:R-:W2:Y:S01]  /*127c0*/  LDL R5, [R1+0xd54] ;  /* 0x000d540001057983 */ /* 0x000ea20000100800 */
[----:B------:R-:W-:-:S02]  /*127d0*/  ISETP.GT.AND P0, PT, R3, 0x15, PT ;  /* 0x000000150300780c */ /* 0x000fc40003f04270 */
[----:B------:R-:W-:-:S11]  /*127e0*/  PRMT R14, RZ, 0x7610, R14 ;  /* 0x00007610ff0e7816 */ /* 0x000fd6000000000e */
        /* <DEDUP_REMOVED lines=23> */
[----:B------:R-:W-:Y:S02]  /*12960*/  ISETP.GT.AND P0, PT, R3, 0x1a, PT ;  /* 0x0000001a0300780c */ /* 0x000fe40003f04270 */
[----:B------:R-:W-:Y:S01]  /*12970*/  PRMT R11, RZ, 0x7610, R11 ;  /* 0x00007610ff0b7816 */ /* 0x000fe2000000000b */
[----:B--2---:R0:W-:Y:S04]  /*12980*/  STL [R1+0x48], R18 ;  /* 0x0000481201007387 */ /* 0x0041e80000100800 */
[----:B0-----:R-:W2:Y:S04]  /*12990*/  LDL.LU R18, [R1+0x24d8] ;  /* 0x0024d80001127983 */ /* 0x001ea80000300800 */
[----:B------:R-:W2:Y:S02]  /*129a0*/  LDL R5, [R1+0xd00] ;  /* 0x000d000001057983 */ /* 0x000ea40000100800 */
[----:B------:R-:W-:Y:S01]  /*129b0*/  @P0 IMAD.MOV.U32 R4, RZ, RZ, R2 ;  /* 0x000000ffff040224 */ /* 0x000fe200078e0002 */
[----:B------:R-:W-:-:S02]  /*129c0*/  PRMT R10, RZ, 0x7610, R10 ;  /* 0x00007610ff0a7816 */ /* 0x000fc4000000000a */
[----:B------:R-:W-:Y:S01]  /*129d0*/  PRMT R24, RZ, 0x7610, R24 ;  /* 0x00007610ff187816 */ /* 0x000fe20000000018 */
[----:B------:R-:W3:Y:S04]  /*129e0*/  LDL R2, [R1+0xcf4] ;  /* 0x000cf40001027983 */ /* 0x000ee80000100800 */
[----:B--2---:R0:W2:Y:S04]  /*129f0*/  @P0 LDG.E.U16 R11, desc[UR10][R4.64] ;  /* 0x0000000a040b0981 */ /* 0x0040a8000c1e1500 */
[----:B------:R-:W0:Y:S04]  /*12a00*/  LDL R4, [R1+0xcf8] ;  /* 0x000cf80001047983 */ /* 0x000e280000100800 */
[----:B------:R-:W0:Y:S02]  /*12a10*/  LDL R5, [R1+0xcfc] ;  /* 0x000cfc0001057983 */ /* 0x000e240000100800 */
[----:B0-----:R-:W-:-:S04]  /*12a20*/  @P0 LOP3.LUT R5, R5, R4, RZ, 0x3c, !PT ;  /* 0x0000000405050212 */ /* 0x001fc800078e3cff */
[----:B------:R-:W-:-:S04]  /*12a30*/  @P0 LOP3.LUT R4, R5, R4, RZ, 0x3c, !PT ;  /* 0x0000000405040212 */ /* 0x000fc800078e3cff */
[----:B------:R-:W-:-:S05]  /*12a40*/  @P0 LOP3.LUT R5, R5, R4, RZ, 0x3c, !PT ;  /* 0x0000000405050212 */ /* 0x000fca00078e3cff */
[----:B------:R0:W2:Y:S04]  /*12a50*/  @P0 LDG.E.U16 R10, desc[UR10][R4.64] ;  /* 0x0000000a040a0981 */ /* 0x0000a8000c1e1500 */
[----:B------:R-:W0:Y:S04]  /*12a60*/  LDL R4, [R1+0xd38] ;  /* 0x000d380001047983 */ /* 0x000e280000100800 */
[----:B------:R-:W0:Y:S02]  /*12a70*/  LDL R5, [R1+0xd3c] ;  /* 0x000d3c0001057983 */ /* 0x000e240000100800 */
        /* <DEDUP_REMOVED lines=12> */
[----:B--2---:R0:W-:Y:S04]  /*12b40*/  STL [R1+0x40], R24 ;  /* 0x0000401801007387 */ /* 0x0041e80000100800 */
[----:B0-----:R-:W2:Y:S04]  /*12b50*/  LDL R24, [R1+0xce4] ;  /* 0x000ce40001187983 */ /* 0x001ea80000100800 */
        /* <DEDUP_REMOVED lines=16> */
[----:B------:R-:W-:Y:S01]  /*12c60*/  ISETP.GT.AND P0, PT, R3, 0x1c, PT ;  /* 0x0000001c0300780c */ /* 0x000fe20003f04270 */
        /* <DEDUP_REMOVED lines=8> */
[----:B------:R-:W2:Y:S01]  /*12cf0*/  LDL R5, [R1+0xce0] ;  /* 0x000ce00001057983 */ /* 0x000ea20000100800 */
[----:B------:R-:W-:Y:S01]  /*12d00*/  PRMT R19, RZ, 0x7610, R19 ;  /* 0x00007610ff137816 */ /* 0x000fe20000000013 */
[----:B0-----:R-:W-:Y:S01]  /*12d10*/  @P0 IMAD.MOV.U32 R4, RZ, RZ, R24 ;  /* 0x000000ffff040224 */ /* 0x001fe200078e0018 */
[----:B------:R-:W-:Y:S01]  /*12d20*/  PRMT R18, RZ, 0x7610, R18 ;  /* 0x00007610ff127816 */ /* 0x000fe20000000012 */
[----:B------:R-:W3:Y:S04]  /*12d30*/  LDL R24, [R1+0xccc] ;  /* 0x000ccc0001187983 */ /* 0x000ee80000100800 */
[----:B--2---:R-:W2:Y:S04]  /*12d40*/  @P0 LDG.E.U16 R19, desc[UR10][R4.64] ;  /* 0x0000000a04130981 */ /* 0x004ea8000c1e1500 */
[----:B------:R-:W3:Y:S04]  /*12d50*/  LDL R4, [R1+0xcd8] ;  /* 0x000cd80001047983 */ /* 0x000ee80000100800 */
[----:B------:R-:W3:Y:S01]  /*12d60*/  LDL R5, [R1+0xcdc] ;  /* 0x000cdc0001057983 */ /* 0x000ee20000100800 */
[----:B------:R-:W-:-:S03]  /*12d70*/  ISETP.GT.AND P1, PT, R3, 0x1d, PT ;  /* 0x0000001d0300780c */ /* 0x000fc60003f24270 */
[----:B--2---:R-:W-:Y:S01]  /*12d80*/  STL [R1+0x2468], R19 ;  /* 0x0024681301007387 */ /* 0x004fe20000100800 */
[----:B---3--:R-:W-:-:S04]  /*12d90*/  @P0 LOP3.LUT R5, R5, R4, RZ, 0x3c, !PT ;  /* 0x0000000405050212 */ /* 0x008fc800078e3cff */
[----:B------:R-:W-:-:S04]  /*12da0*/  @P0 LOP3.LUT R4, R5, R4, RZ, 0x3c, !PT ;  /* 0x0000000405040212 */ /* 0x000fc800078e3cff */
[----:B------:R-:W-:Y:S01]  /*12db0*/  @P0 LOP3.LUT R5, R5, R4, RZ, 0x3c, !PT ;  /* 0x0000000405050212 */ /* 0x000fe200078e3cff */
[----:B------:R-:W-:Y:S04]  /*12dc0*/  STL [R1+0x246c], R19 ;  /* 0x00246c1301007387 */ /* 0x000fe80000100800 */
[----:B------:R-:W-:Y:S04]  /*12dd0*/  STL [R1+0x2470], R19 ;  /* 0x0024701301007387 */ /* 0x000fe80000100800 */
[----:B------:R0:W2:Y:S04]  /*12de0*/  @P0 LDG.E.U16 R18, desc[UR10][R4.64] ;  /* 0x0000000a04120981 */ /* 0x0000a8000c1e1500 */
[----:B------:R-:W3:Y:S01]  /*12df0*/  LDL R5, [R1+0xcd0] ;  /* 0x000cd00001057983 */ /* 0x000ee20000100800 */
[----:B------:R-:W-:Y:S01]  /*12e00*/  PRMT R26, RZ, 0x7610, R26 ;  /* 0x00007610ff1a7816 */ /* 0x000fe2000000001a */
[----:B0-----:R-:W-:-:S02]  /*12e10*/  @P1 IMAD.MOV.U32 R4, RZ, RZ, R2 ;  /* 0x000000ffff041224 */ /* 0x001fc400078e0002 */
[----:B--2---:R-:W-:Y:S04]  /*12e20*/  STL [R1+0x2474], R18 ;  /* 0x0024741201007387 */ /* 0x004fe80000100800 */
[----:B------:R-:W-:Y:S01]  /*12e30*/  STL [R1+0x2478], R18 ;  /* 0x0024781201007387 */ /* 0x000fe20000100800 */
[----:B------:R-:W-:-:S03]  /*12e40*/  PRMT R25, RZ, 0x7610, R25 ;  /* 0x00007610ff197816 */ /* 0x000fc60000000019 */
[----:B------:R-:W2:Y:S04]  /*12e50*/  LDL R2, [R1+0xcbc] ;  /* 0x000cbc0001027983 */ /* 0x000ea80000100800 */
[----:B---3--:R0:W3:Y:S04]  /*12e60*/  @P1 LDG.E.U16 R26, desc[UR10][R4.64] ;  /* 0x0000000a041a1981 */ /* 0x0080e8000c1e1500 */
[----:B------:R-:W2:Y:S01]  /*12e70*/  LDL R5, [R1+0xcc8] ;  /* 0x000cc80001057983 */ /* 0x000ea20000100800 */
[----:B0-----:R-:W-:-:S03]  /*12e80*/  @P1 IMAD.MOV.U32 R4, RZ, RZ, R24 ;  /* 0x000000ffff041224 */ /* 0x001fc600078e0018 */
[----:B---3--:R-:W-:Y:S04]  /*12e90*/  STL [R1+0x243c], R26 ;  /* 0x00243c1a01007387 */ /* 0x008fe80000100800 */
[----:B------:R-:W-:Y:S04]  /*12ea0*/  STL [R1+0x2440], R26 ;  /* 0x0024401a01007387 */ /* 0x000fe80000100800 */
[----:B------:R-:W-:Y:S04]  /*12eb0*/  STL [R1+0x2444], R26 ;  /* 0x0024441a01007387 */ /* 0x000fe80000100800 */
[----:B------:R-:W-:Y:S04]  /*12ec0*/  STL [R1+0x247c], R26 ;  /* 0x00247c1a01007387 */ /* 0x000fe80000100800 */
[----:B--2---:R0:W2:Y:S01]  /*12ed0*/  @P1 LDG.E.U16 R25, desc[UR10][R4.64] ;  /* 0x0000000a04191981 */ /* 0x0040a2000c1e1500 */
[----:B------:R-:W-:-:S02]  /*12ee0*/  ISETP.GT.AND P0, PT, R3, 0x1e, PT ;  /* 0x0000001e0300780c */ /* 0x000fc40003f04270 */
[----:B------:R-:W-:Y:S01]  /*12ef0*/  PRMT R28, RZ, 0x7610, R28 ;  /* 0x00007610ff1c7816 */ /* 0x000fe2000000001c */
[----:B------:R-:W3:Y:S04]  /*12f00*/  LDL R24, [R1+0x127c] ;  /* 0x00127c0001187983 */ /* 0x000ee80000100800 */
[----:B------:R-:W0:Y:S04]  /*12f10*/  LDL R4, [R1+0xcc0] ;  /* 0x000cc00001047983 */ /* 0x000e280000100800 */
[----:B------:R-:W0:Y:S02]  /*12f20*/  LDL R5, [R1+0xcc4] ;  /* 0x000cc40001057983 */ /* 0x000e240000100800 */
[----:B0-----:R-:W-:-:S04]  /*12f30*/  @P0 LOP3.LUT R5, R5, R4, RZ, 0x3c, !PT ;  /* 0x0000000405050212 */ /* 0x001fc800078e3cff */
[----:B------:R-:W-:-:S04]  /*12f40*/  @P0 LOP3.LUT R4, R5, R4, RZ, 0x3c, !PT ;  /* 0x0000000405040212 */ /* 0x000fc800078e3cff */
[----:B------:R-:W-:-:S05]  /*12f50*/  @P0 LOP3.LUT R5, R5, R4, RZ, 0x3c, !PT ;  /* 0x0000000405050212 */ /* 0x000fca00078e3cff */
[----:B------:R-:W3:Y:S04]  /*12f60*/  @P0 LDG.E.U16 R28, desc[UR10][R4.64] ;  /* 0x0000000a041c0981 */ /* 0x000ee8000c1e1500 */
[----:B--2---:R-:W-:Y:S04]  /*12f70*/  STL [R1+0x2448], R25 ;  /* 0x0024481901007387 */ /* 0x004fe80000100800 */
[----:B------:R-:W-:Y:S04]  /*12f80*/  STL [R1+0x244c], R25 ;  /* 0x00244c1901007387 */ /* 0x000fe80000100800 */
[----:B---3--:R0:W-:Y:S04]  /*12f90*/  STL [R1+0x14], R28 ;  /* 0x0000141c01007387 */ /* 0x0081e80000100800 */
[----:B0-----:R-:W2:Y:S04]  /*12fa0*/  LDL.LU R28, [R1+0x24cc] ;  /* 0x0024cc00011c7983 */ /* 0x001ea80000300800 */
[----:B------:R-:W3:Y:S01]  /*12fb0*/  LDL R5, [R1+0xcb8] ;  /* 0x000cb80001057983 */ /* 0x000ee20000100800 */
[----:B------:R-:W-:-:S02]  /*12fc0*/  @P0 IMAD.MOV.U32 R4, RZ, RZ, R2 ;  /* 0x000000ffff040224 */ /* 0x000fc400078e0002 */
[----:B------:R-:W0:Y:S01]  /*12fd0*/  S2R R2, SR_TID.X ;  /* 0x0000000000027919 */ /* 0x000e220000002100 */
[----:B--2---:R-:W-:-:S06]  /*12fe0*/  PRMT R28, RZ, 0x7610, R28 ;  /* 0x00007610ff1c7816 */ /* 0x004fcc000000001c */
[----:B---3--:R-:W2:Y:S01]  /*12ff0*/  @P0 LDG.E.U16 R28, desc[UR10][R4.64] ;  /* 0x0000000a041c0981 */ /* 0x008ea2000c1e1500 */
[----:B0-----:R-:W-:-:S04]  /*13000*/  LOP3.LUT R2, R2, 0x1f, RZ, 0xc0, !PT ;  /* 0x0000001f02027812 */ /* 0x001fc800078ec0ff */
[----:B------:R-:W-:Y:S02]  /*13010*/  ISETP.GE.AND P0, PT, R2, R3, PT ;  /* 0x000000030200720c */ /* 0x000fe40003f06270 */
[----:B------:R-:W-:Y:S01]  /*13020*/  ISETP.GT.AND P1, PT, R3, 0x1f, PT ;  /* 0x0000001f0300780c */ /* 0x000fe20003f24270 */
[----:B--2---:R0:W-:Y:S04]  /*13030*/  STL [R1+0x10], R28 ;  /* 0x0000101c01007387 */ /* 0x0041e80000100800 */
[----:B0-----:R-:W2:Y:S04]  /*13040*/  LDL.LU R28, [R1+0x24c8] ;  /* 0x0024c800011c7983 */ /* 0x001ea80000300800 */
[----:B------:R-:W3:Y:S04]  /*13050*/  LDL R4, [R1+0xcb0] ;  /* 0x000cb00001047983 */ /* 0x000ee80000100800 */
[----:B------:R-:W3:Y:S04]  /*13060*/  LDL R5, [R1+0xcb4] ;  /* 0x000cb40001057983 */ /* 0x000ee80000100800 */
[----:B------:R-:W2:Y:S01]  /*13070*/  LDL.LU R2, [R1+0x24c4] ;  /* 0x0024c40001027983 */ /* 0x000ea20000300800 */
[----:B---3--:R-:W-:-:S04]  /*13080*/  @P1 LOP3.LUT R5, R5, R4, RZ, 0x3c, !PT ;  /* 0x0000000405051212 */ /* 0x008fc800078e3cff */
[C---:B------:R-:W-:Y:S02]  /*13090*/  @P1 LOP3.LUT R4, R5.reuse, R4, RZ, 0x3c, !PT ;  /* 0x0000000405041212 */ /* 0x040fe400078e3cff */
[----:B--2---:R-:W-:Y:S02]  /*130a0*/  PRMT R2, RZ, 0x7610, R2 ;  /* 0x00007610ff027816 */ /* 0x004fe40000000002 */
[----:B------:R-:W-:-:S05]  /*130b0*/  @P1 LOP3.LUT R5, R5, R4, RZ, 0x3c, !PT ;  /* 0x0000000405051212 */ /* 0x000fca00078e3cff */
[----:B------:R-:W2:Y:S04]  /*130c0*/  @P1 LDG.E.U16 R2, desc[UR10][R4.64] ;  /* 0x0000000a04021981 */ /* 0x000ea8000c1e1500 */
[----:B--2---:R0:W-:Y:S04]  /*130d0*/  STL [R1+0x28], R2 ;  /* 0x0000280201007387 */ /* 0x0041e80000100800 */
[----:B0-----:R-:W2:Y:S04]  /*130e0*/  LDL.LU R2, [R1+0x24c0] ;  /* 0x0024c00001027983 */ /* 0x001ea80000300800 */
[----:B------:R-:W3:Y:S04]  /*130f0*/  LDL R4, [R1+0xca8] ;  /* 0x000ca80001047983 */ /* 0x000ee80000100800 */
[----:B------:R-:W3:Y:S01]  /*13100*/  LDL R5, [R1+0xcac] ;  /* 0x000cac0001057983 */ /* 0x000ee20000100800 */
[----:B--2---:R-:W-:-:S02]  /*13110*/  PRMT R2, RZ, 0x7610, R2 ;  /* 0x00007610ff027816 */ /* 0x004fc40000000002 */
[----:B---3--:R-:W-:-:S04]  /*13120*/  @P1 LOP3.LUT R5, R5, R4, RZ, 0x3c, !PT ;  /* 0x0000000405051212 */ /* 0x008fc800078e3cff */
[----:B------:R-:W-:-:S04]  /*13130*/  @P1 LOP3.LUT R4, R5, R4, RZ, 0x3c, !PT ;  /* 0x0000000405041212 */ /* 0x000fc800078e3cff */
[----:B------:R-:W-:-:S05]  /*13140*/  @P1 LOP3.LUT R5, R5, R4, RZ, 0x3c, !PT ;  /* 0x0000000405051212 */ /* 0x000fca00078e3cff */
[----:B------:R0:W2:Y:S01]  /*13150*/  @P1 LDG.E.U16 R2, desc[UR10][R4.64] ;  /* 0x0000000a04021981 */ /* 0x0000a2000c1e1500 */
[----:B------:R-:W-:Y:S01]  /*13160*/  PRMT R0, RZ, 0x7610, R0 ;  /* 0x00007610ff007816 */ /* 0x000fe20000000000 */
[----:B0-----:R-:W-:Y:S02]  /*13170*/  @!P0 IMAD.MOV.U32 R4, RZ, RZ, R24 ;  /* 0x000000ffff048224 */ /* 0x001fe400078e0018 */
[----:B------:R-:W-:Y:S01]  /*13180*/  @!P0 IMAD.MOV.U32 R5, RZ, RZ, R28 ;  /* 0x000000ffff058224 */ /* 0x000fe200078e001c */
[----:B------:R-:W-:Y:S06]  /*13190*/  BAR.SYNC.DEFER_BLOCKING 0x0 ;  /* 0x0000000000007b1d */ /* 0x000fec0000010000 */
[----:B------:R-:W3:Y:S04]  /*131a0*/  @!P0 LDG.E.U16 R0, desc[UR10][R4.64] ;  /* 0x0000000a04008981 */ /* 0x000ee8000c1e1500 */
[----:B--2---:R0:W-:Y:S04]  /*131b0*/  STL [R1+0x34], R2 ;  /* 0x0000340201007387 */ /* 0x0041e80000100800 */
[----:B0-----:R-:W2:Y:S04]  /*131c0*/  LDL.LU R2, [R1+0x24bc] ;  /* 0x0024bc0001027983 */ /* 0x001ea80000300800 */
[----:B------:R-:W2:Y:S04]  /*131d0*/  LDL.LU R24, [R1+0x2c] ;  /* 0x00002c0001187983 */ /* 0x000ea80000300800 */
[----:B------:R-:W-:Y:S04]  /*131e0*/  STL [R1+0x12c0], R28 ;  /* 0x0012c01c01007387 */ /* 0x000fe80000100800 */
[----:B------:R-:W2:Y:S04]  /*131f0*/  LDL R4, [R1+0x1278] ;  /* 0x0012780001047983 */ /* 0x000ea80000100800 */
[----:B------:R-:W2:Y:S01]  /*13200*/  LDL R5, [R1+0x1290] ;  /* 0x0012900001057983 */ /* 0x000ea20000100800 */
[----:B------:R-:W-:-:S03]  /*13210*/  PRMT R3, RZ, 0x7610, R3 ;  /* 0x00007610ff037816 */ /* 0x000fc60000000003 */
[----:B---3--:R0:W-:Y:S04]  /*13220*/  STL [R1+0x624], R0 ;  /* 0x0006240001007387 */ /* 0x0081e80000100800 */
[----:B0-----:R-:W3:Y:S01]  /*13230*/  LDL.LU R0, [R1+0x38] ;  /* 0x0000380001007983 */ /* 0x001ee20000300800 */
[----:B--2---:R-:W-:-:S04]  /*13240*/  @!P0 LOP3.LUT R5, R5, R4, RZ, 0x3c, !PT ;  /* 0x0000000405058212 */ /* 0x004fc800078e3cff */
[----:B------:R-:W-:-:S04]  /*13250*/  @!P0 LOP3.LUT R4, R5, R4, RZ, 0x3c, !PT ;  /* 0x0000000405048212 */ /* 0x000fc800078e3cff */
[----:B------:R-:W-:-:S05]  /*13260*/  @!P0 LOP3.LUT R5, R5, R4, RZ, 0x3c, !PT ;  /* 0x0000000405058212 */ /* 0x000fca00078e3cff */
[----:B------:R0:W2:Y:S04]  /*13270*/  @!P0 LDG.E.U16 R3, desc[UR10][R4.64] ;  /* 0x0000000a04038981 */ /* 0x0000a8000c1e1500 */
[----:B------:R-:W0:Y:S04]  /*13280*/  LDL R4, [R1+0xea0] ;  /* 0x000ea00001047983 */ /* 0x000e280000100800 */
[----:B------:R-:W0:Y:S01]  /*13290*/  LDL R5, [R1+0x1208] ;  /* 0x0012080001057983 */ /* 0x000e220000100800 */
[----:B------:R-:W-:Y:S02]  /*132a0*/  PRMT R2, RZ, 0x7610, R2 ;  /* 0x00007610ff027816 */ /* 0x000fe40000000002 */
[----:B0-----:R-:W-:-:S04]  /*132b0*/  @!P0 LOP3.LUT R5, R5, R4, RZ, 0x3c, !PT ;  /* 0x0000000405058212 */ /* 0x001fc800078e3cff */
[----:B------:R-:W-:-:S04]  /*132c0*/  @!P0 LOP3.LUT R4, R5, R4, RZ, 0x3c, !PT ;  /* 0x0000000405048212 */ /* 0x000fc800078e3cff */
[----:B------:R-:W-:-:S05]  /*132d0*/  @!P0 LOP3.LUT R5, R5, R4, RZ, 0x3c, !PT ;  /* 0x0000000405058212 */ /* 0x000fca00078e3cff */
[----:B------:R-:W3:Y:S04]  /*132e0*/  @!P0 LDG.E.U16 R2, desc[UR10][R4.64] ;  /* 0x0000000a04028981 */ /* 0x000ee8000c1e1500 */
[----:B--2---:R-:W-:Y:S04]  /*132f0*/  STL [R1+0x2400], R3 ;  /* 0x0024000301007387 */ /* 0x004fe80000100800 */
[----:B------:R-:W-:Y:S04]  /*13300*/  STL [R1+0x2404], R3 ;  /* 0x0024040301007387 */ /* 0x000fe80000100800 */
[----:B------:R-:W-:Y:S04]  /*13310*/  STL [R1+0x2408], R3 ;  /* 0x0024080301007387 */ /* 0x000fe80000100800 */
[----:B---3--:R0:W-:Y:S04]  /*13320*/  STL [R1+0x30], R2 ;  /* 0x0000300201007387 */ /* 0x0081e80000100800 */
[----:B0-----:R-:W2:Y:S04]  /*13330*/  LDL.LU R2, [R1+0x24b8] ;  /* 0x0024b80001027983 */ /* 0x001ea80000300800 */
[----:B------:R-:W3:Y:S04]  /*13340*/  LDL R4, [R1+0x11f0] ;  /* 0x0011f00001047983 */ /* 0x000ee80000100800 */
[----:B------:R-:W3:Y:S01]  /*13350*/  LDL R5, [R1+0x11f4] ;  /* 0x0011f40001057983 */ /* 0x000ee20000100800 */
[----:B--2---:R-:W-:-:S02]  /*13360*/  PRMT R2, RZ, 0x7610, R2 ;  /* 0x00007610ff027816 */ /* 0x004fc40000000002 */
[----:B---3--:R-:W-:-:S04]  /*13370*/  @!P0 LOP3.LUT R5, R5, R4, RZ, 0x3c, !PT ;  /* 0x0000000405058212 */ /* 0x008fc800078e3cff */
[----:B------:R-:W-:-:S04]  /*13380*/  @!P0 LOP3.LUT R4, R5, R4, RZ, 0x3c, !PT ;  /* 0x0000000405048212 */ /* 0x000fc800078e3cff */
[----:B------:R-:W-:-:S05]  /*13390*/  @!P0 LOP3.LUT R5, R5, R4, RZ, 0x3c, !PT ;  /* 0x0000000405058212 */ /* 0x000fca00078e3cff */
[----:B------:R-:W2:Y:S04]  /*133a0*/  @!P0 LDG.E.U16 R2, desc[UR10][R4.64] ;  /* 0x0000000a04028981 */ /* 0x000ea8000c1e1500 */
[----:B--2---:R0:W-:Y:S04]  /*133b0*/  STL [R1+0x3c], R2 ;  /* 0x00003c0201007387 */ /* 0x0041e80000100800 */
        /* <DEDUP_REMOVED lines=12> */
[----:B------:R-:W-:-:S02]  /*13480*/  PRMT R25, RZ, 0x7610, R25 ;  /* 0x00007610ff197816 */ /* 0x000fc40000000019 */
[----:B---3--:R-:W-:-:S04]  /*13490*/  @!P0 LOP3.LUT R5, R5, R4, RZ, 0x3c, !PT ;  /* 0x0000000405058212 */ /* 0x008fc800078e3cff */
[----:B------:R-:W-:-:S04]  /*134a0*/  @!P0 LOP3.LUT R4, R5, R4, RZ, 0x3c, !PT ;  /* 0x0000000405048212 */ /* 0x000fc800078e3cff */
[----:B------:R-:W-:-:S05]  /*134b0*/  @!P0 LOP3.LUT R5, R5, R4, RZ, 0x3c, !PT ;  /* 0x0000000405058212 */ /* 0x000fca00078e3cff */
[----:B------:R0:W3:Y:S04]  /*134c0*/  @!P0 LDG.E.U16 R25, desc[UR10][R4.64] ;  /* 0x0000000a04198981 */ /* 0x0000e8000c1e1500 */
[----:B------:R-:W0:Y:S04]  /*134d0*/  LDL R4, [R1+0x1190] ;  /* 0x0011900001047983 */ /* 0x000e280000100800 */
[----:B------:R-:W0:Y:S01]  /*134e0*/  LDL R5, [R1+0x1194] ;  /* 0x0011940001057983 */ /* 0x000e220000100800 */
[----:B--2---:R-:W-:Y:S02]  /*134f0*/  PRMT R2, RZ, 0x7610, R2 ;  /* 0x00007610ff027816 */ /* 0x004fe40000000002 */
[----:B0-----:R-:W-:-:S04]  /*13500*/  @!P0 LOP3.LUT R5, R5, R4, RZ, 0x3c, !PT ;  /* 0x0000000405058212 */ /* 0x001fc800078e3cff */
[----:B------:R-:W-:-:S04]  /*13510*/  @!P0 LOP3.LUT R4, R5, R4, RZ, 0x3c, !PT ;  /* 0x0000000405048212 */ /* 0x000fc800078e3cff */
[----:B------:R-:W-:-:S05]  /*13520*/  @!P0 LOP3.LUT R5, R5, R4, RZ, 0x3c, !PT ;  /* 0x0000000405058212 */ /* 0x000fca00078e3cff */
[----:B------:R-:W2:Y:S04]  /*13530*/  @!P0 LDG.E.U16 R2, desc[UR10][R4.64] ;  /* 0x0000000a04028981 */ /* 0x000ea8000c1e1500 */
[----:B---3--:R0:W-:Y:S04]  /*13540*/  STL [R1+0x54], R25 ;  /* 0x0000541901007387 */ /* 0x0081e80000100800 */
[----:B0-----:R-:W3:Y:S04]  /*13550*/  LDL R25, [R1+0x1114] ;  /* 0x0011140001197983 */ /* 0x001ee80000100800 */
        /* <DEDUP_REMOVED lines=10> */
[----:B------:R-:W2:Y:S04]  /*13600*/  LDL R4, [R1+0x1150] ;  /* 0x0011500001047983 */ /* 0x000ea80000100800 */
[----:B------:R-:W2:Y:S01]  /*13610*/  LDL R5, [R1+0x1154] ;  /* 0x0011540001057983 */ /* 0x000ea20000100800 */
[----:B0-----:R-:W0:Y:S02]  /*13620*/  S2R R2, SR_TID.X ;  /* 0x0000000000027919 */ /* 0x001e240000002100 */
[----:B0-----:R-:W-:-:S05]  /*13630*/  LOP3.LUT R2, R2, 0x3f, RZ, 0xc0, !PT ;  /* 0x0000003f02027812 */ /* 0x001fca00078ec0ff */
[----:B------:R-:W-:-:S05]  /*13640*/  IMAD.SHL.U32 R2, R2, 0x2, RZ ;  /* 0x0000000202027824 */ /* 0x000fca00078e00ff */
[----:B------:R0:W-:Y:S02]  /*13650*/  STS.U16 [R2+UR6+0x4000], R24 ;  /* 0x0040001802007988 */ /* 0x0001e40008000406 */
[----:B0-----:R-:W-:Y:S02]  /*13660*/  PRMT R2, RZ, 0x7610, R2 ;  /* 0x00007610ff027816 */ /* 0x001fe40000000002 */
[----:B------:R-:W3:Y:S01]  /*13670*/  LDL.LU R24, [R1+0x24a8] ;  /* 0x0024a80001187983 */ /* 0x000ee20000300800 */
[----:B--2---:R-:W-:-:S04]  /*13680*/  @!P0 LOP3.LUT R5, R5, R4, RZ, 0x3c, !PT ;  /* 0x0000000405058212 */ /* 0x004fc800078e3cff */
[----:B------:R-:W-:-:S04]  /*13690*/  @!P0 LOP3.LUT R4, R5, R4, RZ, 0x3c, !PT ;  /* 0x0000000405048212 */ /* 0x000fc800078e3cff */
[----:B------:R-:W-:-:S05]  /*136a0*/  @!P0 LOP3.LUT R5, R5, R4, RZ, 0x3c, !PT ;  /* 0x0000000405058212 */ /* 0x000fca00078e3cff */
[----:B------:R-:W2:Y:S04]  /*136b0*/  @!P0 LDG.E.U16 R2, desc[UR10][R4.64] ;  /* 0x0000000a04028981 */ /* 0x000ea8000c1e1500 */
[----:B--2---:R0:W-:Y:S04]  /*136c0*/  STL [R1+0x64], R2 ;  /* 0x0000640201007387 */ /* 0x0041e80000100800 */
[----:B------:R-:W2:Y:S04]  /*136d0*/  LDL R4, [R1+0x1130] ;  /* 0x0011300001047983 */ /* 0x000ea80000100800 */
[----:B------:R-:W2:Y:S01]  /*136e0*/  LDL R5, [R1+0x1134] ;  /* 0x0011340001057983 */ /* 0x000ea20000100800 */
[----:B0-----:R-:W0:Y:S01]  /*136f0*/  S2R R2, SR_TID.X ;  /* 0x0000000000027919 */ /* 0x001e220000002100 */
[----:B------:R-:W-:-:S02]  /*13700*/  PRMT R26, RZ, 0x7610, R26 ;  /* 0x00007610ff1a7816 */ /* 0x000fc4000000001a */
[----:B0-----:R-:W-:-:S05]  /*13710*/  LOP3.LUT R2, R2, 0x3f, RZ, 0xc0, !PT ;  /* 0x0000003f02027812 */ /* 0x001fca00078ec0ff */
[----:B------:R-:W-:-:S05]  /*13720*/  IMAD.SHL.U32 R2, R2, 0x2, RZ ;  /* 0x0000000202027824 */ /* 0x000fca00078e00ff */
[----:B------:R0:W-:Y:S04]  /*13730*/  STS.U16 [R2+UR6+0x4080], R0 ;  /* 0x0040800002007988 */ /* 0x0001e80008000406 */
[----:B0-----:R-:W3:Y:S01]  /*13740*/  LDL.LU R0, [R1+0x24a4] ;  /* 0x0024a40001007983 */ /* 0x001ee20000300800 */
[----:B--2---:R-:W-:-:S04]  /*13750*/  @!P0 LOP3.LUT R5, R5, R4, RZ, 0x3c, !PT ;  /* 0x0000000405058212 */ /* 0x004fc800078e3cff */
[----:B------:R-:W-:-:S04]  /*13760*/  @!P0 LOP3.LUT R4, R5, R4, RZ, 0x3c, !PT ;  /* 0x0000000405048212 */ /* 0x000fc800078e3cff */
[----:B------:R-:W-:-:S05]  /*13770*/  @!P0 LOP3.LUT R5, R5, R4, RZ, 0x3c, !PT ;  /* 0x0000000405058212 */ /* 0x000fca00078e3cff */
[----:B------:R0:W2:Y:S04]  /*13780*/  @!P0 LDG.E.U16 R26, desc[UR10][R4.64] ;  /* 0x0000000a041a8981 */ /* 0x0000a8000c1e1500 */
[----:B------:R-:W4:Y:S01]  /*13790*/  LDL R5, [R1+0x1110] ;  /* 0x0011100001057983 */ /* 0x000f220000100800 */
[----:B------:R-:W-:Y:S01]  /*137a0*/  PRMT R18, RZ, 0x7610, R18 ;  /* 0x00007610ff127816 */ /* 0x000fe20000000012 */
[----:B0-----:R-:W-:Y:S02]  /*137b0*/  @!P0 IMAD.MOV.U32 R4, RZ, RZ, R25 ;  /* 0x000000ffff048224 */ /* 0x001fe400078e0019 */
[----:B--2---:R0:W-:Y:S04]  /*137c0*/  STL [R1+0xc0], R26 ;  /* 0x0000c01a01007387 */ /* 0x0041e80000100800 */
[----:B---3--:R-:W-:Y:S04]  /*137d0*/  STS.U16 [R2+UR6+0x4800], R24 ;  /* 0x0048001802007988 */ /* 0x008fe80008000406 */
[----:B------:R1:W-:Y:S04]  /*137e0*/  STS.U16 [R2+UR6+0x4880], R23 ;  /* 0x0048801702007988 */ /* 0x0003e80008000406 */
[----:B----4-:R2:W3:Y:S04]  /*137f0*/  @!P0 LDG.E.U16 R18, desc[UR10][R4.64] ;  /* 0x0000000a04128981 */ /* 0x0104e8000c1e1500 */
[----:B0-----:R-:W4:Y:S04]  /*13800*/  LDL R26, [R1+0x10b4] ;  /* 0x0010b400011a7983 */ /* 0x001f280000100800 */
[----:B------:R-:W2:Y:S04]  /*13810*/  LDL R25, [R1+0x1090] ;  /* 0x0010900001197983 */ /* 0x000ea80000100800 */
[----:B------:R-:W2:Y:S04]  /*13820*/  LDL R4, [R1+0x10f0] ;  /* 0x0010f00001047983 */ /* 0x000ea80000100800 */
[----:B------:R-:W2:Y:S01]  /*13830*/  LDL R5, [R1+0x10f4] ;  /* 0x0010f40001057983 */ /* 0x000ea20000100800 */
[----:B-1----:R-:W-:-:S02]  /*13840*/  PRMT R2, RZ, 0x7610, R2 ;  /* 0x00007610ff027816 */ /* 0x002fc40000000002 */
[----:B--2---:R-:W-:-:S04]  /*13850*/  @!P0 LOP3.LUT R5, R5, R4, RZ, 0x3c, !PT ;  /* 0x0000000405058212 */ /* 0x004fc800078e3cff */
[----:B------:R-:W-:-:S04]  /*13860*/  @!P0 LOP3.LUT R4, R5, R4, RZ, 0x3c, !PT ;  /* 0x0000000405048212 */ /* 0x000fc800078e3cff */
[----:B------:R-:W-:-:S05]  /*13870*/  @!P0 LOP3.LUT R5, R5, R4, RZ, 0x3c, !PT ;  /* 0x0000000405058212 */ /* 0x000fca00078e3cff */
[----:B------:R-:W2:Y:S04]  /*13880*/  @!P0 LDG.E.U16 R2, desc[UR10][R4.64] ;  /* 0x0000000a04028981 */ /* 0x000ea8000c1e1500 */
[----:B---3--:R0:W-:Y:S04]  /*13890*/  STL [R1+0xbc], R18 ;  /* 0x0000bc1201007387 */ /* 0x0081e80000100800 */
[----:B0-----:R-:W3:Y:S04]  /*138a0*/  LDL R18, [R1+0x1094] ;  /* 0x0010940001127983 */ /* 0x001ee80000100800 */
[----:B--2---:R-:W-:Y:S04]  /*138b0*/  STL [R1+0xb8], R2 ;  /* 0x0000b80201007387 */ /* 0x004fe80000100800 */
[----:B------:R-:W2:Y:S04]  /*138c0*/  LDL R4, [R1+0x10d0] ;  /* 0x0010d00001047983 */ /* 0x000ea80000100800 */
[----:B------:R-:W2:Y:S01]  /*138d0*/  LDL R5, [R1+0x10d4] ;  /* 0x0010d40001057983 */ /* 0x000ea20000100800 */
[----:B------:R-:W-:-:S02]  /*138e0*/  PRMT R29, RZ, 0x7610, R29 ;  /* 0x00007610ff1d7816 */ /* 0x000fc4000000001d */
[----:B--2---:R-:W-:-:S04]  /*138f0*/  @!P0 LOP3.LUT R5, R5, R4, RZ, 0x3c, !PT ;  /* 0x0000000405058212 */ /* 0x004fc800078e3cff */
[----:B------:R-:W-:-:S04]  /*13900*/  @!P0 LOP3.LUT R4, R5, R4, RZ, 0x3c, !PT ;  /* 0x0000000405048212 */ /* 0x000fc800078e3cff */
[----:B------:R-:W-:-:S05]  /*13910*/  @!P0 LOP3.LUT R5, R5, R4, RZ, 0x3c, !PT ;  /* 0x0000000405058212 */ /* 0x000fca00078e3cff */
[----:B------:R4:W2:Y:S04]  /*13920*/  @!P0 LDG.E.U16 R29, desc[UR10][R4.64] ;  /* 0x0000000a041d8981 */ /* 0x0008a8000c1e1500 */
[----:B------:R-:W2:Y:S01]  /*13930*/  LDL R5, [R1+0x10b0] ;  /* 0x0010b00001057983 */ /* 0x000ea20000100800 */
[----:B------:R-:W-:Y:S01]  /*13940*/  PRMT R19, RZ, 0x7610, R19 ;  /* 0x00007610ff137816 */ /* 0x000fe20000000013 */
[----:B----4-:R-:W-:Y:S01]  /*13950*/  @!P0 IMAD.MOV.U32 R4, RZ, RZ, R26 ;  /* 0x000000ffff048224 */ /* 0x010fe200078e001a */
[----:B------:R-:W-:-:S04]  /*13960*/  PRMT R0, RZ, 0x7610, R0 ;  /* 0x00007610ff007816 */ /* 0x000fc80000000000 */
[----:B--2---:R3:W2:Y:S04]  /*13970*/  @!P0 LDG.E.U16 R19, desc[UR10][R4.64] ;  /* 0x0000000a04138981 */ /* 0x0046a8000c1e1500 */
[----:B------:R0:W-:Y:S01]  /*13980*/  STL [R1+0xb4], R29 ;  /* 0x0000b41d01007387 */ /* 0x0001e20000100800 */
[----:B---3--:R-:W-:Y:S02]  /*13990*/  @!P0 IMAD.MOV.U32 R4, RZ, RZ, R18 ;  /* 0x000000ffff048224 */ /* 0x008fe400078e0012 */
[----:B------:R-:W-:Y:S01]  /*139a0*/  @!P0 IMAD.MOV.U32 R5, RZ, RZ, R25 ;  /* 0x000000ffff058224 */ /* 0x000fe200078e0019 */
[----:B0-----:R-:W3:Y:S04]  /*139b0*/  LDL.LU R29, [R1+0xc] ;  /* 0x00000c00011d7983 */ /* 0x001ee80000300800 */
[----:B------:R-:W4:Y:S04]  /*139c0*/  LDL R26, [R1+0x1050] ;  /* 0x00105000011a7983 */ /* 0x000f280000100800 */
[----:B------:R0:W3:Y:S04]  /*139d0*/  @!P0 LDG.E.U16 R0, desc[UR10][R4.64] ;  /* 0x0000000a04008981 */ /* 0x0000e8000c1e1500 */
[----:B--2---:R1:W-:Y:S04]  /*139e0*/  STL [R1+0xb0], R19 ;  /* 0x0000b01301007387 */ /* 0x0043e80000100800 */
[----:B------:R-:W0:Y:S04]  /*139f0*/  LDL R4, [R1+0x1070] ;  /* 0x0010700001047983 */ /* 0x000e280000100800 */
[----:B------:R-:W0:Y:S01]  /*13a00*/  LDL R5, [R1+0x1074] ;  /* 0x0010740001057983 */ /* 0x000e220000100800 */
[----:B------:R-:W-:Y:S01]  /*13a10*/  PRMT R17, RZ, 0x7610, R17 ;  /* 0x00007610ff117816 */ /* 0x000fe20000000011 */
[----:B------:R-:W2:Y:S02]  /*13a20*/  S2R R2, SR_TID.X ;  /* 0x0000000000027919 */ /* 0x000ea40000002100 */
[----:B-1----:R-:W2:Y:S04]  /*13a30*/  LDL R19, [R1+0x1054] ;  /* 0x0010540001137983 */ /* 0x002ea80000100800 */
[----:B------:R-:W2:Y:S01]  /*13a40*/  LDL R18, [R1+0x1030] ;  /* 0x0010300001127983 */ /* 0x000ea20000100800 */
[----:B0-----:R-:W-:-:S04]  /*13a50*/  @!P0 LOP3.LUT R5, R5, R4, RZ, 0x3c, !PT ;  /* 0x0000000405058212 */ /* 0x001fc800078e3cff */
[----:B------:R-:W-:-:S04]  /*13a60*/  @!P0 LOP3.LUT R4, R5, R4, RZ, 0x3c, !PT ;  /* 0x0000000405048212 */ /* 0x000fc800078e3cff */
[----:B------:R-:W-:-:S05]  /*13a70*/  @!P0 LOP3.LUT R5, R5, R4, RZ, 0x3c, !PT ;  /* 0x0000000405058212 */ /* 0x000fca00078e3cff */
[----:B------:R-:W4:Y:S01]  /*13a80*/  @!P0 LDG.E.U16 R17, desc[UR10][R4.64] ;  /* 0x0000000a04118981 */ /* 0x000f22000c1e1500 */
[----:B--2---:R-:W-:-:S05]  /*13a90*/  LOP3.LUT R2, R2, 0x3f, RZ, 0xc0, !PT ;  /* 0x0000003f02027812 */ /* 0x004fca00078ec0ff */
[----:B------:R-:W-:Y:S01]  /*13aa0*/  IMAD.SHL.U32 R2, R2, 0x2, RZ ;  /* 0x0000000202027824 */ /* 0x000fe200078e00ff */
[----:B---3--:R0:W-:Y:S04]  /*13ab0*/  STL [R1+0xac], R0 ;  /* 0x0000ac0001007387 */ /* 0x0081e80000100800 */
[----:B0-----:R-:W2:Y:S04]  /*13ac0*/  LDL R0, [R1+0x1034] ;  /* 0x0010340001007983 */ /* 0x001ea80000100800 */
[----:B------:R-:W-:Y:S04]  /*13ad0*/  STL [R1+0x2450], R2 ;  /* 0x0024500201007387 */ /* 0x000fe80000100800 */
[----:B------:R-:W-:Y:S04]  /*13ae0*/  STL [R1+0x2454], R2 ;  /* 0x0024540201007387 */ /* 0x000fe80000100800 */
[----:B------:R-:W-:Y:S01]  /*13af0*/  STL [R1+0x2458], R2 ;  /* 0x0024580201007387 */ /* 0x000fe20000100800 */
[----:B------:R-:W0:Y:S03]  /*13b00*/  S2R R25, SR_TID.X ;  /* 0x0000000000197919 */ /* 0x000e260000002100 */
[----:B----4-:R1:W-:Y:S04]  /*13b10*/  STL [R1+0xa8], R17 ;  /* 0x0000a81101007387 */ /* 0x0103e80000100800 */
[----:B-1----:R-:W3:Y:S04]  /*13b20*/  LDL.LU R17, [R1+0x24a0] ;  /* 0x0024a00001117983 */ /* 0x002ee80000300800 */
[----:B------:R-:W4:Y:S01]  /*13b30*/  LDL.LU R5, [R1+0x60] ;  /* 0x0000600001057983 */ /* 0x000f220000300800 */
[----:B0-----:R-:W-:-:S05]  /*13b40*/  LOP3.LUT R25, R25, 0x3f, RZ, 0xc0, !PT ;  /* 0x0000003f19197812 */ /* 0x001fca00078ec0ff */
[----:B------:R-:W-:Y:S01]  /*13b50*/  IMAD.SHL.U32 R25, R25, 0x2, RZ ;  /* 0x0000000219197824 */ /* 0x000fe200078e00ff */
[----:B------:R-:W-:Y:S04]  /*13b60*/  STS.U16 [R2+UR6+0x5000], R9 ;  /* 0x0050000902007988 */ /* 0x000fe80008000406 */
[----:B------:R-:W-:Y:S01]  /*13b70*/  LOP3.LUT R25, R25, 0x10, RZ, 0x3c, !PT ;  /* 0x0000001019197812 */ /* 0x000fe200078e3cff */
[----:B------:R-:W-:Y:S01]  /*13b80*/  STS.U16 [R2+UR6+0x5080], R8 ;  /* 0x0050800802007988 */ /* 0x000fe20008000406 */
[----:B------:R-:W-:-:S03]  /*13b90*/  @!P0 IMAD.MOV.U32 R4, RZ, RZ, R19 ;  /* 0x000000ffff048224 */ /* 0x000fc600078e0013 */
[----:B------:R-:W-:Y:S04]  /*13ba0*/  STS.U16 [R2+UR6+0x5800], R7 ;  /* 0x0058000702007988 */ /* 0x000fe80008000406 */
[----:B------:R-:W-:Y:S04]  /*13bb0*/  STS.U16 [R2+UR6+0x5880], R6 ;  /* 0x0058800602007988 */ /* 0x000fe80008000406 */
[----:B------:R-:W2:Y:S01]  /*13bc0*/  LDL R19, [R1+0xff4] ;  /* 0x000ff40001137983 */ /* 0x000ea20000100800 */
[----:B---3--:R-:W-:-:S03]  /*13bd0*/  PRMT R17, RZ, 0x7610, R17 ;  /* 0x00007610ff117816 */ /* 0x008fc60000000011 */
[----:B----4-:R0:W-:Y:S02]  /*13be0*/  STS.U16 [R25+UR6+0x4100], R5 ;  /* 0x0041000519007988 */ /* 0x0101e40008000406 */
[----:B0-----:R-:W-:Y:S02]  /*13bf0*/  @!P0 IMAD.MOV.U32 R5, RZ, RZ, R26 ;  /* 0x000000ffff058224 */ /* 0x001fe400078e001a */
[----:B------:R-:W3:Y:S04]  /*13c00*/  LDL R26, [R1+0xff0] ;  /* 0x000ff000011a7983 */ /* 0x000ee80000100800 */
[----:B------:R-:W4:Y:S04]  /*13c10*/  @!P0 LDG.E.U16 R17, desc[UR10][R4.64] ;  /* 0x0000000a04118981 */ /* 0x000f28000c1e1500 */
[----:B----4-:R0:W-:Y:S04]  /*13c20*/  STL [R1+0x38], R17 ;  /* 0x0000381101007387 */ /* 0x0101e80000100800 */
[----:B0-----:R-:W4:Y:S04]  /*13c30*/  LDL.LU R17, [R1+0x249c] ;  /* 0x00249c0001117983 */ /* 0x001f280000300800 */
[----:B------:R-:W3:Y:S01]  /*13c40*/  LDL.LU R5, [R1+0x5c] ;  /* 0x00005c0001057983 */ /* 0x000ee20000300800 */
[----:B--2---:R-:W-:-:S03]  /*13c50*/  @!P0 IMAD.MOV.U32 R4, RZ, RZ, R0 ;  /* 0x000000ffff048224 */ /* 0x004fc600078e0000 */
[----:B------:R-:W2:Y:S01]  /*13c60*/  LDL R0, [R1+0xfd4] ;  /* 0x000fd40001007983 */ /* 0x000ea20000100800 */
[----:B----4-:R-:W-:-:S03]  /*13c70*/  PRMT R17, RZ, 0x7610, R17 ;  /* 0x00007610ff117816 */ /* 0x010fc60000000011 */
[----:B---3--:R0:W-:Y:S02]  /*13c80*/  STS.U16 [R25+UR6+0x4180], R5 ;  /* 0x0041800519007988 */ /* 0x0081e40008000406 */
[----:B0-----:R-:W-:Y:S02]  /*13c90*/  @!P0 IMAD.MOV.U32 R5, RZ, RZ, R18 ;  /* 0x000000ffff058224 */ /* 0x001fe400078e0012 */
[----:B------:R-:W3:Y:S04]  /*13ca0*/  LDL R18, [R1+0xfd0] ;  /* 0x000fd00001127983 */ /* 0x000ee80000100800 */
[----:B------:R-:W4:Y:S04]  /*13cb0*/  @!P0 LDG.E.U16 R17, desc[UR10][R4.64] ;  /* 0x0000000a04118981 */ /* 0x000f28000c1e1500 */
[----:B----4-:R0:W-:Y:S04]  /*13cc0*/  STL [R1+0x2c], R17 ;  /* 0x00002c1101007387 */ /* 0x0101e80000100800 */
[----:B0-----:R-:W4:Y:S04]  /*13cd0*/  LDL.LU R17, [R1+0x2498] ;  /* 0x0024980001117983 */ /* 0x001f280000300800 */
[----:B------:R-:W2:Y:S04]  /*13ce0*/  LDL R4, [R1+0x1010] ;  /* 0x0010100001047983 */ /* 0x000ea80000100800 */
[----:B------:R-:W2:Y:S01]  /*13cf0*/  LDL R5, [R1+0x1014] ;  /* 0x0010140001057983 */ /* 0x000ea20000100800 */
[----:B------:R-:W-:-:S02]  /*13d00*/  PRMT R24, RZ, 0x7610, R24 ;  /* 0x00007610ff187816 */ /* 0x000fc40000000018 */
[----:B------:R-:W-:Y:S01]  /*13d10*/  PRMT R23, RZ, 0x7610, R23 ;  /* 0x00007610ff177816 */ /* 0x000fe20000000017 */
[----:B------:R0:W-:Y:S04]  /*13d20*/  STS.U16 [R25+UR6+0x4900], R29 ;  /* 0x0049001d19007988 */ /* 0x0001e80008000406 */
[----:B0-----:R-:W3:Y:S01]  /*13d30*/  LDL.LU R29, [R1+0x2494] ;  /* 0x00249400011d7983 */ /* 0x001ee20000300800 */
[----:B--2---:R-:W-:-:S04]  /*13d40*/  @!P0 LOP3.LUT R5, R5, R4, RZ, 0x3c, !PT ;  /* 0x0000000405058212 */ /* 0x004fc800078e3cff */
[----:B------:R-:W-:-:S04]  /*13d50*/  @!P0 LOP3.LUT R4, R5, R4, RZ, 0x3c, !PT ;  /* 0x0000000405048212 */ /* 0x000fc800078e3cff */
[----:B------:R-:W-:-:S05]  /*13d60*/  @!P0 LOP3.LUT R5, R5, R4, RZ, 0x3c, !PT ;  /* 0x0000000405058212 */ /* 0x000fca00078e3cff */
[----:B------:R0:W2:Y:S02]  /*13d70*/  @!P0 LDG.E.U16 R24, desc[UR10][R4.64] ;  /* 0x0000000a04188981 */ /* 0x0000a4000c1e1500 */
[----:B0-----:R-:W-:Y:S02]  /*13d80*/  @!P0 IMAD.MOV.U32 R4, RZ, RZ, R19 ;  /* 0x000000ffff048224 */ /* 0x001fe400078e0013 */
[----:B------:R-:W-:-:S05]  /*13d90*/  @!P0 IMAD.MOV.U32 R5, RZ, RZ, R26 ;  /* 0x000000ffff058224 */ /* 0x000fca00078e001a */
[----:B------:R0:W2:Y:S01]  /*13da0*/  @!P0 LDG.E.U16 R23, desc[UR10][R4.64] ;  /* 0x0000000a04178981 */ /* 0x0000a2000c1e1500 */
[----:B------:R-:W-:-:S03]  /*13db0*/  PRMT R9, RZ, 0x7610, R9 ;  /* 0x00007610ff097816 */ /* 0x000fc60000000009 */
[----:B---3--:R1:W-:Y:S01]  /*13dc0*/  STS.U16 [R25+UR6+0x4980], R29 ;  /* 0x0049801d19007988 */ /* 0x0083e20008000406 */
[----:B0-----:R-:W-:Y:S02]  /*13dd0*/  @!P0 IMAD.MOV.U32 R4, RZ, RZ, R0 ;  /* 0x000000ffff048224 */ /* 0x001fe400078e0000 */
[----:B------:R-:W-:-:S05]  /*13de0*/  @!P0 IMAD.MOV.U32 R5, RZ, RZ, R18 ;  /* 0x000000ffff058224 */ /* 0x000fca00078e0012 */
[----:B------:R0:W3:Y:S04]  /*13df0*/  @!P0 LDG.E.U16 R9, desc[UR10][R4.64] ;  /* 0x0000000a04098981 */ /* 0x0000e8000c1e1500 */
[----:B----4-:R4:W-:Y:S01]  /*13e00*/  STS.U16 [R25+UR6+0x5100], R17 ;  /* 0x0051001119007988 */ /* 0x0109e20008000406 */
[----:B0-----:R-:W0:Y:S03]  /*13e10*/  S2R R4, SR_TID.X ;  /* 0x0000000000047919 */ /* 0x001e260000002100 */
[----:B--2---:R-:W-:Y:S04]  /*13e20*/  STL [R1+0x23e4], R24 ;  /* 0x0023e41801007387 */ /* 0x004fe80000100800 */
[----:B------:R-:W-:Y:S04]  /*13e30*/  STL [R1+0x245c], R24 ;  /* 0x00245c1801007387 */ /* 0x000fe80000100800 */
[----:B------:R-:W-:Y:S04]  /*13e40*/  STL [R1+0x2460], R24 ;  /* 0x0024601801007387 */ /* 0x000fe80000100800 */
[----:B-1----:R-:W2:Y:S04]  /*13e50*/  LDL.LU R29, [R1+0x2490] ;  /* 0x00249000011d7983 */ /* 0x002ea80000300800 */
[----:B------:R-:W2:Y:S04]  /*13e60*/  LDL R19, [R1+0xfb4] ;  /* 0x000fb40001137983 */ /* 0x000ea80000100800 */
[----:B------:R-:W-:Y:S04]  /*13e70*/  STL [R1+0x23e8], R23 ;  /* 0x0023e81701007387 */ /* 0x000fe80000100800 */
[----:B------:R-:W3:Y:S04]  /*13e80*/  LDL R5, [R1+0xfb0] ;  /* 0x000fb00001057983 */ /* 0x000ee80000100800 */
[----:B----4-:R-:W4:Y:S04]  /*13e90*/  LDL R25, [R1+0xf90] ;  /* 0x000f900001197983 */ /* 0x010f280000100800 */
[----:B------:R-:W4:Y:S01]  /*13ea0*/  LDL R18, [R1+0xf94] ;  /* 0x000f940001127983 */ /* 0x000f220000100800 */
[----:B0-----:R-:W-:-:S02]  /*13eb0*/  LOP3.LUT R4, R4, 0x3f, RZ, 0xc0, !PT ;  /* 0x0000003f04047812 */ /* 0x001fc400078ec0ff */
[----:B------:R-:W-:Y:S01]  /*13ec0*/  PRMT R8, RZ, 0x7610, R8 ;  /* 0x00007610ff087816 */ /* 0x000fe20000000008 */
[----:B------:R-:W4:Y:S02]  /*13ed0*/  LDL R26, [R1+0xf70] ;  /* 0x000f7000011a7983 */ /* 0x000f240000100800 */
[----:B------:R-:W-:Y:S02]  /*13ee0*/  IMAD.SHL.U32 R4, R4, 0x2, RZ ;  /* 0x0000000204047824 */ /* 0x000fe400078e00ff */
[----:B------:R-:W4:Y:S03]  /*13ef0*/  LDL R0, [R1+0xf74] ;  /* 0x000f740001007983 */ /* 0x000f260000100800 */
[----:B------:R-:W-:-:S05]  /*13f00*/  LOP3.LUT R4, R4, 0x10, RZ, 0x3c, !PT ;  /* 0x0000001004047812 */ /* 0x000fca00078e3cff */
[----:B------:R2:W-:Y:S01]  /*13f10*/  STS.U16 [R4+UR6+0x5180], R16 ;  /* 0x0051801004007988 */ /* 0x0005e20008000406 */
[----:B------:R-:W-:Y:S01]  /*13f20*/  PRMT R7, RZ, 0x7610, R7 ;  /* 0x00007610ff077816 */ /* 0x000fe20000000007 */
[----:B--2---:R-:W-:-:S05]  /*13f30*/  @!P0 IMAD.MOV.U32 R4, RZ, RZ, R19 ;  /* 0x000000ffff048224 */ /* 0x004fca00078e0013 */
[----:B---3--:R0:W2:Y:S02]  /*13f40*/  @!P0 LDG.E.U16 R8, desc[UR10][R4.64] ;  /* 0x0000000a04088981 */ /* 0x0080a4000c1e1500 */
[----:B0-----:R-:W0:Y:S01]  /*13f50*/  S2R R5, SR_TID.X ;  /* 0x0000000000057919 */ /* 0x001e220000002100 */
[----:B----4-:R-:W-:Y:S01]  /*13f60*/  @!P0 IMAD.MOV.U32 R4, RZ, RZ, R18 ;  /* 0x000000ffff048224 */ /* 0x010fe200078e0012 */
[----:B0-----:R-:W-:-:S05]  /*13f70*/  LOP3.LUT R5, R5, 0x3f, RZ, 0xc0, !PT ;  /* 0x0000003f05057812 */ /* 0x001fca00078ec0ff */
[----:B------:R-:W-:-:S05]  /*13f80*/  IMAD.SHL.U32 R5, R5, 0x2, RZ ;  /* 0x0000000205057824 */ /* 0x000fca00078e00ff */
[----:B------:R-:W-:-:S05]  /*13f90*/  LOP3.LUT R5, R5, 0x10, RZ, 0x3c, !PT ;  /* 0x0000001005057812 */ /* 0x000fca00078e3cff */
[----:B------:R0:W-:Y:S02]  /*13fa0*/  STS.U16 [R5+UR6+0x5900], R13 ;  /* 0x0059000d05007988 */ /* 0x0001e40008000406 */
[----:B0-----:R-:W-:-:S05]  /*13fb0*/  @!P0 IMAD.MOV.U32 R5, RZ, RZ, R25 ;  /* 0x000000ffff058224 */ /* 0x001fca00078e0019 */
[----:B------:R0:W3:Y:S02]  /*13fc0*/  @!P0 LDG.E.U16 R7, desc[UR10][R4.64] ;  /* 0x0000000a04078981 */ /* 0x0000e4000c1e1500 */
[----:B0-----:R-:W0:Y:S02]  /*13fd0*/  S2R R5, SR_TID.X ;  /* 0x0000000000057919 */ /* 0x001e240000002100 */
[----:B------:R-:W-:Y:S04]  /*13fe0*/  STL [R1+0x23ec], R9 ;  /* 0x0023ec0901007387 */ /* 0x000fe80000100800 */
[----:B------:R-:W-:Y:S01]  /*13ff0*/  STL [R1+0x240c], R9 ;  /* 0x00240c0901007387 */ /* 0x000fe20000100800 */
[----:B------:R-:W-:-:S03]  /*14000*/  PRMT R6, RZ, 0x7610, R6 ;  /* 0x00007610ff067816 */ /* 0x000fc60000000006 */
[----:B------:R-:W-:Y:S01]  /*14010*/  STL [R1+0x2410], R9 ;  /* 0x0024100901007387 */ /* 0x000fe20000100800 */
[----:B------:R-:W-:-:S03]  /*14020*/  @!P0 IMAD.MOV.U32 R4, RZ, RZ, R0 ;  /* 0x000000ffff048224 */ /* 0x000fc600078e0000 */
[----:B------:R-:W-:Y:S01]  /*14030*/  STL [R1+0x2414], R9 ;  /* 0x0024140901007387 */ /* 0x000fe20000100800 */
[----:B0-----:R-:W-:-:S05]  /*14040*/  LOP3.LUT R5, R5, 0x3f, RZ, 0xc0, !PT ;  /* 0x0000003f05057812 */ /* 0x001fca00078ec0ff */
[----:B------:R-:W-:Y:S01]  /*14050*/  IMAD.SHL.U32 R5, R5, 0x2, RZ ;  /* 0x0000000205057824 */ /* 0x000fe200078e00ff */
[----:B------:R-:W-:Y:S04]  /*14060*/  STL [R1+0x2430], R9 ;  /* 0x0024300901007387 */ /* 0x000fe80000100800 */
[----:B------:R-:W-:Y:S01]  /*14070*/  LOP3.LUT R5, R5, 0x10, RZ, 0x3c, !PT ;  /* 0x0000001005057812 */ /* 0x000fe200078e3cff */
[----:B------:R-:W-:Y:S04]  /*14080*/  STL [R1+0x2434], R9 ;  /* 0x0024340901007387 */ /* 0x000fe80000100800 */
[----:B------:R0:W-:Y:S04]  /*14090*/  STS.U16 [R5+UR6+0x5980], R12 ;  /* 0x0059800c05007988 */ /* 0x0001e80008000406 */
[----:B------:R-:W-:Y:S04]  /*140a0*/  STL [R1+0x2438], R9 ;  /* 0x0024380901007387 */ /* 0x000fe80000100800 */
[----:B------:R-:W-:Y:S01]  /*140b0*/  STL [R1+0x2464], R9 ;  /* 0x0024640901007387 */ /* 0x000fe20000100800 */
[----:B0-----:R-:W-:-:S03]  /*140c0*/  @!P0 IMAD.MOV.U32 R5, RZ, RZ, R26 ;  /* 0x000000ffff058224 */ /* 0x001fc600078e001a */
[----:B------:R-:W4:Y:S04]  /*140d0*/  LDL.LU R19, [R1+0x24] ;  /* 0x0000240001137983 */ /* 0x000f280000300800 */
[----:B------:R-:W4:Y:S04]  /*140e0*/  @!P0 LDG.E.U16 R6, desc[UR10][R4.64] ;  /* 0x0000000a04068981 */ /* 0x000f28000c1e1500 */
[----:B--2---:R-:W-:Y:S04]  /*140f0*/  STL [R1+0x23f0], R8 ;  /* 0x0023f00801007387 */ /* 0x004fe80000100800 */
[----:B------:R-:W-:Y:S04]  /*14100*/  STL [R1+0x2418], R8 ;  /* 0x0024180801007387 */ /* 0x000fe80000100800 */
[----:B------:R-:W-:Y:S04]  /*14110*/  STL [R1+0x241c], R8 ;  /* 0x00241c0801007387 */ /* 0x000fe80000100800 */
[----:B------:R-:W2:Y:S04]  /*14120*/  LDL R25, [R1+0xf54] ;  /* 0x000f540001197983 */ /* 0x000ea80000100800 */
[----:B------:R-:W2:Y:S04]  /*14130*/  LDL.LU R18, [R1+0x20] ;  /* 0x0000200001127983 */ /* 0x000ea80000300800 */
[----:B---3--:R-:W-:Y:S04]  /*14140*/  STL [R1+0x23f4], R7 ;  /* 0x0023f40701007387 */ /* 0x008fe80000100800 */
[----:B------:R-:W-:Y:S04]  /*14150*/  STL [R1+0x2420], R7 ;  /* 0x0024200701007387 */ /* 0x000fe80000100800 */
[----:B------:R-:W3:Y:S01]  /*14160*/  LDL R5, [R1+0xf50] ;  /* 0x000f500001057983 */ /* 0x000ee20000100800 */
[----:B------:R-:W0:Y:S01]  /*14170*/  S2R R0, SR_TID.X ;  /* 0x0000000000007919 */ /* 0x000e220000002100 */
[----:B------:R-:W-:-:S02]  /*14180*/  PRMT R12, RZ, 0x7610, R12 ;  /* 0x00007610ff0c7816 */ /* 0x000fc4000000000c */
[----:B------:R-:W3:Y:S01]  /*14190*/  LDL R26, [R1+0xf34] ;  /* 0x000f3400011a7983 */ /* 0x000ee20000100800 */
[----:B0-----:R-:W-:-:S05]  /*141a0*/  LOP3.LUT R0, R0, 0x3f, RZ, 0xc0, !PT ;  /* 0x0000003f00007812 */ /* 0x001fca00078ec0ff */
[----:B------:R-:W-:-:S05]  /*141b0*/  IMAD.SHL.U32 R0, R0, 0x2, RZ ;  /* 0x0000000200007824 */ /* 0x000fca00078e00ff */
[----:B------:R-:W-:-:S05]  /*141c0*/  LOP3.LUT R0, R0, 0x20, RZ, 0x3c, !PT ;  /* 0x0000002000007812 */ /* 0x000fca00078e3cff */
[----:B------:R-:W-:Y:S04]  /*141d0*/  STS.U16 [R0+UR6+0x4200], R29 ;  /* 0x0042001d00007988 */ /* 0x000fe80008000406 */
[----:B----4-:R-:W-:Y:S04]  /*141e0*/  STL [R1+0x23f8], R6 ;  /* 0x0023f80601007387 */ /* 0x010fe80000100800 */
[----:B------:R-:W-:Y:S04]  /*141f0*/  STL [R1+0x2424], R6 ;  /* 0x0024240601007387 */ /* 0x000fe80000100800 */
[----:B------:R-:W-:Y:S04]  /*14200*/  STL [R1+0x2428], R6 ;  /* 0x0024280601007387 */ /* 0x000fe80000100800 */
[----:B------:R0:W-:Y:S04]  /*14210*/  STL [R1+0x242c], R6 ;  /* 0x00242c0601007387 */ /* 0x0001e80000100800 */
[----:B0-----:R-:W4:Y:S04]  /*14220*/  LDL R6, [R1+0xf14] ;  /* 0x000f140001067983 */ /* 0x001f280000100800 */
[----:B------:R-:W4:Y:S01]  /*14230*/  LDL.LU R29, [R1+0x248c] ;  /* 0x00248c00011d7983 */ /* 0x000f220000300800 */
[----:B--2---:R-:W-:-:S03]  /*14240*/  @!P0 IMAD.MOV.U32 R4, RZ, RZ, R25 ;  /* 0x000000ffff048224 */ /* 0x004fc600078e0019 */
[----:B------:R-:W2:Y:S04]  /*14250*/  LDL R25, [R1+0xef4] ;  /* 0x000ef40001197983 */ /* 0x000ea80000100800 */
[----:B---3--:R-:W3:Y:S04]  /*14260*/  @!P0 LDG.E.U16 R12, desc[UR10][R4.64] ;  /* 0x0000000a040c8981 */ /* 0x008ee8000c1e1500 */
[----:B------:R-:W2:Y:S04]  /*14270*/  LDL.LU R4, [R1+0x70] ;  /* 0x0000700001047983 */ /* 0x000ea80000300800 */
[----:B------:R-:W4:Y:S01]  /*14280*/  LDL R5, [R1+0xf30] ;  /* 0x000f300001057983 */ /* 0x000f220000100800 */
[----:B------:R-:W-:-:S03]  /*14290*/  PRMT R24, RZ, 0x7610, R24 ;  /* 0x00007610ff187816 */ /* 0x000fc60000000018 */
[----:B---3--:R-:W-:Y:S04]  /*142a0*/  STL [R1+0x23fc], R12 ;  /* 0x0023fc0c01007387 */ /* 0x008fe80000100800 */
[----:B--2---:R0:W-:Y:S02]  /*142b0*/  STS.U16 [R0+UR6+0x4280], R4 ;  /* 0x0042800400007988 */ /* 0x0041e40008000406 */
[----:B0-----:R-:W-:Y:S01]  /*142c0*/  @!P0 IMAD.MOV.U32 R4, RZ, RZ, R26 ;  /* 0x000000ffff048224 */ /* 0x001fe200078e001a */
[----:B----4-:R-:W-:Y:S01]  /*142d0*/  PRMT R29, RZ, 0x7610, R29 ;  /* 0x00007610ff1d7816 */ /* 0x010fe2000000001d */
[----:B------:R-:W2:Y:S04]  /*142e0*/  LDL R26, [R1+0xed4] ;  /* 0x000ed400011a7983 */ /* 0x000ea80000100800 */
[----:B------:R0:W3:Y:S04]  /*142f0*/  @!P0 LDG.E.U16 R24, desc[UR10][R4.64] ;  /* 0x0000000a04188981 */ /* 0x0000e8000c1e1500 */
[----:B------:R-:W4:Y:S01]  /*14300*/  LDL R5, [R1+0xf10] ;  /* 0x000f100001057983 */ /* 0x000f220000100800 */
[----:B0-----:R-:W-:-:S03]  /*14310*/  @!P0 IMAD.MOV.U32 R4, RZ, RZ, R6 ;  /* 0x000000ffff048224 */ /* 0x001fc600078e0006 */
[----:B---3--:R0:W-:Y:S04]  /*14320*/  STL [R1+0xc], R24 ;  /* 0x00000c1801007387 */ /* 0x0081e80000100800 */
[----:B----4-:R1:W3:Y:S01]  /*14330*/  @!P0 LDG.E.U16 R29, desc[UR10][R4.64] ;  /* 0x0000000a041d8981 */ /* 0x0102e2000c1e1500 */
[----:B------:R-:W-:-:S03]  /*14340*/  PRMT R17, RZ, 0x7610, R17 ;  /* 0x00007610ff117816 */ /* 0x000fc60000000011 */
[----:B------:R4:W-:Y:S04]  /*14350*/  STS.U16 [R0+UR6+0x4a00], R19 ;  /* 0x004a001300007988 */ /* 0x0009e80008000406 */
[----:B0-----:R-:W2:Y:S04]  /*14360*/  LDL R24, [R1+0xebc] ;  /* 0x000ebc0001187983 */ /* 0x001ea80000100800 */
[----:B------:R-:W2:Y:S01]  /*14370*/  LDL R5, [R1+0xef0] ;  /* 0x000ef00001057983 */ /* 0x000ea20000100800 */
[----:B-1----:R-:W-:-:S03]  /*14380*/  @!P0 IMAD.MOV.U32 R4, RZ, RZ, R25 ;  /* 0x000000ffff048224 */ /* 0x002fc600078e0019 */
[----:B----4-:R-:W4:Y:S04]  /*14390*/  LDL R19, [R1+0x1228] ;  /* 0x0012280001137983 */ /* 0x010f280000100800 */
[----:B------:R0:W-:Y:S04]  /*143a0*/  STS.U16 [R0+UR6+0x4a80], R18 ;  /* 0x004a801200007988 */ /* 0x0001e80008000406 */
[----:B---3--:R-:W-:Y:S04]  /*143b0*/  STL [R1+0x23e0], R29 ;  /* 0x0023e01d01007387 */ /* 0x008fe80000100800 */
[----:B0-----:R-:W3:Y:S04]  /*143c0*/  LDL R18, [R1+0x1214] ;  /* 0x0012140001127983 */ /* 0x001ee80000100800 */
[----:B------:R-:W3:Y:S04]  /*143d0*/  LDL R6, [R1+0x1248] ;  /* 0x0012480001067983 */ /* 0x000ee80000100800 */
[----:B------:R-:W3:Y:S04]  /*143e0*/  LDL.LU R25, [R1+0x50] ;  /* 0x0000500001197983 */ /* 0x000ee80000300800 */
[----:B--2---:R0:W2:Y:S04]  /*143f0*/  @!P0 LDG.E.U16 R17, desc[UR10][R4.64] ;  /* 0x0000000a04118981 */ /* 0x0040a8000c1e1500 */
[----:B------:R-:W2:Y:S01]  /*14400*/  LDL R5, [R1+0xed0] ;  /* 0x000ed00001057983 */ /* 0x000ea20000100800 */
[----:B------:R-:W-:Y:S01]  /*14410*/  PRMT R16, RZ, 0x7610, R16 ;  /* 0x00007610ff107816 */ /* 0x000fe20000000010 */
[----:B0-----:R-:W-:Y:S01]  /*14420*/  @!P0 IMAD.MOV.U32 R4, RZ, RZ, R26 ;  /* 0x000000ffff048224 */ /* 0x001fe200078e001a */
[----:B------:R-:W-:Y:S01]  /*14430*/  PRMT R13, RZ, 0x7610, R13 ;  /* 0x00007610ff0d7816 */ /* 0x000fe2000000000d */
[----:B------:R-:W-:Y:S04]  /*14440*/  STS.U16 [R0+UR6+0x5200], R21 ;  /* 0x0052001500007988 */ /* 0x000fe80008000406 */
[----:B------:R-:W-:Y:S04]  /*14450*/  STS.U16 [R0+UR6+0x5280], R20 ;  /* 0x0052801400007988 */ /* 0x000fe80008000406 */
[----:B------:R0:W-:Y:S02]  /*14460*/  STS.U16 [R0+UR6+0x5a00], R11 ;  /* 0x005a000b00007988 */ /* 0x0001e40008000406 */
[----:B0-----:R-:W-:-:S02]  /*14470*/  PRMT R11, RZ, 0x7610, R11 ;  /* 0x00007610ff0b7816 */ /* 0x001fc4000000000b */
[----:B--2---:R4:W2:Y:S02]  /*14480*/  @!P0 LDG.E.U16 R16, desc[UR10][R4.64] ;  /* 0x0000000a04108981 */ /* 0x0048a4000c1e1500 */
[----:B----4-:R-:W-:Y:S02]  /*14490*/  @!P0 IMAD.MOV.U32 R4, RZ, RZ, R19 ;  /* 0x000000ffff048224 */ /* 0x010fe400078e0013 */
[----:B------:R-:W-:Y:S02]  /*144a0*/  @!P0 IMAD.MOV.U32 R5, RZ, RZ, R24 ;  /* 0x000000ffff058224 */ /* 0x000fe400078e0018 */
[----:B------:R-:W4:Y:S04]  /*144b0*/  LDL R24, [R1+0xeac] ;  /* 0x000eac0001187983 */ /* 0x000f280000100800 */
[----:B------:R3:W2:Y:S04]  /*144c0*/  @!P0 LDG.E.U16 R13, desc[UR10][R4.64] ;  /* 0x0000000a040d8981 */ /* 0x0006a8000c1e1500 */
[----:B------:R-:W2:Y:S01]  /*144d0*/  LDL.LU R19, [R1+0x4c] ;  /* 0x00004c0001137983 */ /* 0x000ea20000300800 */
[----:B---3--:R-:W-:-:S02]  /*144e0*/  @!P0 IMAD.MOV.U32 R4, RZ, RZ, R6 ;  /* 0x000000ffff048224 */ /* 0x008fc400078e0006 */
[----:B------:R-:W-:Y:S01]  /*144f0*/  @!P0 IMAD.MOV.U32 R5, RZ, RZ, R18 ;  /* 0x000000ffff058224 */ /* 0x000fe200078e0012 */
[----:B------:R0:W-:Y:S04]  /*14500*/  STS.U16 [R0+UR6+0x5a80], R10 ;  /* 0x005a800a00007988 */ /* 0x0001e80008000406 */
[----:B------:R1:W3:Y:S04]  /*14510*/  @!P0 LDG.E.U16 R11, desc[UR10][R4.64] ;  /* 0x0000000a040b8981 */ /* 0x0002e8000c1e1500 */
[----:B------:R-:W2:Y:S04]  /*14520*/  LDL R18, [R1+0xe9c] ;  /* 0x000e9c0001127983 */ /* 0x000ea80000100800 */
[----:B------:R-:W2:Y:S04]  /*14530*/  LDL R6, [R1+0x1204] ;  /* 0x0012040001067983 */ /* 0x000ea80000100800 */
[----:B------:R-:W1:Y:S04]  /*14540*/  LDL R4, [R1+0x1234] ;  /* 0x0012340001047983 */ /* 0x000e680000100800 */
[----:B------:R-:W1:Y:S01]  /*14550*/  LDL R5, [R1+0x1268] ;  /* 0x0012680001057983 */ /* 0x000e620000100800 */
[----:B0-----:R-:W-:-:S03]  /*14560*/  PRMT R10, RZ, 0x7610, R10 ;  /* 0x00007610ff0a7816 */ /* 0x001fc6000000000a */
[----:B------:R-:W2:Y:S01]  /*14570*/  LDL.LU R0, [R1+0x2488] ;  /* 0x0024880001007983 */ /* 0x000ea20000300800 */
[----:B------:R-:W0:Y:S01]  /*14580*/  S2R R26, SR_TID.X ;  /* 0x00000000001a7919 */ /* 0x000e220000002100 */
[----:B-1----:R-:W-:-:S04]  /*14590*/  @!P0 LOP3.LUT R5, R5, R4, RZ, 0x3c, !PT ;  /* 0x0000000405058212 */ /* 0x002fc800078e3cff */
[----:B------:R-:W-:-:S04]  /*145a0*/  @!P0 LOP3.LUT R4, R5, R4, RZ, 0x3c, !PT ;  /* 0x0000000405048212 */ /* 0x000fc800078e3cff */
[----:B------:R-:W-:-:S05]  /*145b0*/  @!P0 LOP3.LUT R5, R5, R4, RZ, 0x3c, !PT ;  /* 0x0000000405058212 */ /* 0x000fca00078e3cff */
[----:B------:R1:W3:Y:S04]  /*145c0*/  @!P0 LDG.E.U16 R10, desc[UR10][R4.64] ;  /* 0x0000000a040a8981 */ /* 0x0002e8000c1e1500 */
[----:B------:R-:W1:Y:S04]  /*145d0*/  LDL R4, [R1+0x1254] ;  /* 0x0012540001047983 */ /* 0x000e680000100800 */
[----:B------:R-:W1:Y:S01]  /*145e0*/  LDL R5, [R1+0x1288] ;  /* 0x0012880001057983 */ /* 0x000e620000100800 */
[----:B0-----:R-:W-:-:S05]  /*145f0*/  LOP3.LUT R26, R26, 0x3f, RZ, 0xc0, !PT ;  /* 0x0000003f1a1a7812 */ /* 0x001fca00078ec0ff */
[----:B------:R-:W-:Y:S01]  /*14600*/  IMAD.SHL.U32 R26, R26, 0x2, RZ ;  /* 0x000000021a1a7824 */ /* 0x000fe200078e00ff */
[----:B------:R-:W-:-:S04]  /*14610*/  PRMT R20, RZ, 0x7610, R20 ;  /* 0x00007610ff147816 */ /* 0x000fc80000000014 */
[----:B------:R-:W-:-:S05]  /*14620*/  LOP3.LUT R26, R26, 0x30, RZ, 0x3c, !PT ;  /* 0x000000301a1a7812 */ /* 0x000fca00078e3cff */
[----:B--2---:R0:W-:Y:S04]  /*14630*/  STS.U16 [R26+UR6+0x4300], R0 ;  /* 0x004300001a007988 */ /* 0x0041e80008000406 */
[----:B0-----:R-:W2:Y:S01]  /*14640*/  LDL.LU R0, [R1+0x2484] ;  /* 0x0024840001007983 */ /* 0x001ea20000300800 */
[----:B-1----:R-:W-:-:S04]  /*14650*/  @!P0 LOP3.LUT R5, R5, R4, RZ, 0x3c, !PT ;  /* 0x0000000405058212 */ /* 0x002fc800078e3cff */
[----:B------:R-:W-:-:S04]  /*14660*/  @!P0 LOP3.LUT R4, R5, R4, RZ, 0x3c, !PT ;  /* 0x0000000405048212 */ /* 0x000fc800078e3cff */
[----:B------:R-:W-:-:S05]  /*14670*/  @!P0 LOP3.LUT R5, R5, R4, RZ, 0x3c, !PT ;  /* 0x0000000405058212 */ /* 0x000fca00078e3cff */
[----:B------:R4:W3:Y:S04]  /*14680*/  @!P0 LDG.E.U16 R20, desc[UR10][R4.64] ;  /* 0x0000000a04148981 */ /* 0x0008e8000c1e1500 */
[----:B------:R-:W3:Y:S04]  /*14690*/  LDL.LU R4, [R1+0x80] ;  /* 0x0000800001047983 */ /* 0x000ee80000300800 */
[----:B------:R-:W4:Y:S01]  /*146a0*/  LDL R5, [R1+0xca4] ;  /* 0x000ca40001057983 */ /* 0x000f220000100800 */
[----:B--2---:R-:W-:Y:S02]  /*146b0*/  PRMT R0, RZ, 0x7610, R0 ;  /* 0x00007610ff007816 */ /* 0x004fe40000000000 */
[----:B------:R-:W-:Y:S01]  /*146c0*/  PRMT R3, RZ, 0x7610, R3 ;  /* 0x00007610ff037816 */ /* 0x000fe20000000003 */
[----:B---3--:R4:W-:Y:S02]  /*146d0*/  STS.U16 [R26+UR6+0x4380], R4 ;  /* 0x004380041a007988 */ /* 0x0089e40008000406 */
[----:B----4-:R-:W-:-:S02]  /*146e0*/  @!P0 IMAD.MOV.U32 R4, RZ, RZ, R24 ;  /* 0x000000ffff048224 */ /* 0x010fc400078e0018 */
[----:B------:R0:W-:Y:S04]  /*146f0*/  STS.U16 [R26+UR6+0x4b00], R25 ;  /* 0x004b00191a007988 */ /* 0x0001e80008000406 */
[----:B------:R1:W2:Y:S04]  /*14700*/  @!P0 LDG.E.U16 R0, desc[UR10][R4.64] ;  /* 0x0000000a04008981 */ /* 0x0002a8000c1e1500 */
[----:B------:R-:W3:Y:S04]  /*14710*/  LDL R24, [R1+0x11ac] ;  /* 0x0011ac0001187983 */ /* 0x000ee80000100800 */
[----:B0-----:R-:W4:Y:S01]  /*14720*/  LDL R25, [R1+0x11a8] ;  /* 0x0011a80001197983 */ /* 0x001f220000100800 */
[----:B-1----:R-:W-:-:S02]  /*14730*/  @!P0 IMAD.MOV.U32 R4, RZ, RZ, R6 ;  /* 0x000000ffff048224 */ /* 0x002fc400078e0006 */
[----:B------:R-:W-:Y:S02]  /*14740*/  @!P0 IMAD.MOV.U32 R5, RZ, RZ, R18 ;  /* 0x000000ffff058224 */ /* 0x000fe400078e0012 */
[----:B------:R-:W2:Y:S04]  /*14750*/  LDL.LU R18, [R1+0x90] ;  /* 0x0000900001127983 */ /* 0x000ea80000300800 */
[----:B------:R0:W2:Y:S01]  /*14760*/  @!P0 LDG.E.U16 R3, desc[UR10][R4.64] ;  /* 0x0000000a04038981 */ /* 0x0000a2000c1e1500 */
[----:B------:R-:W-:-:S03]  /*14770*/  PRMT R27, RZ, 0x7610, R27 ;  /* 0x00007610ff1b7816 */ /* 0x000fc6000000001b */
[----:B------:R-:W2:Y:S04]  /*14780*/  LDL R6, [R1+0x1188] ;  /* 0x0011880001067983 */ /* 0x000ea80000100800 */
[----:B------:R-:W0:Y:S04]  /*14790*/  LDL R4, [R1+0x11e8] ;  /* 0x0011e80001047983 */ /* 0x000e280000100800 */
[----:B------:R-:W0:Y:S02]  /*147a0*/  LDL R5, [R1+0x11ec] ;  /* 0x0011ec0001057983 */ /* 0x000e240000100800 */
[----:B0-----:R-:W-:-:S04]  /*147b0*/  @!P0 LOP3.LUT R5, R5, R4, RZ, 0x3c, !PT ;  /* 0x0000000405058212 */ /* 0x001fc800078e3cff */
[----:B------:R-:W-:-:S04]  /*147c0*/  @!P0 LOP3.LUT R4, R5, R4, RZ, 0x3c, !PT ;  /* 0x0000000405048212 */ /* 0x000fc800078e3cff */
[----:B------:R-:W-:-:S05]  /*147d0*/  @!P0 LOP3.LUT R5, R5, R4, RZ, 0x3c, !PT ;  /* 0x0000000405058212 */ /* 0x000fca00078e3cff */
[----:B------:R-:W3:Y:S04]  /*147e0*/  @!P0 LDG.E.U16 R27, desc[UR10][R4.64] ;  /* 0x0000000a041b8981 */ /* 0x000ee8000c1e1500 */
[----:B--2---:R0:W-:Y:S04]  /*147f0*/  STL [R1+0xd4], R3 ;  /* 0x0000d40301007387 */ /* 0x0041e80000100800 */
[----:B------:R1:W-:Y:S04]  /*14800*/  STS.U16 [R26+UR6+0x4b80], R19 ;  /* 0x004b80131a007988 */ /* 0x0003e80008000406 */
[----:B0-----:R-:W2:Y:S04]  /*14810*/  LDL R3, [R1+0x118c] ;  /* 0x00118c0001037983 */ /* 0x001ea80000100800 */
[----:B-1----:R-:W2:Y:S04]  /*14820*/  LDL.LU R19, [R1+0x94] ;  /* 0x0000940001137983 */ /* 0x002ea80000300800 */
[----:B---3--:R0:W-:Y:S04]  /*14830*/  STL [R1+0xd0], R27 ;  /* 0x0000d01b01007387 */ /* 0x0081e80000100800 */
[----:B0-----:R-:W3:Y:S04]  /*14840*/  LDL.LU R27, [R1+0x2480] ;  /* 0x00248000011b7983 */ /* 0x001ee80000300800 */
[----:B------:R-:W2:Y:S04]  /*14850*/  LDL R4, [R1+0x11c8] ;  /* 0x0011c80001047983 */ /* 0x000ea80000100800 */
[----:B------:R-:W2:Y:S01]  /*14860*/  LDL R5, [R1+0x11cc] ;  /* 0x0011cc0001057983 */ /* 0x000ea20000100800 */
[----:B------:R-:W-:-:S02]  /*14870*/  PRMT R28, RZ, 0x7610, R28 ;  /* 0x00007610ff1c7816 */ /* 0x000fc4000000001c */
[----:B--2---:R-:W-:-:S04]  /*14880*/  @!P0 LOP3.LUT R5, R5, R4, RZ, 0x3c, !PT ;  /* 0x0000000405058212 */ /* 0x004fc800078e3cff */
[----:B------:R-:W-:-:S04]  /*14890*/  @!P0 LOP3.LUT R4, R5, R4, RZ, 0x3c, !PT ;  /* 0x0000000405048212 */ /* 0x000fc800078e3cff */
[----:B------:R-:W-:-:S05]  /*148a0*/  @!P0 LOP3.LUT R5, R5, R4, RZ, 0x3c, !PT ;  /* 0x0000000405058212 */ /* 0x000fca00078e3cff */
[----:B------:R0:W2:Y:S01]  /*148b0*/  @!P0 LDG.E.U16 R28, desc[UR10][R4.64] ;  /* 0x0000000a041c8981 */ /* 0x0000a2000c1e1500 */
[----:B------:R-:W-:-:S03]  /*148c0*/  PRMT R21, RZ, 0x7610, R21 ;  /* 0x00007610ff157816 */ /* 0x000fc60000000015 */
[----:B---3--:R-:W-:Y:S01]  /*148d0*/  STS.U16 [R26+UR6+0x5300], R27 ;  /* 0x0053001b1a007988 */ /* 0x008fe20008000406 */
[----:B0-----:R-:W-:Y:S02]  /*148e0*/  @!P0 IMAD.MOV.U32 R4, RZ, RZ, R24 ;  /* 0x000000ffff048224 */ /* 0x001fe400078e0018 */
[----:B----4-:R-:W-:Y:S01]  /*148f0*/  @!P0 IMAD.MOV.U32 R5, RZ, RZ, R25 ;  /* 0x000000ffff058224 */ /* 0x010fe200078e0019 */
[----:B------:R-:W-:Y:S04]  /*14900*/  STS.U16 [R26+UR6+0x5380], R22 ;  /* 0x005380161a007988 */ /* 0x000fe80008000406 */
[----:B------:R0:W-:Y:S04]  /*14910*/  STS.U16 [R26+UR6+0x5b00], R15 ;  /* 0x005b000f1a007988 */ /* 0x0001e80008000406 */
[----:B------:R1:W3:Y:S01]  /*14920*/  @!P0 LDG.E.U16 R21, desc[UR10][R4.64] ;  /* 0x0000000a04158981 */ /* 0x0002e2000c1e1500 */
[----:B0-----:R-:W-:Y:S01]  /*14930*/  PRMT R15, RZ, 0x7610, R15 ;  /* 0x00007610ff0f7816 */ /* 0x001fe2000000000f */
[----:B-1----:R-:W-:-:S02]  /*14940*/  @!P0 IMAD.MOV.U32 R4, RZ, RZ, R3 ;  /* 0x000000ffff048224 */ /* 0x002fc400078e0003 */
[----:B------:R-:W-:-:S05]  /*14950*/  @!P0 IMAD.MOV.U32 R5, RZ, RZ, R6 ;  /* 0x000000ffff058224 */ /* 0x000fca00078e0006 */
[----:B------:R0:W4:Y:S04]  /*14960*/  @!P0 LDG.E.U16 R15, desc[UR10][R4.64] ;  /* 0x0000000a040f8981 */ /* 0x000128000c1e1500 */
[----:B--2---:R1:W-:Y:S04]  /*14970*/  STL [R1+0xcc], R28 ;  /* 0x0000cc1c01007387 */ /* 0x0043e80000100800 */
[----:B-1----:R-:W2:Y:S04]  /*14980*/  LDL.LU R28, [R1+0x74] ;  /* 0x00007400011c7983 */ /* 0x002ea80000300800 */
[----:B------:R-:W2:Y:S04]  /*14990*/  LDL R25, [R1+0x1108] ;  /* 0x0011080001197983 */ /* 0x000ea80000100800 */
[----:B------:R-:W2:Y:S04]  /*149a0*/  LDL R24, [R1+0x110c] ;  /* 0x00110c0001187983 */ /* 0x000ea80000100800 */
[----:B------:R-:W2:Y:S04]  /*149b0*/  LDL.LU R3, [R1+0x4] ;  /* 0x0000040001037983 */ /* 0x000ea80000300800 */
[----:B------:R-:W0:Y:S04]  /*149c0*/  LDL R4, [R1+0x1168] ;  /* 0x0011680001047983 */ /* 0x000e280000100800 */
[----:B------:R-:W0:Y:S01]  /*149d0*/  LDL R5, [R1+0x116c] ;  /* 0x00116c0001057983 */ /* 0x000e220000100800 */
[----:B------:R-:W1:Y:S03]  /*149e0*/  S2R R6, SR_TID.X ;  /* 0x0000000000067919 */ /* 0x000e660000002100 */
[----:B------:R3:W-:Y:S02]  /*149f0*/  STS.U16 [R26+UR6+0x5b80], R14 ;  /* 0x005b800e1a007988 */ /* 0x0007e40008000406 */
[----:B---3--:R-:W-:-:S02]  /*14a00*/  PRMT R14, RZ, 0x7610, R14 ;  /* 0x00007610ff0e7816 */ /* 0x008fc4000000000e */
[----:B------:R-:W3:Y:S01]  /*14a10*/  LDL.LU R26, [R1+0x247c] ;  /* 0x00247c00011a7983 */ /* 0x000ee20000300800 */
[----:B-1----:R-:W-:-:S05]  /*14a20*/  LOP3.LUT R6, R6, 0x3f, RZ, 0xc0, !PT ;  /* 0x0000003f06067812 */ /* 0x002fca00078ec0ff */
[----:B------:R-:W-:-:S05]  /*14a30*/  IMAD.SHL.U32 R6, R6, 0x2, RZ ;  /* 0x0000000206067824 */ /* 0x000fca00078e00ff */
[----:B------:R-:W-:-:S05]  /*14a40*/  LOP3.LUT R6, R6, 0x40, RZ, 0x3c, !PT ;  /* 0x0000004006067812 */ /* 0x000fca00078e3cff */
[----:B------:R1:W-:Y:S01]  /*14a50*/  STS.U16 [R6+UR6+0x4400], R18 ;  /* 0x0044001206007988 */ /* 0x0003e20008000406 */
[----:B0-----:R-:W-:-:S04]  /*14a60*/  @!P0 LOP3.LUT R5, R5, R4, RZ, 0x3c, !PT ;  /* 0x0000000405058212 */ /* 0x001fc800078e3cff */
[----:B------:R-:W-:-:S04]  /*14a70*/  @!P0 LOP3.LUT R4, R5, R4, RZ, 0x3c, !PT ;  /* 0x0000000405048212 */ /* 0x000fc800078e3cff */
[----:B------:R-:W-:-:S05]  /*14a80*/  @!P0 LOP3.LUT R5, R5, R4, RZ, 0x3c, !PT ;  /* 0x0000000405058212 */ /* 0x000fca00078e3cff */
[----:B------:R0:W2:Y:S04]  /*14a90*/  @!P0 LDG.E.U16 R14, desc[UR10][R4.64] ;  /* 0x0000000a040e8981 */ /* 0x0000a8000c1e1500 */
[----:B------:R-:W0:Y:S04]  /*14aa0*/  LDL R4, [R1+0x1148] ;  /* 0x0011480001047983 */ /* 0x000e280000100800 */
[----:B------:R-:W0:Y:S04]  /*14ab0*/  LDL R5, [R1+0x114c] ;  /* 0x00114c0001057983 */ /* 0x000e280000100800 */
[----:B-1----:R-:W2:Y:S01]  /*14ac0*/  LDL.LU R18, [R1+0x2478] ;  /* 0x0024780001127983 */ /* 0x002ea20000300800 */
[----:B0-----:R-:W-:-:S04]  /*14ad0*/  @!P0 LOP3.LUT R5, R5, R4, RZ, 0x3c, !PT ;  /* 0x0000000405058212 */ /* 0x001fc800078e3cff */
[C---:B------:R-:W-:Y:S02]  /*14ae0*/  @!P0 LOP3.LUT R4, R5.reuse, R4, RZ, 0x3c, !PT ;  /* 0x0000000405048212 */ /* 0x040fe400078e3cff */
[----:B--2---:R-:W-:Y:S02]  /*14af0*/  PRMT R18, RZ, 0x7610, R18 ;  /* 0x00007610ff127816 */ /* 0x004fe40000000012 */
[----:B------:R-:W-:-:S05]  /*14b00*/  @!P0 LOP3.LUT R5, R5, R4, RZ, 0x3c, !PT ;  /* 0x0000000405058212 */ /* 0x000fca00078e3cff */
[----:B------:R-:W2:Y:S04]  /*14b10*/  @!P0 LDG.E.U16 R18, desc[UR10][R4.64] ;  /* 0x0000000a04128981 */ /* 0x000ea8000c1e1500 */
[----:B------:R-:W-:Y:S04]  /*14b20*/  STS.U16 [R6+UR6+0x4480], R19 ;  /* 0x0044801306007988 */ /* 0x000fe80008000406 */
[----:B--2---:R0:W-:Y:S04]  /*14b30*/  STL [R1+0xdc], R18 ;  /* 0x0000dc1201007387 */ /* 0x0041e80000100800 */
[----:B0-----:R-:W2:Y:S04]  /*14b40*/  LDL.LU R18, [R1+0x2474] ;  /* 0x0024740001127983 */ /* 0x001ea80000300800 */
[----:B------:R-:W2:Y:S04]  /*14b50*/  LDL R4, [R1+0x1128] ;  /* 0x0011280001047983 */ /* 0x000ea80000100800 */
[----:B------:R-:W2:Y:S04]  /*14b60*/  LDL R5, [R1+0x112c] ;  /* 0x00112c0001057983 */ /* 0x000ea80000100800 */
[----:B------:R-:W3:Y:S01]  /*14b70*/  LDL.LU R19, [R1+0x2470] ;  /* 0x0024700001137983 */ /* 0x000ee20000300800 */
[----:B--2---:R-:W-:-:S04]  /*14b80*/  @!P0 LOP3.LUT R5, R5, R4, RZ, 0x3c, !PT ;  /* 0x0000000405058212 */ /* 0x004fc800078e3cff */
[C---:B------:R-:W-:Y:S02]  /*14b90*/  @!P0 LOP3.LUT R4, R5.reuse, R4, RZ, 0x3c, !PT ;  /* 0x0000000405048212 */ /* 0x040fe400078e3cff */
[----:B---3--:R-:W-:Y:S02]  /*14ba0*/  PRMT R19, RZ, 0x7610, R19 ;  /* 0x00007610ff137816 */ /* 0x008fe40000000013 */
[----:B------:R-:W-:-:S05]  /*14bb0*/  @!P0 LOP3.LUT R5, R5, R4, RZ, 0x3c, !PT ;  /* 0x0000000405058212 */ /* 0x000fca00078e3cff */
[----:B------:R-:W2:Y:S04]  /*14bc0*/  @!P0 LDG.E.U16 R19, desc[UR10][R4.64] ;  /* 0x0000000a04138981 */ /* 0x000ea8000c1e1500 */
[----:B--2---:R0:W-:Y:S04]  /*14bd0*/  STL [R1+0xfc], R19 ;  /* 0x0000fc1301007387 */ /* 0x0041e80000100800 */
[----:B0-----:R-:W2:Y:S04]  /*14be0*/  LDL.LU R19, [R1+0x246c] ;  /* 0x00246c0001137983 */ /* 0x001ea80000300800 */
[----:B------:R-:W3:Y:S01]  /*14bf0*/  LDL.LU R5, [R1+0x78] ;  /* 0x0000780001057983 */ /* 0x000ee20000300800 */
[----:B------:R-:W-:Y:S01]  /*14c00*/  PRMT R23, RZ, 0x7610, R23 ;  /* 0x00007610ff177816 */ /* 0x000fe20000000017 */
[----:B------:R-:W-:-:S02]  /*14c10*/  @!P0 IMAD.MOV.U32 R4, RZ, RZ, R24 ;  /* 0x000000ffff048224 */ /* 0x000fc400078e0018 */
[----:B---3--:R0:W-:Y:S02]  /*14c20*/  STS.U16 [R6+UR6+0x4c00], R5 ;  /* 0x004c000506007988 */ /* 0x0081e40008000406 */
[----:B0-----:R-:W-:Y:S01]  /*14c30*/  @!P0 IMAD.MOV.U32 R5, RZ, RZ, R25 ;  /* 0x000000ffff058224 */ /* 0x001fe200078e0019 */
[----:B------:R-:W-:Y:S01]  /*14c40*/  PRMT R2, RZ, 0x7610, R2 ;  /* 0x00007610ff027816 */ /* 0x000fe20000000002 */
[----:B------:R0:W-:Y:S04]  /*14c50*/  STS.U16 [R6+UR6+0x4c80], R28 ;  /* 0x004c801c06007988 */ /* 0x0001e80008000406 */
[----:B------:R-:W3:Y:S04]  /*14c60*/  @!P0 LDG.E.U16 R23, desc[UR10][R4.64] ;  /* 0x0000000a04178981 */ /* 0x000ee8000c1e1500 */
[----:B------:R-:W2:Y:S04]  /*14c70*/  LDL R25, [R1+0x10ac] ;  /* 0x0010ac0001197983 */ /* 0x000ea80000100800 */
[----:B0-----:R-:W2:Y:S04]  /*14c80*/  LDL R28, [R1+0x1088] ;  /* 0x00108800011c7983 */ /* 0x001ea80000100800 */
[----:B------:R-:W2:Y:S04]  /*14c90*/  LDL R4, [R1+0x10e8] ;  /* 0x0010e80001047983 */ /* 0x000ea80000100800 */
[----:B------:R-:W2:Y:S04]  /*14ca0*/  LDL R5, [R1+0x10ec] ;  /* 0x0010ec0001057983 */ /* 0x000ea80000100800 */
[----:B---3--:R0:W-:Y:S04]  /*14cb0*/  STL [R1+0xf8], R23 ;  /* 0x0000f81701007387 */ /* 0x0081e80000100800 */
[----:B0-----:R-:W3:Y:S04]  /*14cc0*/  LDL R23, [R1+0x108c] ;  /* 0x00108c0001177983 */ /* 0x001ee80000100800 */
[----:B------:R-:W3:Y:S01]  /*14cd0*/  LDL.LU R24, [R1+0xa0] ;  /* 0x0000a00001187983 */ /* 0x000ee20000300800 */
        /* <DEDUP_REMOVED lines=11> */
[----:B--2---:R0:W-:Y:S04]  /*14d90*/  STL [R1+0xf4], R2 ;  /* 0x0000f40201007387 */ /* 0x0041e80000100800 */
[----:B------:R1:W-:Y:S04]  /*14da0*/  STS.U16 [R6+UR6+0x5400], R3 ;  /* 0x0054000306007988 */ /* 0x0003e80008000406 */
[----:B0-----:R-:W2:Y:S04]  /*14db0*/  LDL.LU R2, [R1+0xa4] ;  /* 0x0000a40001027983 */ /* 0x001ea80000300800 */
[----:B-1----:R-:W2:Y:S04]  /*14dc0*/  LDL.LU R3, [R1+0x84] ;  /* 0x0000840001037983 */ /* 0x002ea80000300800 */
[----:B---3--:R0:W-:Y:S04]  /*14dd0*/  STL [R1+0xf0], R19 ;  /* 0x0000f01301007387 */ /* 0x0081e80000100800 */
[----:B0-----:R-:W3:Y:S04]  /*14de0*/  LDL.LU R19, [R1+0x2468] ;  /* 0x0024680001137983 */ /* 0x001ee80000300800 */
[----:B------:R-:W2:Y:S04]  /*14df0*/  LDL.LU R4, [R1] ;  /* 0x0000000001047983 */ /* 0x000ea80000300800 */
[----:B------:R-:W3:Y:S01]  /*14e00*/  LDL R5, [R1+0x10a8] ;  /* 0x0010a80001057983 */ /* 0x000ee20000100800 */
[----:B------:R-:W-:-:S03]  /*14e10*/  PRMT R26, RZ, 0x7610, R26 ;  /* 0x00007610ff1a7816 */ /* 0x000fc6000000001a */
[----:B--2---:R0:W-:Y:S02]  /*14e20*/  STS.U16 [R6+UR6+0x5480], R4 ;  /* 0x0054800406007988 */ /* 0x0041e40008000406 */
[----:B0-----:R-:W-:Y:S01]  /*14e30*/  @!P0 IMAD.MOV.U32 R4, RZ, RZ, R25 ;  /* 0x000000ffff048224 */ /* 0x001fe200078e0019 */
[----:B------:R-:W-:Y:S01]  /*14e40*/  PRMT R8, RZ, 0x7610, R8 ;  /* 0x00007610ff087816 */ /* 0x000fe20000000008 */
[----:B------:R-:W2:Y:S04]  /*14e50*/  LDL.LU R25, [R1+0x88] ;  /* 0x0000880001197983 */ /* 0x000ea80000300800 */
[----:B---3--:R0:W3:Y:S02]  /*14e60*/  @!P0 LDG.E.U16 R26, desc[UR10][R4.64] ;  /* 0x0000000a041a8981 */ /* 0x0080e4000c1e1500 */
[----:B0-----:R-:W-:-:S02]  /*14e70*/  @!P0 IMAD.MOV.U32 R4, RZ, RZ, R23 ;  /* 0x000000ffff048224 */ /* 0x001fc400078e0017 */
[----:B------:R-:W-:-:S05]  /*14e80*/  @!P0 IMAD.MOV.U32 R5, RZ, RZ, R28 ;  /* 0x000000ffff058224 */ /* 0x000fca00078e001c */
[----:B------:R0:W2:Y:S04]  /*14e90*/  @!P0 LDG.E.U16 R8, desc[UR10][R4.64] ;  /* 0x0000000a04088981 */ /* 0x0000a8000c1e1500 */
[----:B---3--:R1:W-:Y:S04]  /*14ea0*/  STL [R1+0xec], R26 ;  /* 0x0000ec1a01007387 */ /* 0x0083e80000100800 */
[----:B-1----:R-:W3:Y:S04]  /*14eb0*/  LDL.LU R26, [R1+0x1c] ;  /* 0x00001c00011a7983 */ /* 0x002ee80000300800 */
[----:B------:R-:W0:Y:S04]  /*14ec0*/  LDL R4, [R1+0x1068] ;  /* 0x0010680001047983 */ /* 0x000e280000100800 */
[----:B------:R-:W0:Y:S01]  /*14ed0*/  LDL R5, [R1+0x106c] ;  /* 0x00106c0001057983 */ /* 0x000e220000100800 */
[----:B------:R-:W-:-:S03]  /*14ee0*/  PRMT R9, RZ, 0x7610, R9 ;  /* 0x00007610ff097816 */ /* 0x000fc60000000009 */
[----:B------:R-:W-:Y:S04]  /*14ef0*/  STS.U16 [R6+UR6+0x5c00], R19 ;  /* 0x005c001306007988 */ /* 0x000fe80008000406 */
[----:B------:R1:W-:Y:S04]  /*14f00*/  STS.U16 [R6+UR6+0x5c80], R18 ;  /* 0x005c801206007988 */ /* 0x0003e80008000406 */
[----:B------:R-:W2:Y:S01]  /*14f10*/  LDL R23, [R1+0x1008] ;  /* 0x0010080001177983 */ /* 0x000ea20000100800 */
[----:B-1----:R-:W1:Y:S01]  /*14f20*/  S2R R6, SR_TID.X ;  /* 0x0000000000067919 */ /* 0x002e620000002100 */
[----:B0-----:R-:W-:-:S04]  /*14f30*/  @!P0 LOP3.LUT R5, R5, R4, RZ, 0x3c, !PT ;  /* 0x0000000405058212 */ /* 0x001fc800078e3cff */
[----:B------:R-:W-:-:S04]  /*14f40*/  @!P0 LOP3.LUT R4, R5, R4, RZ, 0x3c, !PT ;  /* 0x0000000405048212 */ /* 0x000fc800078e3cff */
[----:B------:R-:W-:-:S05]  /*14f50*/  @!P0 LOP3.LUT R5, R5, R4, RZ, 0x3c, !PT ;  /* 0x0000000405058212 */ /* 0x000fca00078e3cff */
[----:B------:R-:W3:Y:S01]  /*14f60*/  @!P0 LDG.E.U16 R9, desc[UR10][R4.64] ;  /* 0x0000000a04098981 */ /* 0x000ee2000c1e1500 */
[----:B-1----:R-:W-:-:S03]  /*14f70*/  LOP3.LUT R6, R6, 0x3f, RZ, 0xc0, !PT ;  /* 0x0000003f06067812 */ /* 0x002fc600078ec0ff */
[----:B--2---:R0:W-:Y:S02]  /*14f80*/  STL [R1+0xe8], R8 ;  /* 0x0000e80801007387 */ /* 0x0041e40000100800 */
[----:B------:R-:W-:Y:S02]  /*14f90*/  IMAD.SHL.U32 R6, R6, 0x2, RZ ;  /* 0x0000000206067824 */ /* 0x000fe400078e00ff */
[----:B0-----:R-:W2:Y:S04]  /*14fa0*/  LDL R8, [R1+0x100c] ;  /* 0x00100c0001087983 */ /* 0x001ea80000100800 */
[----:B------:R-:W2:Y:S01]  /*14fb0*/  LDL.LU R28, [R1+0x18] ;  /* 0x00001800011c7983 */ /* 0x000ea20000300800 */
[----:B------:R-:W-:-:S05]  /*14fc0*/  LOP3.LUT R6, R6, 0x50, RZ, 0x3c, !PT ;  /* 0x0000005006067812 */ /* 0x000fca00078e3cff */
[----:B------:R-:W-:Y:S04]  /*14fd0*/  STS.U16 [R6+UR6+0x4500], R24 ;  /* 0x0045001806007988 */ /* 0x000fe80008000406 */
[----:B---3--:R0:W-:Y:S04]  /*14fe0*/  STL [R1+0xe4], R9 ;  /* 0x0000e40901007387 */ /* 0x0081e80000100800 */
[----:B0-----:R-:W3:Y:S04]  /*14ff0*/  LDL.LU R9, [R1+0x2464] ;  /* 0x0024640001097983 */ /* 0x001ee80000300800 */
        /* <DEDUP_REMOVED lines=8> */
[----:B------:R-:W-:Y:S04]  /*15080*/  STS.U16 [R6+UR6+0x4580], R2 ;  /* 0x0045800206007988 */ /* 0x000fe80008000406 */
[----:B--2---:R0:W-:Y:S04]  /*15090*/  STL [R1+0x100], R24 ;  /* 0x0001001801007387 */ /* 0x0041e80000100800 */
[----:B0-----:R-:W2:Y:S04]  /*150a0*/  LDL.LU R24, [R1+0x245c] ;  /* 0x00245c0001187983 */ /* 0x001ea80000300800 */
[----:B------:R-:W3:Y:S04]  /*150b0*/  LDL R4, [R1+0x1028] ;  /* 0x0010280001047983 */ /* 0x000ee80000100800 */
[----:B------:R-:W3:Y:S04]  /*150c0*/  LDL R5, [R1+0x102c] ;  /* 0x00102c0001057983 */ /* 0x000ee80000100800 */
[----:B------:R-:W2:Y:S01]  /*150d0*/  LDL.LU R2, [R1+0x2458] ;  /* 0x0024580001027983 */ /* 0x000ea20000300800 */
[----:B---3--:R-:W-:-:S04]  /*150e0*/  @!P0 LOP3.LUT R5, R5, R4, RZ, 0x3c, !PT ;  /* 0x0000000405058212 */ /* 0x008fc800078e3cff */
[C---:B------:R-:W-:Y:S02]  /*150f0*/  @!P0 LOP3.LUT R4, R5.reuse, R4, RZ, 0x3c, !PT ;  /* 0x0000000405048212 */ /* 0x040fe400078e3cff */
[----:B--2---:R-:W-:Y:S02]  /*15100*/  PRMT R2, RZ, 0x7610, R2 ;  /* 0x00007610ff027816 */ /* 0x004fe40000000002 */
[----:B------:R-:W-:-:S05]  /*15110*/  @!P0 LOP3.LUT R5, R5, R4, RZ, 0x3c, !PT ;  /* 0x0000000405058212 */ /* 0x000fca00078e3cff */
[----:B------:R-:W2:Y:S04]  /*15120*/  @!P0 LDG.E.U16 R2, desc[UR10][R4.64] ;  /* 0x0000000a04028981 */ /* 0x000ea8000c1e1500 */
[----:B--2---:R0:W-:Y:S04]  /*15130*/  STL [R1+0x108], R2 ;  /* 0x0001080201007387 */ /* 0x0041e80000100800 */
[----:B0-----:R-:W2:Y:S01]  /*15140*/  LDL.LU R2, [R1+0x2454] ;  /* 0x0024540001027983 */ /* 0x001ea20000300800 */
[----:B------:R-:W-:Y:S02]  /*15150*/  @!P0 IMAD.MOV.U32 R4, RZ, RZ, R8 ;  /* 0x000000ffff048224 */ /* 0x000fe400078e0008 */
[----:B------:R-:W-:Y:S01]  /*15160*/  @!P0 IMAD.MOV.U32 R5, RZ, RZ, R23 ;  /* 0x000000ffff058224 */ /* 0x000fe200078e0017 */
[----:B--2---:R-:W-:-:S06]  /*15170*/  PRMT R2, RZ, 0x7610, R2 ;  /* 0x00007610ff027816 */ /* 0x004fcc0000000002 */
[----:B------:R-:W2:Y:S04]  /*15180*/  @!P0 LDG.E.U16 R2, desc[UR10][R4.64] ;  /* 0x0000000a04028981 */ /* 0x000ea8000c1e1500 */
[----:B------:R0:W-:Y:S04]  /*15190*/  STS.U16 [R6+UR6+0x4d00], R3 ;  /* 0x004d000306007988 */ /* 0x0001e80008000406 */
[----:B0-----:R-:W3:Y:S04]  /*151a0*/  LDL.LU R3, [R1+0xc4] ;  /* 0x0000c40001037983 */ /* 0x001ee80000300800 */
[----:B------:R-:W3:Y:S04]  /*151b0*/  LDL R23, [R1+0xf88] ;  /* 0x000f880001177983 */ /* 0x000ee80000100800 */
[----:B------:R-:W3:Y:S04]  /*151c0*/  LDL R8, [R1+0xf8c] ;  /* 0x000f8c0001087983 */ /* 0x000ee80000100800 */
        /* <DEDUP_REMOVED lines=30> */
[----:B------:R0:W2:Y:S01]  /*153b0*/  @!P0 LDG.E.U16 R26, desc[UR10][R4.64] ;  /* 0x0000000a041a8981 */ /* 0x0000a2000c1e1500 */
[----:B------:R-:W-:-:S03]  /*153c0*/  PRMT R2, RZ, 0x7610, R2 ;  /* 0x00007610ff027816 */ /* 0x000fc60000000002 */
[----:B------:R1:W-:Y:S01]  /*153d0*/  STS.U16 [R6+UR6+0x5580], R28 ;  /* 0x0055801c06007988 */ /* 0x0003e20008000406 */
[----:B0-----:R-:W-:Y:S02]  /*153e0*/  @!P0 IMAD.MOV.U32 R4, RZ, RZ, R8 ;  /* 0x000000ffff048224 */ /* 0x001fe400078e0008 */
[----:B------:R-:W-:Y:S01]  /*153f0*/  @!P0 IMAD.MOV.U32 R5, RZ, RZ, R23 ;  /* 0x000000ffff058224 */ /* 0x000fe200078e0017 */
[----:B-1----:R-:W3:Y:S04]  /*15400*/  LDL.LU R28, [R1+0x9c] ;  /* 0x00009c00011c7983 */ /* 0x002ee80000300800 */
[----:B------:R-:W3:Y:S04]  /*15410*/  @!P0 LDG.E.U16 R2, desc[UR10][R4.64] ;  /* 0x0000000a04028981 */ /* 0x000ee8000c1e1500 */
[----:B--2---:R0:W-:Y:S04]  /*15420*/  STL [R1+0x11c], R26 ;  /* 0x00011c1a01007387 */ /* 0x0041e80000100800 */
[----:B0-----:R-:W2:Y:S04]  /*15430*/  LDL.LU R26, [R1+0x243c] ;  /* 0x00243c00011a7983 */ /* 0x001ea80000300800 */
[----:B------:R-:W2:Y:S04]  /*15440*/  LDL R4, [R1+0xf68] ;  /* 0x000f680001047983 */ /* 0x000ea80000100800 */
[----:B------:R-:W2:Y:S01]  /*15450*/  LDL R5, [R1+0xf6c] ;  /* 0x000f6c0001057983 */ /* 0x000ea20000100800 */
[----:B------:R-:W-:-:S03]  /*15460*/  PRMT R24, RZ, 0x7610, R24 ;  /* 0x00007610ff187816 */ /* 0x000fc60000000018 */
        /* <DEDUP_REMOVED lines=9> */
[----:B------:R-:W-:Y:S01]  /*15500*/  PRMT R9, RZ, 0x7610, R9 ;  /* 0x00007610ff097816 */ /* 0x000fe20000000009 */
[----:B------:R-:W1:Y:S01]  /*15510*/  S2R R23, SR_TID.X ;  /* 0x0000000000177919 */ /* 0x000e620000002100 */
[----:B0-----:R-:W-:-:S04]  /*15520*/  @!P0 LOP3.LUT R5, R5, R4, RZ, 0x3c, !PT ;  /* 0x0000000405058212 */ /* 0x001fc800078e3cff */
[----:B------:R-:W-:-:S04]  /*15530*/  @!P0 LOP3.LUT R4, R5, R4, RZ, 0x3c, !PT ;  /* 0x0000000405048212 */ /* 0x000fc800078e3cff */
[----:B------:R-:W-:-:S05]  /*15540*/  @!P0 LOP3.LUT R5, R5, R4, RZ, 0x3c, !PT ;  /* 0x0000000405058212 */ /* 0x000fca00078e3cff */
[----:B------:R-:W3:Y:S01]  /*15550*/  @!P0 LDG.E.U16 R9, desc[UR10][R4.64] ;  /* 0x0000000a04098981 */ /* 0x000ee2000c1e1500 */
[----:B-1----:R-:W-:-:S03]  /*15560*/  LOP3.LUT R23, R23, 0x3f, RZ, 0xc0, !PT ;  /* 0x0000003f17177812 */ /* 0x002fc600078ec0ff */
[----:B------:R-:W-:Y:S04]  /*15570*/  STS.U16 [R6+UR6+0x5d00], R26 ;  /* 0x005d001a06007988 */ /* 0x000fe80008000406 */
[----:B------:R0:W-:Y:S02]  /*15580*/  STS.U16 [R6+UR6+0x5d80], R25 ;  /* 0x005d801906007988 */ /* 0x0001e40008000406 */
[----:B0-----:R-:W-:Y:S02]  /*15590*/  IMAD.SHL.U32 R6, R23, 0x2, RZ ;  /* 0x0000000217067824 */ /* 0x001fe400078e00ff */
[----:B------:R-:W4:Y:S03]  /*155a0*/  LDL R23, [R1+0xf0c] ;  /* 0x000f0c0001177983 */ /* 0x000f260000100800 */
[----:B------:R-:W-:Y:S01]  /*155b0*/  LOP3.LUT R6, R6, 0x60, RZ, 0x3c, !PT ;  /* 0x0000006006067812 */ /* 0x000fe200078e3cff */
[----:B--2---:R0:W-:Y:S04]  /*155c0*/  STL [R1+0x114], R24 ;  /* 0x0001141801007387 */ /* 0x0041e80000100800 */
[----:B------:R1:W-:Y:S04]  /*155d0*/  STS.U16 [R6+UR6+0x4600], R3 ;  /* 0x0046000306007988 */ /* 0x0003e80008000406 */
[----:B0-----:R-:W2:Y:S04]  /*155e0*/  LDL R24, [R1+0xeec] ;  /* 0x000eec0001187983 */ /* 0x001ea80000100800 */
[----:B-1----:R-:W2:Y:S04]  /*155f0*/  LDL.LU R3, [R1+0x14] ;  /* 0x0000140001037983 */ /* 0x002ea80000300800 */
[----:B---3--:R0:W-:Y:S04]  /*15600*/  STL [R1+0x568], R9 ;  /* 0x0005680901007387 */ /* 0x0081e80000100800 */
[----:B0-----:R-:W3:Y:S04]  /*15610*/  LDL.LU R9, [R1+0x2438] ;  /* 0x0024380001097983 */ /* 0x001ee80000300800 */
[----:B------:R-:W2:Y:S04]  /*15620*/  LDL.LU R4, [R1+0xc8] ;  /* 0x0000c80001047983 */ /* 0x000ea80000300800 */
[----:B------:R-:W4:Y:S01]  /*15630*/  LDL R5, [R1+0xf28] ;  /* 0x000f280001057983 */ /* 0x000f220000100800 */
[----:B---3--:R-:W-:-:S03]  /*15640*/  PRMT R9, RZ, 0x7610, R9 ;  /* 0x00007610ff097816 */ /* 0x008fc60000000009 */
[----:B--2---:R0:W-:Y:S02]  /*15650*/  STS.U16 [R6+UR6+0x4680], R4 ;  /* 0x0046800406007988 */ /* 0x0041e40008000406 */
[----:B0-----:R-:W-:Y:S02]  /*15660*/  @!P0 IMAD.MOV.U32 R4, RZ, RZ, R2 ;  /* 0x000000ffff048224 */ /* 0x001fe400078e0002 */
[----:B------:R-:W2:Y:S04]  /*15670*/  LDL.LU R2, [R1+0x10] ;  /* 0x0000100001027983 */ /* 0x000ea80000300800 */
[----:B----4-:R-:W3:Y:S04]  /*15680*/  @!P0 LDG.E.U16 R9, desc[UR10][R4.64] ;  /* 0x0000000a04098981 */ /* 0x010ee8000c1e1500 */
[----:B---3--:R0:W-:Y:S04]  /*15690*/  STL [R1+0x56c], R9 ;  /* 0x00056c0901007387 */ /* 0x0081e80000100800 */
[----:B0-----:R-:W3:Y:S04]  /*156a0*/  LDL.LU R9, [R1+0x2434] ;  /* 0x0024340001097983 */ /* 0x001ee80000300800 */
[----:B------:R-:W4:Y:S04]  /*156b0*/  LDL.LU R4, [R1+0x98] ;  /* 0x0000980001047983 */ /* 0x000f280000300800 */
[----:B------:R-:W2:Y:S01]  /*156c0*/  LDL R5, [R1+0xf08] ;  /* 0x000f080001057983 */ /* 0x000ea20000100800 */
[----:B------:R-:W-:-:S03]  /*156d0*/  PRMT R7, RZ, 0x7610, R7 ;  /* 0x00007610ff077816 */ /* 0x000fc60000000007 */
[----:B----4-:R0:W-:Y:S02]  /*156e0*/  STS.U16 [R6+UR6+0x4e00], R4 ;  /* 0x004e000406007988 */ /* 0x0101e40008000406 */
[----:B0-----:R-:W-:Y:S01]  /*156f0*/  @!P0 IMAD.MOV.U32 R4, RZ, RZ, R23 ;  /* 0x000000ffff048224 */ /* 0x001fe200078e0017 */
[----:B---3--:R-:W-:Y:S01]  /*15700*/  PRMT R9, RZ, 0x7610, R9 ;  /* 0x00007610ff097816 */ /* 0x008fe20000000009 */
[----:B------:R-:W3:Y:S04]  /*15710*/  LDL R23, [R1+0x1230] ;  /* 0x0012300001177983 */ /* 0x000ee80000100800 */
[----:B--2---:R0:W2:Y:S04]  /*15720*/  @!P0 LDG.E.U16 R7, desc[UR10][R4.64] ;  /* 0x0000000a04078981 */ /* 0x0040a8000c1e1500 */
[----:B------:R-:W4:Y:S01]  /*15730*/  LDL R5, [R1+0xee8] ;  /* 0x000ee80001057983 */ /* 0x000f220000100800 */
[----:B0-----:R-:W-:-:S05]  /*15740*/  @!P0 IMAD.MOV.U32 R4, RZ, RZ, R24 ;  /* 0x000000ffff048224 */ /* 0x001fca00078e0018 */
[----:B----4-:R-:W4:Y:S04]  /*15750*/  @!P0 LDG.E.U16 R9, desc[UR10][R4.64] ;  /* 0x0000000a04098981 */ /* 0x010f28000c1e1500 */
[----:B--2---:R0:W-:Y:S04]  /*15760*/  STL [R1+0x110], R7 ;  /* 0x0001100701007387 */ /* 0x0041e80000100800 */
[----:B------:R1:W-:Y:S04]  /*15770*/  STS.U16 [R6+UR6+0x4e80], R28 ;  /* 0x004e801c06007988 */ /* 0x0003e80008000406 */
[----:B0-----:R-:W2:Y:S04]  /*15780*/  LDL.LU R7, [R1+0x5cc] ;  /* 0x0005cc0001077983 */ /* 0x001ea80000300800 */
[----:B-1----:R-:W2:Y:S04]  /*15790*/  LDL.LU R28, [R1+0x123c] ;  /* 0x00123c00011c7983 */ /* 0x002ea80000300800 */
[----:B------:R-:W2:Y:S04]  /*157a0*/  LDL R24, [R1+0x1250] ;  /* 0x0012500001187983 */ /* 0x000ea80000100800 */
[----:B----4-:R0:W-:Y:S04]  /*157b0*/  STL [R1+0x104], R9 ;  /* 0x0001040901007387 */ /* 0x0101e80000100800 */
[----:B0-----:R-:W4:Y:S04]  /*157c0*/  LDL.LU R9, [R1+0x2430] ;  /* 0x0024300001097983 */ /* 0x001f280000300800 */
[----:B------:R-:W2:Y:S04]  /*157d0*/  LDL R4, [R1+0xec8] ;  /* 0x000ec80001047983 */ /* 0x000ea80000100800 */
[----:B------:R-:W2:Y:S04]  /*157e0*/  LDL R5, [R1+0xecc] ;  /* 0x000ecc0001057983 */ /* 0x000ea80000100800 */
[----:B------:R0:W-:Y:S04]  /*157f0*/  STS.U16 [R6+UR6+0x5600], R8 ;  /* 0x0056000806007988 */ /* 0x0001e80008000406 */
[----:B0-----:R-:W3:Y:S01]  /*15800*/  LDL.LU R8, [R1+0x620] ;  /* 0x0006200001087983 */ /* 0x001ee20000300800 */
[----:B----4-:R-:W-:-:S02]  /*15810*/  PRMT R9, RZ, 0x7610, R9 ;  /* 0x00007610ff097816 */ /* 0x010fc40000000009 */
[----:B--2---:R-:W-:-:S04]  /*15820*/  @!P0 LOP3.LUT R5, R5, R4, RZ, 0x3c, !PT ;  /* 0x0000000405058212 */ /* 0x004fc800078e3cff */
[----:B------:R-:W-:-:S04]  /*15830*/  @!P0 LOP3.LUT R4, R5, R4, RZ, 0x3c, !PT ;  /* 0x0000000405048212 */ /* 0x000fc800078e3cff */
[----:B------:R-:W-:-:S05]  /*15840*/  @!P0 LOP3.LUT R5, R5, R4, RZ, 0x3c, !PT ;  /* 0x0000000405058212 */ /* 0x000fca00078e3cff */
[----:B------:R-:W2:Y:S04]  /*15850*/  @!P0 LDG.E.U16 R9, desc[UR10][R4.64] ;  /* 0x0000000a04098981 */ /* 0x000ea8000c1e1500 */
[----:B------:R-:W4:Y:S04]  /*15860*/  LDL.LU R4, [R1+0x40] ;  /* 0x0000400001047983 */ /* 0x000f280000300800 */
[----:B------:R-:W3:Y:S04]  /*15870*/  LDL R5, [R1+0xeb8] ;  /* 0x000eb80001057983 */ /* 0x000ee80000100800 */
[----:B--2---:R0:W-:Y:S04]  /*15880*/  STL [R1+0xe0], R9 ;  /* 0x0000e00901007387 */ /* 0x0041e80000100800 */
[----:B0-----:R-:W2:Y:S04]  /*15890*/  LDL.LU R9, [R1+0x5c4] ;  /* 0x0005c40001097983 */ /* 0x001ea80000300800 */
[----:B----4-:R0:W-:Y:S04]  /*158a0*/  STS.U16 [R6+UR6+0x5680], R4 ;  /* 0x0056800406007988 */ /* 0x0101e80008000406 */
[----:B0-----:R-:W4:Y:S01]  /*158b0*/  LDL.LU R6, [R1+0x242c] ;  /* 0x00242c0001067983 */ /* 0x001f220000300800 */
[----:B---3--:R-:W-:-:S03]  /*158c0*/  @!P0 IMAD.MOV.U32 R4, RZ, RZ, R23 ;  /* 0x000000ffff048224 */ /* 0x008fc600078e0017 */
[----:B------:R-:W3:Y:S01]  /*158d0*/  LDL.LU R23, [R1+0x5c8] ;  /* 0x0005c80001177983 */ /* 0x000ee20000300800 */
[----:B----4-:R-:W-:-:S06]  /*158e0*/  PRMT R6, RZ, 0x7610, R6 ;  /* 0x00007610ff067816 */ /* 0x010fcc0000000006 */
[----:B------:R0:W4:Y:S02]  /*158f0*/  @!P0 LDG.E.U16 R6, desc[UR10][R4.64] ;  /* 0x0000000a04068981 */ /* 0x000124000c1e1500 */
[----:B0-----:R-:W0:Y:S02]  /*15900*/  S2R R5, SR_TID.X ;  /* 0x0000000000057919 */ /* 0x001e240000002100 */
[----:B0-----:R-:W-:-:S05]  /*15910*/  LOP3.LUT R5, R5, 0x3f, RZ, 0xc0, !PT ;  /* 0x0000003f05057812 */ /* 0x001fca00078ec0ff */
[----:B------:R-:W-:Y:S01]  /*15920*/  IMAD.SHL.U32 R4, R5, 0x2, RZ ;  /* 0x0000000205047824 */ /* 0x000fe200078e00ff */
[----:B----4-:R0:W-:Y:S04]  /*15930*/  STL [R1+0xc8], R6 ;  /* 0x0000c80601007387 */ /* 0x0101e80000100800 */
[----:B0-----:R-:W4:Y:S04]  /*15940*/  LDL.LU R6, [R1+0x2428] ;  /* 0x0024280001067983 */ /* 0x001f280000300800 */
[----:B------:R-:W2:Y:S01]  /*15950*/  LDL R5, [R1+0x121c] ;  /* 0x00121c0001057983 */ /* 0x000ea20000100800 */
[----:B------:R-:W-:-:S05]  /*15960*/  LOP3.LUT R4, R4, 0x60, RZ, 0x3c, !PT ;  /* 0x0000006004047812 */ /* 0x000fca00078e3cff */
[----:B------:R0:W-:Y:S02]  /*15970*/  STS.U16 [R4+UR6+0x5e00], R3 ;  /* 0x005e000304007988 */ /* 0x0001e40008000406 */
[----:B0-----:R-:W-:Y:S02]  /*15980*/  @!P0 IMAD.MOV.U32 R4, RZ, RZ, R24 ;  /* 0x000000ffff048224 */ /* 0x001fe400078e0018 */
[----:B------:R-:W3:Y:S01]  /*15990*/  LDL.LU R24, [R1+0x8c] ;  /* 0x00008c0001187983 */ /* 0x000ee20000300800 */
[----:B----4-:R-:W-:-:S06]  /*159a0*/  PRMT R6, RZ, 0x7610, R6 ;  /* 0x00007610ff067816 */ /* 0x010fcc0000000006 */
[----:B--2---:R-:W2:Y:S01]  /*159b0*/  @!P0 LDG.E.U16 R6, desc[UR10][R4.64] ;  /* 0x0000000a04068981 */ /* 0x004ea2000c1e1500 */
[----:B------:R-:W0:Y:S03]  /*159c0*/  S2R R3, SR_TID.X ;  /* 0x0000000000037919 */ /* 0x000e260000002100 */
[----:B--2---:R1:W-:Y:S04]  /*159d0*/  STL [R1+0xc4], R6 ;  /* 0x0000c40601007387 */ /* 0x0043e80000100800 */
[----:B-1----:R-:W2:Y:S04]  /*159e0*/  LDL.LU R6, [R1+0x2424] ;  /* 0x0024240001067983 */ /* 0x002ea80000300800 */
[----:B------:R-:W4:Y:S01]  /*159f0*/  LDL R5, [R1+0x1270] ;  /* 0x0012700001057983 */ /* 0x000f220000100800 */
[----:B0-----:R-:W-:-:S05]  /*15a00*/  LOP3.LUT R3, R3, 0x3f, RZ, 0xc0, !PT ;  /* 0x0000003f03037812 */ /* 0x001fca00078ec0ff */
[----:B------:R-:W-:-:S05]  /*15a10*/  IMAD.SHL.U32 R4, R3, 0x2, RZ ;  /* 0x0000000203047824 */ /* 0x000fca00078e00ff */
[----:B------:R-:W-:-:S05]  /*15a20*/  LOP3.LUT R4, R4, 0x60, RZ, 0x3c, !PT ;  /* 0x0000006004047812 */ /* 0x000fca00078e3cff */
[----:B------:R4:W-:Y:S01]  /*15a30*/  STS.U16 [R4+UR6+0x5e80], R2 ;  /* 0x005e800204007988 */ /* 0x0009e20008000406 */
[----:B------:R-:W0:Y:S01]  /*15a40*/  S2R R3, SR_TID.X ;  /* 0x0000000000037919 */ /* 0x000e220000002100 */
[----:B--2---:R-:W-:Y:S01]  /*15a50*/  PRMT R6, RZ, 0x7610, R6 ;  /* 0x00007610ff067816 */ /* 0x004fe20000000006 */
[----:B----4-:R-:W-:Y:S02]  /*15a60*/  @!P0 IMAD.MOV.U32 R4, RZ, RZ, R5 ;  /* 0x000000ffff048224 */ /* 0x010fe400078e0005 */
[----:B------:R-:W-:-:S05]  /*15a70*/  @!P0 IMAD.MOV.U32 R5, RZ, RZ, R28 ;  /* 0x000000ffff058224 */ /* 0x000fca00078e001c */
[----:B------:R-:W2:Y:S01]  /*15a80*/  @!P0 LDG.E.U16 R6, desc[UR10][R4.64] ;  /* 0x0000000a04068981 */ /* 0x000ea2000c1e1500 */
[----:B0-----:R-:W-:-:S05]  /*15a90*/  LOP3.LUT R3, R3, 0x3f, RZ, 0xc0, !PT ;  /* 0x0000003f03037812 */ /* 0x001fca00078ec0ff */
[----:B------:R-:W-:Y:S02]  /*15aa0*/  IMAD.SHL.U32 R2, R3, 0x2, RZ ;  /* 0x0000000203027824 */ /* 0x000fe400078e00ff */
[----:B------:R-:W4:Y:S04]  /*15ab0*/  LDL.LU R3, [R1+0x5c0] ;  /* 0x0005c00001037983 */ /* 0x000f280000300800 */
[----:B------:R-:W-:Y:S01]  /*15ac0*/  STL [R1+0x12c4], R28 ;  /* 0x0012c41c01007387 */ /* 0x000fe20000100800 */
[----:B------:R-:W-:-:S03]  /*15ad0*/  LOP3.LUT R2, R2, 0x70, RZ, 0x3c, !PT ;  /* 0x0000007002027812 */ /* 0x000fc600078e3cff */
[----:B------:R-:W3:Y:S04]  /*15ae0*/  LDL R4, [R1+0x125c] ;  /* 0x00125c0001047983 */ /* 0x000ee80000100800 */
[----:B------:R-:W3:Y:S04]  /*15af0*/  LDL R5, [R1+0x1284] ;  /* 0x0012840001057983 */ /* 0x000ee80000100800 */
[----:B------:R-:W-:Y:S04]  /*15b00*/  STS.U16 [R2+UR6+0x4700], R7 ;  /* 0x0047000702007988 */ /* 0x000fe80008000406 */
[----:B--2---:R0:W-:Y:S04]  /*15b10*/  STL [R1+0xa4], R6 ;  /* 0x0000a40601007387 */ /* 0x0041e80000100800 */
[----:B0-----:R-:W2:Y:S04]  /*15b20*/  LDL.LU R6, [R1+0x28] ;  /* 0x0000280001067983 */ /* 0x001ea80000300800 */
[----:B------:R-:W2:Y:S01]  /*15b30*/  LDL.LU R7, [R1+0x2420] ;  /* 0x0024200001077983 */ /* 0x000ea20000300800 */
[----:B---3--:R-:W-:-:S04]  /*15b40*/  @!P0 LOP3.LUT R5, R5, R4, RZ, 0x3c, !PT ;  /* 0x0000000405058212 */ /* 0x008fc800078e3cff */
[----:B------:R-:W-:-:S04]  /*15b50*/  @!P0 LOP3.LUT R4, R5, R4, RZ, 0x3c, !PT ;  /* 0x0000000405048212 */ /* 0x000fc800078e3cff */
[----:B------:R-:W-:Y:S02]  /*15b60*/  @!P0 LOP3.LUT R5, R5, R4, RZ, 0x3c, !PT ;  /* 0x0000000405058212 */ /* 0x000fe400078e3cff */
[----:B--2---:R-:W-:-:S06]  /*15b70*/  PRMT R7, RZ, 0x7610, R7 ;  /* 0x00007610ff077816 */ /* 0x004fcc0000000007 */
[----:B------:R-:W2:Y:S04]  /*15b80*/  @!P0 LDG.E.U16 R7, desc[UR10][R4.64] ;  /* 0x0000000a04078981 */ /* 0x000ea8000c1e1500 */
[----:B------:R-:W-:Y:S04]  /*15b90*/  STS.U16 [R2+UR6+0x4780], R8 ;  /* 0x0047800802007988 */ /* 0x000fe80008000406 */
[----:B------:R-:W3:Y:S04]  /*15ba0*/  LDL R4, [R1+0xea8] ;  /* 0x000ea80001047983 */ /* 0x000ee80000100800 */
[----:B------:R-:W3:Y:S04]  /*15bb0*/  LDL R5, [R1+0x1210] ;  /* 0x0012100001057983 */ /* 0x000ee80000100800 */
        /* <DEDUP_REMOVED lines=28> */
[----:B------:R0:W-:Y:S04]  /*15d80*/  STS.U16 [R2+UR6+0x4f80], R23 ;  /* 0x004f801702007988 */ /* 0x0001e80008000406 */
[----:B0-----:R-:W3:Y:S04]  /*15d90*/  LDL.LU R23, [R1+0x30] ;  /* 0x0000300001177983 */ /* 0x001ee80000300800 */
        /* <DEDUP_REMOVED lines=11> */
[----:B------:R-:W3:Y:S04]  /*15e50*/  LDL R4, [R1+0x11a0] ;  /* 0x0011a00001047983 */ /* 0x000ee80000100800 */
[----:B------:R-:W3:Y:S04]  /*15e60*/  LDL R5, [R1+0x11a4] ;  /* 0x0011a40001057983 */ /* 0x000ee80000100800 */
[----:B----4-:R-:W-:Y:S04]  /*15e70*/  STS.U16 [R2+UR6+0x5780], R3 ;  /* 0x0057800302007988 */ /* 0x010fe80008000406 */
[----:B--2---:R0:W-:Y:S04]  /*15e80*/  STL [R1+0x90], R9 ;  /* 0x0000900901007387 */ /* 0x0041e80000100800 */
[----:B0-----:R-:W2:Y:S04]  /*15e90*/  LDL.LU R9, [R1+0x44] ;  /* 0x0000440001097983 */ /* 0x001ea80000300800 */
[----:B------:R-:W4:Y:S01]  /*15ea0*/  LDL.LU R3, [R1+0x2408] ;  /* 0x0024080001037983 */ /* 0x000f220000300800 */
[----:B---3--:R-:W-:-:S04]  /*15eb0*/  @!P0 LOP3.LUT R5, R5, R4, RZ, 0x3c, !PT ;  /* 0x0000000405058212 */ /* 0x008fc800078e3cff */
[----:B------:R-:W-:-:S04]  /*15ec0*/  @!P0 LOP3.LUT R4, R5, R4, RZ, 0x3c, !PT ;  /* 0x0000000405048212 */ /* 0x000fc800078e3cff */
[----:B------:R-:W-:Y:S02]  /*15ed0*/  @!P0 LOP3.LUT R5, R5, R4, RZ, 0x3c, !PT ;  /* 0x0000000405058212 */ /* 0x000fe400078e3cff */
[----:B----4-:R-:W-:-:S06]  /*15ee0*/  PRMT R3, RZ, 0x7610, R3 ;  /* 0x00007610ff037816 */ /* 0x010fcc0000000003 */
[----:B------:R-:W3:Y:S04]  /*15ef0*/  @!P0 LDG.E.U16 R3, desc[UR10][R4.64] ;  /* 0x0000000a04038981 */ /* 0x000ee8000c1e1500 */
[----:B---3--:R0:W-:Y:S04]  /*15f00*/  STL [R1+0x8c], R3 ;  /* 0x00008c0301007387 */ /* 0x0081e80000100800 */
[----:B0-----:R-:W3:Y:S04]  /*15f10*/  LDL.LU R3, [R1+0x2404] ;  /* 0x0024040001037983 */ /* 0x001ee80000300800 */
[----:B------:R-:W4:Y:S04]  /*15f20*/  LDL R4, [R1+0x1180] ;  /* 0x0011800001047983 */ /* 0x000f280000100800 */
[----:B------:R-:W4:Y:S01]  /*15f30*/  LDL R5, [R1+0x1184] ;  /* 0x0011840001057983 */ /* 0x000f220000100800 */
[----:B---3--:R-:W-:-:S02]  /*15f40*/  PRMT R3, RZ, 0x7610, R3 ;  /* 0x00007610ff037816 */ /* 0x008fc40000000003 */
[----:B----4-:R-:W-:-:S04]  /*15f50*/  @!P0 LOP3.LUT R5, R5, R4, RZ, 0x3c, !PT ;  /* 0x0000000405058212 */ /* 0x010fc800078e3cff */
[----:B------:R-:W-:-:S04]  /*15f60*/  @!P0 LOP3.LUT R4, R5, R4, RZ, 0x3c, !PT ;  /* 0x0000000405048212 */ /* 0x000fc800078e3cff */
[----:B------:R-:W-:-:S05]  /*15f70*/  @!P0 LOP3.LUT R5, R5, R4, RZ, 0x3c, !PT ;  /* 0x0000000405058212 */ /* 0x000fca00078e3cff */
[----:B------:R-:W3:Y:S04]  /*15f80*/  @!P0 LDG.E.U16 R3, desc[UR10][R4.64] ;  /* 0x0000000a04038981 */ /* 0x000ee8000c1e1500 */
[----:B------:R0:W-:Y:S04]  /*15f90*/  STS.U16 [R2+UR6+0x5f00], R6 ;  /* 0x005f000602007988 */ /* 0x0001e80008000406 */
[----:B0-----:R-:W4:Y:S04]  /*15fa0*/  LDL.LU R6, [R1+0x54] ;  /* 0x0000540001067983 */ /* 0x001f280000300800 */
[----:B---3--:R0:W-:Y:S04]  /*15fb0*/  STL [R1+0x88], R3 ;  /* 0x0000880301007387 */ /* 0x0081e80000100800 */
[----:B0-----:R-:W3:Y:S04]  /*15fc0*/  LDL.LU R3, [R1+0x2400] ;  /* 0x0024000001037983 */ /* 0x001ee80000300800 */
[----:B------:R-:W2:Y:S04]  /*15fd0*/  LDL R4, [R1+0x1160] ;  /* 0x0011600001047983 */ /* 0x000ea80000100800 */
[----:B------:R-:W2:Y:S01]  /*15fe0*/  LDL R5, [R1+0x1164] ;  /* 0x0011640001057983 */ /* 0x000ea20000100800 */
[----:B------:R-:W-:-:S03]  /*15ff0*/  PRMT R12, RZ, 0x7610, R12 ;  /* 0x00007610ff0c7816 */ /* 0x000fc6000000000c */
[----:B------:R0:W-:Y:S04]  /*16000*/  STS.U16 [R2+UR6+0x5f80], R7 ;  /* 0x005f800702007988 */ /* 0x0001e80008000406 */
[----:B0-----:R-:W3:Y:S01]  /*16010*/  LDL.LU R7, [R1+0x58] ;  /* 0x0000580001077983 */ /* 0x001ee20000300800 */
[----:B------:R-:W0:Y:S01]  /*16020*/  S2R R2, SR_TID.X ;  /* 0x0000000000027919 */ /* 0x000e220000002100 */
[----:B--2---:R-:W-:-:S04]  /*16030*/  @!P0 LOP3.LUT R5, R5, R4, RZ, 0x3c, !PT ;  /* 0x0000000405058212 */ /* 0x004fc800078e3cff */
[----:B------:R-:W-:-:S04]  /*16040*/  @!P0 LOP3.LUT R4, R5, R4, RZ, 0x3c, !PT ;  /* 0x0000000405048212 */ /* 0x000fc800078e3cff */
[----:B------:R-:W-:-:S05]  /*16050*/  @!P0 LOP3.LUT R5, R5, R4, RZ, 0x3c, !PT ;  /* 0x0000000405058212 */ /* 0x000fca00078e3cff */
[----:B------:R1:W2:Y:S04]  /*16060*/  @!P0 LDG.E.U16 R12, desc[UR10][R4.64] ;  /* 0x0000000a040c8981 */ /* 0x0002a8000c1e1500 */
[----:B------:R-:W1:Y:S04]  /*16070*/  LDL R4, [R1+0x1140] ;  /* 0x0011400001047983 */ /* 0x000e680000100800 */
[----:B------:R-:W1:Y:S01]  /*16080*/  LDL R5, [R1+0x1144] ;  /* 0x0011440001057983 */ /* 0x000e620000100800 */
[----:B0-----:R-:W-:-:S05]  /*16090*/  LOP3.LUT R2, R2, 0x3f, RZ, 0xc0, !PT ;  /* 0x0000003f02027812 */ /* 0x001fca00078ec0ff */
[----:B------:R-:W-:-:S05]  /*160a0*/  IMAD.SHL.U32 R2, R2, 0x2, RZ ;  /* 0x0000000202027824 */ /* 0x000fca00078e00ff */
[----:B---3--:R0:W-:Y:S02]  /*160b0*/  STS.U16 [R2+UR6], R3 ;  /* 0x0000000302007988 */ /* 0x0081e40008000406 */
[----:B0-----:R-:W-:Y:S02]  /*160c0*/  PRMT R2, RZ, 0x7610, R2 ;  /* 0x00007610ff027816 */ /* 0x001fe40000000002 */
[----:B-1----:R-:W-:-:S04]  /*160d0*/  @!P0 LOP3.LUT R5, R5, R4, RZ, 0x3c, !PT ;  /* 0x0000000405058212 */ /* 0x002fc800078e3cff */
[----:B------:R-:W-:-:S04]  /*160e0*/  @!P0 LOP3.LUT R4, R5, R4, RZ, 0x3c, !PT ;  /* 0x0000000405048212 */ /* 0x000fc800078e3cff */
[----:B------:R-:W-:-:S05]  /*160f0*/  @!P0 LOP3.LUT R5, R5, R4, RZ, 0x3c, !PT ;  /* 0x0000000405058212 */ /* 0x000fca00078e3cff */
[----:B------:R-:W3:Y:S04]  /*16100*/  @!P0 LDG.E.U16 R2, desc[UR10][R4.64] ;  /* 0x0000000a04028981 */ /* 0x000ee8000c1e1500 */
[----:B--2---:R0:W-:Y:S04]  /*16110*/  STL [R1+0x84], R12 ;  /* 0x0000840c01007387 */ /* 0x0041e80000100800 */
[----:B0-----:R-:W2:Y:S04]  /*16120*/  LDL R12, [R1+0x10e4] ;  /* 0x0010e400010c7983 */ /* 0x001ea80000100800 */
[----:B---3--:R0:W-:Y:S04]  /*16130*/  STL [R1+0x80], R2 ;  /* 0x0000800201007387 */ /* 0x0081e80000100800 */
[----:B------:R-:W3:Y:S04]  /*16140*/  LDL R4, [R1+0x1120] ;  /* 0x0011200001047983 */ /* 0x000ee80000100800 */
[----:B------:R-:W3:Y:S01]  /*16150*/  LDL R5, [R1+0x1124] ;  /* 0x0011240001057983 */ /* 0x000ee20000100800 */
[----:B0-----:R-:W0:Y:S02]  /*16160*/  S2R R2, SR_TID.X ;  /* 0x0000000000027919 */ /* 0x001e240000002100 */
[----:B0-----:R-:W-:-:S05]  /*16170*/  LOP3.LUT R2, R2, 0x3f, RZ, 0xc0, !PT ;  /* 0x0000003f02027812 */ /* 0x001fca00078ec0ff */
[----:B------:R-:W-:-:S05]  /*16180*/  IMAD.SHL.U32 R2, R2, 0x2, RZ ;  /* 0x0000000202027824 */ /* 0x000fca00078e00ff */
[----:B------:R0:W-:Y:S02]  /*16190*/  STS.U16 [R2+UR6+0x200], R23 ;  /* 0x0002001702007988 */ /* 0x0001e40008000406 */
[----:B0-----:R-:W-:Y:S02]  /*161a0*/  PRMT R2, RZ, 0x7610, R2 ;  /* 0x00007610ff027816 */ /* 0x001fe40000000002 */
[----:B------:R-:W2:Y:S01]  /*161b0*/  LDL.LU R23, [R1+0x64] ;  /* 0x0000640001177983 */ /* 0x000ea20000300800 */
[----:B---3--:R-:W-:-:S04]  /*161c0*/  @!P0 LOP3.LUT R5, R5, R4, RZ, 0x3c, !PT ;  /* 0x0000000405058212 */ /* 0x008fc800078e3cff */
[----:B------:R-:W-:-:S04]  /*161d0*/  @!P0 LOP3.LUT R4, R5, R4, RZ, 0x3c, !PT ;  /* 0x0000000405048212 */ /* 0x000fc800078e3cff */
[----:B------:R-:W-:-:S05]  /*161e0*/  @!P0 LOP3.LUT R5, R5, R4, RZ, 0x3c, !PT ;  /* 0x0000000405058212 */ /* 0x000fca00078e3cff */
[----:B------:R-:W3:Y:S04]  /*161f0*/  @!P0 LDG.E.U16 R2, desc[UR10][R4.64] ;  /* 0x0000000a04028981 */ /* 0x000ee8000c1e1500 */
        /* <DEDUP_REMOVED lines=14> */
[----:B------:R-:W3:Y:S01]  /*162e0*/  LDL R5, [R1+0x10e0] ;  /* 0x0010e00001057983 */ /* 0x000ee20000100800 */
[----:B0-----:R-:W0:Y:S01]  /*162f0*/  S2R R2, SR_TID.X ;  /* 0x0000000000027919 */ /* 0x001e220000002100 */
[----:B--2---:R-:W-:Y:S01]  /*16300*/  @!P0 IMAD.MOV.U32 R4, RZ, RZ, R12 ;  /* 0x000000ffff048224 */ /* 0x004fe200078e000c */
[----:B0-----:R-:W-:-:S05]  /*16310*/  LOP3.LUT R2, R2, 0x3f, RZ, 0xc0, !PT ;  /* 0x0000003f02027812 */ /* 0x001fca00078ec0ff */
[----:B------:R-:W-:-:S05]  /*16320*/  IMAD.SHL.U32 R2, R2, 0x2, RZ ;  /* 0x0000000202027824 */ /* 0x000fca00078e00ff */
[----:B------:R0:W-:Y:S02]  /*16330*/  STS.U16 [R2+UR6+0x600], R9 ;  /* 0x0006000902007988 */ /* 0x0001e40008000406 */
[----:B0-----:R-:W-:Y:S02]  /*16340*/  PRMT R2, RZ, 0x7610, R2 ;  /* 0x00007610ff027816 */ /* 0x001fe40000000002 */
[----:B------:R-:W2:Y:S04]  /*16350*/  LDL R9, [R1+0x1084] ;  /* 0x0010840001097983 */ /* 0x000ea80000100800 */
[----:B------:R-:W2:Y:S04]  /*16360*/  LDL.LU R12, [R1+0xbc] ;  /* 0x0000bc00010c7983 */ /* 0x000ea80000300800 */
[----:B---3--:R-:W3:Y:S04]  /*16370*/  @!P0 LDG.E.U16 R2, desc[UR10][R4.64] ;  /* 0x0000000a04028981 */ /* 0x008ee8000c1e1500 */
[----:B---3--:R0:W-:Y:S04]  /*16380*/  STL [R1+0x74], R2 ;  /* 0x0000740201007387 */ /* 0x0081e80000100800 */
[----:B------:R-:W3:Y:S04]  /*16390*/  LDL R4, [R1+0x10c0] ;  /* 0x0010c00001047983 */ /* 0x000ee80000100800 */
[----:B------:R-:W3:Y:S01]  /*163a0*/  LDL R5, [R1+0x10c4] ;  /* 0x0010c40001057983 */ /* 0x000ee20000100800 */
[----:B0-----:R-:W0:Y:S02]  /*163b0*/  S2R R2, SR_TID.X ;  /* 0x0000000000027919 */ /* 0x001e240000002100 */
[----:B0-----:R-:W-:-:S05]  /*163c0*/  LOP3.LUT R2, R2, 0x3f, RZ, 0xc0, !PT ;  /* 0x0000003f02027812 */ /* 0x001fca00078ec0ff */
[----:B------:R-:W-:-:S05]  /*163d0*/  IMAD.SHL.U32 R2, R2, 0x2, RZ ;  /* 0x0000000202027824 */ /* 0x000fca00078e00ff */
[----:B----4-:R0:W-:Y:S02]  /*163e0*/  STS.U16 [R2+UR6+0x800], R6 ;  /* 0x0008000602007988 */ /* 0x0101e40008000406 */
[----:B0-----:R-:W-:Y:S02]  /*163f0*/  PRMT R2, RZ, 0x7610, R2 ;  /* 0x00007610ff027816 */ /* 0x001fe40000000002 */
[----:B------:R-:W4:Y:S01]  /*16400*/  LDL.LU R6, [R1+0xb8] ;  /* 0x0000b80001067983 */ /* 0x000f220000300800 */
[----:B---3--:R-:W-:-:S04]  /*16410*/  @!P0 LOP3.LUT R5, R5, R4, RZ, 0x3c, !PT ;  /* 0x0000000405058212 */ /* 0x008fc800078e3cff */
[----:B------:R-:W-:-:S04]  /*16420*/  @!P0 LOP3.LUT R4, R5, R4, RZ, 0x3c, !PT ;  /* 0x0000000405048212 */ /* 0x000fc800078e3cff */
[----:B------:R-:W-:-:S05]  /*16430*/  @!P0 LOP3.LUT R5, R5, R4, RZ, 0x3c, !PT ;  /* 0x0000000405058212 */ /* 0x000fca00078e3cff */
[----:B------:R-:W3:Y:S04]  /*16440*/  @!P0 LDG.E.U16 R2, desc[UR10][R4.64] ;  /* 0x0000000a04028981 */ /* 0x000ee8000c1e1500 */
[----:B---3--:R0:W-:Y:S04]  /*16450*/  STL [R1+0x70], R2 ;  /* 0x0000700201007387 */ /* 0x0081e80000100800 */
[----:B------:R-:W3:Y:S04]  /*16460*/  LDL R4, [R1+0x10a0] ;  /* 0x0010a00001047983 */ /* 0x000ee80000100800 */
[----:B------:R-:W3:Y:S01]  /*16470*/  LDL R5, [R1+0x10a4] ;  /* 0x0010a40001057983 */ /* 0x000ee20000100800 */
[----:B0-----:R-:W0:Y:S01]  /*16480*/  S2R R2, SR_TID.X ;  /* 0x0000000000027919 */ /* 0x001e220000002100 */
[----:B------:R-:W-:-:S02]  /*16490*/  PRMT R8, RZ, 0x7610, R8 ;  /* 0x00007610ff087816 */ /* 0x000fc40000000008 */
[----:B0-----:R-:W-:-:S05]  /*164a0*/  LOP3.LUT R2, R2, 0x3f, RZ, 0xc0, !PT ;  /* 0x0000003f02027812 */ /* 0x001fca00078ec0ff */
[----:B------:R-:W-:-:S05]  /*164b0*/  IMAD.SHL.U32 R2, R2, 0x2, RZ ;  /* 0x0000000202027824 */ /* 0x000fca00078e00ff */
[----:B------:R0:W-:Y:S04]  /*164c0*/  STS.U16 [R2+UR6+0xa00], R7 ;  /* 0x000a000702007988 */ /* 0x0001e80008000406 */
[----:B0-----:R-:W2:Y:S01]  /*164d0*/  LDL.LU R7, [R1+0xb4] ;  /* 0x0000b40001077983 */ /* 0x001ea20000300800 */
[----:B---3--:R-:W-:-:S04]  /*164e0*/  @!P0 LOP3.LUT R5, R5, R4, RZ, 0x3c, !PT ;  /* 0x0000000405058212 */ /* 0x008fc800078e3cff */
[----:B------:R-:W-:-:S04]  /*164f0*/  @!P0 LOP3.LUT R4, R5, R4, RZ, 0x3c, !PT ;  /* 0x0000000405048212 */ /* 0x000fc800078e3cff */
[----:B------:R-:W-:-:S05]  /*16500*/  @!P0 LOP3.LUT R5, R5, R4, RZ, 0x3c, !PT ;  /* 0x0000000405058212 */ /* 0x000fca00078e3cff */
[----:B------:R2:W3:Y:S04]  /*16510*/  @!P0 LDG.E.U16 R8, desc[UR10][R4.64] ;  /* 0x0000000a04088981 */ /* 0x0004e8000c1e1500 */
[----:B------:R-:W2:Y:S04]  /*16520*/  LDL.LU R4, [R1+0x68] ;  /* 0x0000680001047983 */ /* 0x000ea80000300800 */
[----:B------:R-:W3:Y:S04]  /*16530*/  LDL R5, [R1+0x1080] ;  /* 0x0010800001057983 */ /* 0x000ee80000100800 */
[----:B--2---:R0:W-:Y:S02]  /*16540*/  STS.U16 [R2+UR6+0xc00], R4 ;  /* 0x000c000402007988 */ /* 0x0041e40008000406 */
[----:B0-----:R-:W-:Y:S01]  /*16550*/  PRMT R2, RZ, 0x7610, R2 ;  /* 0x00007610ff027816 */ /* 0x001fe20000000002 */
[----:B------:R-:W-:-:S05]  /*16560*/  @!P0 IMAD.MOV.U32 R4, RZ, RZ, R9 ;  /* 0x000000ffff048224 */ /* 0x000fca00078e0009 */
[----:B---3--:R-:W2:Y:S04]  /*16570*/  @!P0 LDG.E.U16 R2, desc[UR10][R4.64] ;  /* 0x0000000a04028981 */ /* 0x008ea8000c1e1500 */
[----:B------:R0:W-:Y:S04]  /*16580*/  STL [R1+0x6c], R8 ;  /* 0x00006c0801007387 */ /* 0x0001e80000100800 */
[----:B0-----:R-:W3:Y:S04]  /*16590*/  LDL.LU R8, [R1+0xb0] ;  /* 0x0000b00001087983 */ /* 0x001ee80000300800 */
[----:B------:R-:W3:Y:S04]  /*165a0*/  LDL.LU R9, [R1+0xac] ;  /* 0x0000ac0001097983 */ /* 0x000ee80000300800 */
        /* <DEDUP_REMOVED lines=26> */
[----:B------:R-:W0:Y:S04]  /*16750*/  LDL R4, [R1+0x1020] ;  /* 0x0010200001047983 */ /* 0x000e280000100800 */
[----:B------:R-:W0:Y:S04]  /*16760*/  LDL R5, [R1+0x1024] ;  /* 0x0010240001057983 */ /* 0x000e280000100800 */
[----:B------:R1:W-:Y:S02]  /*16770*/  STS.U16 [R2+UR6+0x1200], R12 ;  /* 0x0012000c02007988 */ /* 0x0003e40008000406 */
[----:B-1----:R-:W-:-:S02]  /*16780*/  PRMT R2, RZ, 0x7610, R2 ;  /* 0x00007610ff027816 */ /* 0x002fc40000000002 */
[----:B0-----:R-:W-:-:S04]  /*16790*/  @!P0 LOP3.LUT R5, R5, R4, RZ, 0x3c, !PT ;  /* 0x0000000405058212 */ /* 0x001fc800078e3cff */
[----:B------:R-:W-:-:S04]  /*167a0*/  @!P0 LOP3.LUT R4, R5, R4, RZ, 0x3c, !PT ;  /* 0x0000000405048212 */ /* 0x000fc800078e3cff */
[----:B------:R-:W-:-:S05]  /*167b0*/  @!P0 LOP3.LUT R5, R5, R4, RZ, 0x3c, !PT ;  /* 0x0000000405058212 */ /* 0x000fca00078e3cff */
[----:B------:R-:W3:Y:S04]  /*167c0*/  @!P0 LDG.E.U16 R2, desc[UR10][R4.64] ;  /* 0x0000000a04028981 */ /* 0x000ee8000c1e1500 */
[----:B--2---:R0:W-:Y:S04]  /*167d0*/  STL [R1+0x60], R28 ;  /* 0x0000601c01007387 */ /* 0x0041e80000100800 */
[----:B0-----:R-:W2:Y:S04]  /*167e0*/  LDL.LU R28, [R1+0x2c] ;  /* 0x00002c00011c7983 */ /* 0x001ea80000300800 */
[----:B------:R-:W2:Y:S04]  /*167f0*/  LDL.LU R12, [R1+0x23fc] ;  /* 0x0023fc00010c7983 */ /* 0x000ea80000300800 */
        /* <DEDUP_REMOVED lines=85> */
[----:B--2---:R0:W-:Y:S04]  /*16d50*/  STS.U16 [R2+UR6+0x2000], R28 ;  /* 0x0020001c02007988 */ /* 0x0041e80008000406 */
[----:B0-----:R-:W2:Y:S01]  /*16d60*/  LDL.LU R28, [R1+0x1274] ;  /* 0x00127400011c7983 */ /* 0x001ea20000300800 */
[----:B---3--:R-:W-:-:S04]  /*16d70*/  @!P0 LOP3.LUT R5, R5, R4, RZ, 0x3c, !PT ;  /* 0x0000000405058212 */ /* 0x008fc800078e3cff */
[----:B------:R-:W-:-:S04]  /*16d80*/  @!P0 LOP3.LUT R4, R5, R4, RZ, 0x3c, !PT ;  /* 0x0000000405048212 */ /* 0x000fc800078e3cff */
[----:B------:R-:W-:-:S05]  /*16d90*/  @!P0 LOP3.LUT R5, R5, R4, RZ, 0x3c, !PT ;  /* 0x0000000405058212 */ /* 0x000fca00078e3cff */
[----:B------:R0:W3:Y:S04]  /*16da0*/  @!P0 LDG.E.U16 R29, desc[UR10][R4.64] ;  /* 0x0000000a041d8981 */ /* 0x0000e8000c1e1500 */
[----:B------:R-:W0:Y:S04]  /*16db0*/  LDL R4, [R1+0xf20] ;  /* 0x000f200001047983 */ /* 0x000e280000100800 */
[----:B------:R-:W0:Y:S04]  /*16dc0*/  LDL R5, [R1+0xf24] ;  /* 0x000f240001057983 */ /* 0x000e280000100800 */
[----:B------:R1:W-:Y:S02]  /*16dd0*/  STS.U16 [R2+UR6+0x2200], R24 ;  /* 0x0022001802007988 */ /* 0x0003e40008000406 */
[----:B-1----:R-:W-:-:S02]  /*16de0*/  PRMT R2, RZ, 0x7610, R2 ;  /* 0x00007610ff027816 */ /* 0x002fc40000000002 */
[----:B0-----:R-:W-:-:S04]  /*16df0*/  @!P0 LOP3.LUT R5, R5, R4, RZ, 0x3c, !PT ;  /* 0x0000000405058212 */ /* 0x001fc800078e3cff */
[----:B------:R-:W-:-:S04]  /*16e00*/  @!P0 LOP3.LUT R4, R5, R4, RZ, 0x3c, !PT ;  /* 0x0000000405048212 */ /* 0x000fc800078e3cff */
[----:B------:R-:W-:-:S05]  /*16e10*/  @!P0 LOP3.LUT R5, R5, R4, RZ, 0x3c, !PT ;  /* 0x0000000405058212 */ /* 0x000fca00078e3cff */
[----:B------:R-:W2:Y:S04]  /*16e20*/  @!P0 LDG.E.U16 R2, desc[UR10][R4.64] ;  /* 0x0000000a04028981 */ /* 0x000ea8000c1e1500 */
[----:B---3--:R0:W-:Y:S04]  /*16e30*/  STL [R1+0x40], R29 ;  /* 0x0000401d01007387 */ /* 0x0081e80000100800 */
[----:B0-----:R-:W3:Y:S04]  /*16e40*/  LDL.LU R29, [R1+0xc] ;  /* 0x00000c00011d7983 */ /* 0x001ee80000300800 */
        /* <DEDUP_REMOVED lines=8> */
[----:B--2---:R-:W-:-:S04]  /*16ed0*/  @!P0 LOP3.LUT R5, R5, R4, RZ, 0x3c, !PT ;  /* 0x0000000405058212 */ /* 0x004fc800078e3cff */
        /* <DEDUP_REMOVED lines=45> */
[----:B----4-:R0:W-:Y:S02]  /*171b0*/  STS.U16 [R2+UR6+0x2c00], R6 ;  /* 0x002c000602007988 */ /* 0x0101e40008000406 */
[----:B0-----:R-:W-:Y:S02]  /*171c0*/  PRMT R2, RZ, 0x7610, R2 ;  /* 0x00007610ff027816 */ /* 0x001fe40000000002 */
[----:B--2---:R-:W-:-:S04]  /*171d0*/  @!P0 LOP3.LUT R5, R5, R4, RZ, 0x3c, !PT ;  /* 0x0000000405058212 */ /* 0x004fc800078e3cff */
[----:B------:R-:W-:-:S04]  /*171e0*/  @!P0 LOP3.LUT R4, R5, R4, RZ, 0x3c, !PT ;  /* 0x0000000405048212 */ /* 0x000fc800078e3cff */
[----:B------:R-:W-:-:S05]  /*171f0*/  @!P0 LOP3.LUT R5, R5, R4, RZ, 0x3c, !PT ;  /* 0x0000000405058212 */ /* 0x000fca00078e3cff */
[----:B------:R-:W2:Y:S04]  /*17200*/  @!P0 LDG.E.U16 R2, desc[UR10][R4.64] ;  /* 0x0000000a04028981 */ /* 0x000ea8000c1e1500 */
[----:B--2---:R0:W-:Y:S04]  /*17210*/  STL [R1+0x28], R2 ;  /* 0x0000280201007387 */ /* 0x0041e80000100800 */
[----:B------:R-:W2:Y:S01]  /*17220*/  LDL R5, [R1+0x1244] ;  /* 0x0012440001057983 */ /* 0x000ea20000100800 */
[----:B0-----:R-:W0:Y:S01]  /*17230*/  S2R R2, SR_TID.X ;  /* 0x0000000000027919 */ /* 0x001e220000002100 */
[----:B------:R-:W-:Y:S01]  /*17240*/  @!P0 IMAD.MOV.U32 R4, RZ, RZ, R28 ;  /* 0x000000ffff048224 */ /* 0x000fe200078e001c */
[----:B0-----:R-:W-:-:S05]  /*17250*/  LOP3.LUT R2, R2, 0x3f, RZ, 0xc0, !PT ;  /* 0x0000003f02027812 */ /* 0x001fca00078ec0ff */
[----:B------:R-:W-:-:S05]  /*17260*/  IMAD.SHL.U32 R2, R2, 0x2, RZ ;  /* 0x0000000202027824 */ /* 0x000fca00078e00ff */
[----:B------:R0:W-:Y:S02]  /*17270*/  STS.U16 [R2+UR6+0x2e00], R12 ;  /* 0x002e000c02007988 */ /* 0x0001e40008000406 */
[----:B0-----:R-:W-:-:S06]  /*17280*/  PRMT R2, RZ, 0x7610, R2 ;  /* 0x00007610ff027816 */ /* 0x001fcc0000000002 */
[----:B--2---:R-:W2:Y:S04]  /*17290*/  @!P0 LDG.E.U16 R2, desc[UR10][R4.64] ;  /* 0x0000000a04028981 */ /* 0x004ea8000c1e1500 */
[----:B------:R-:W-:Y:S04]  /*172a0*/  STL [R1+0x12c8], R28 ;  /* 0x0012c81c01007387 */ /* 0x000fe80000100800 */
[----:B--2---:R0:W-:Y:S04]  /*172b0*/  STL [R1+0x24], R2 ;  /* 0x0000240201007387 */ /* 0x0041e80000100800 */
[----:B------:R-:W2:Y:S04]  /*172c0*/  LDL R4, [R1+0x1264] ;  /* 0x0012640001047983 */ /* 0x000ea80000100800 */
[----:B------:R-:W2:Y:S01]  /*172d0*/  LDL R5, [R1+0x1280] ;  /* 0x0012800001057983 */ /* 0x000ea20000100800 */
[----:B0-----:R-:W0:Y:S02]  /*172e0*/  S2R R2, SR_TID.X ;  /* 0x0000000000027919 */ /* 0x001e240000002100 */
[----:B0-----:R-:W-:-:S05]  /*172f0*/  LOP3.LUT R2, R2, 0x3f, RZ, 0xc0, !PT ;  /* 0x0000003f02027812 */ /* 0x001fca00078ec0ff */
[----:B------:R-:W-:-:S05]  /*17300*/  IMAD.SHL.U32 R2, R2, 0x2, RZ ;  /* 0x0000000202027824 */ /* 0x000fca00078e00ff */
[----:B---3--:R0:W-:Y:S02]  /*17310*/  STS.U16 [R2+UR6+0x3000], R29 ;  /* 0x0030001d02007988 */ /* 0x0081e40008000406 */
        /* <DEDUP_REMOVED lines=34> */
[----:B------:R-:W-:Y:S01]  /*17540*/  PRMT R28, RZ, 0x7610, R28 ;  /* 0x00007610ff1c7816 */ /* 0x000fe2000000001c */
[----:B0-----:R-:W0:Y:S01]  /*17550*/  S2R R2, SR_TID.X ;  /* 0x0000000000027919 */ /* 0x001e220000002100 */
        /* <DEDUP_REMOVED lines=8> */
[----:B------:R-:W-:Y:S04]  /*175e0*/  STS.U16 [R2+UR6+0x3600], R16 ;  /* 0x0036001002007988 */ /* 0x000fe80008000406 */
[----:B------:R0:W-:Y:S02]  /*175f0*/  STS.U16 [R2+UR6+0x3800], R13 ;  /* 0x0038000d02007988 */ /* 0x0001e40008000406 */
[----:B0-----:R-:W-:Y:S02]  /*17600*/  PRMT R2, RZ, 0x7610, R2 ;  /* 0x00007610ff027816 */ /* 0x001fe40000000002 */
[----:B-1----:R-:W-:-:S04]  /*17610*/  @!P0 LOP3.LUT R5, R5, R4, RZ, 0x3c, !PT ;  /* 0x0000000405058212 */ /* 0x002fc800078e3cff */
[----:B------:R-:W-:-:S04]  /*17620*/  @!P0 LOP3.LUT R4, R5, R4, RZ, 0x3c, !PT ;  /* 0x0000000405048212 */ /* 0x000fc800078e3cff */
[----:B------:R-:W-:-:S05]  /*17630*/  @!P0 LOP3.LUT R5, R5, R4, RZ, 0x3c, !PT ;  /* 0x0000000405058212 */ /* 0x000fca00078e3cff */
[----:B------:R-:W4:Y:S04]  /*17640*/  @!P0 LDG.E.U16 R2, desc[UR10][R4.64] ;  /* 0x0000000a04028981 */ /* 0x000f28000c1e1500 */
[----:B--2---:R0:W-:Y:S04]  /*17650*/  STL [R1+0x14], R28 ;  /* 0x0000141c01007387 */ /* 0x0041e80000100800 */
[----:B0-----:R-:W2:Y:S04]  /*17660*/  LDL R28, [R1+0x115c] ;  /* 0x00115c00011c7983 */ /* 0x001ea80000100800 */
[----:B----4-:R0:W-:Y:S04]  /*17670*/  STL [R1+0x10], R2 ;  /* 0x0000100201007387 */ /* 0x0101e80000100800 */
[----:B------:R-:W4:Y:S04]  /*17680*/  LDL R4, [R1+0x1198] ;  /* 0x0011980001047983 */ /* 0x000f280000100800 */
[----:B------:R-:W4:Y:S01]  /*17690*/  LDL R5, [R1+0x119c] ;  /* 0x00119c0001057983 */ /* 0x000f220000100800 */
[----:B0-----:R-:W0:Y:S02]  /*176a0*/  S2R R2, SR_TID.X ;  /* 0x0000000000027919 */ /* 0x001e240000002100 */
[----:B0-----:R-:W-:-:S05]  /*176b0*/  LOP3.LUT R2, R2, 0x3f, RZ, 0xc0, !PT ;  /* 0x0000003f02027812 */ /* 0x001fca00078ec0ff */
[----:B------:R-:W-:-:S05]  /*176c0*/  IMAD.SHL.U32 R2, R2, 0x2, RZ ;  /* 0x0000000202027824 */ /* 0x000fca00078e00ff */
[----:B------:R0:W-:Y:S02]  /*176d0*/  STS.U16 [R2+UR6+0x3a00], R11 ;  /* 0x003a000b02007988 */ /* 0x0001e40008000406 */
[----:B0-----:R-:W-:Y:S02]  /*176e0*/  PRMT R2, RZ, 0x7610, R2 ;  /* 0x00007610ff027816 */ /* 0x001fe40000000002 */
[----:B----4-:R-:W-:-:S04]  /*176f0*/  @!P0 LOP3.LUT R5, R5, R4, RZ, 0x3c, !PT ;  /* 0x0000000405058212 */ /* 0x010fc800078e3cff */
[----:B------:R-:W-:-:S04]  /*17700*/  @!P0 LOP3.LUT R4, R5, R4, RZ, 0x3c, !PT ;  /* 0x0000000405048212 */ /* 0x000fc800078e3cff */
[----:B------:R-:W-:-:S05]  /*17710*/  @!P0 LOP3.LUT R5, R5, R4, RZ, 0x3c, !PT ;  /* 0x0000000405058212 */ /* 0x000fca00078e3cff */
[----:B------:R-:W4:Y:S04]  /*17720*/  @!P0 LDG.E.U16 R2, desc[UR10][R4.64] ;  /* 0x0000000a04028981 */ /* 0x000f28000c1e1500 */
        /* <DEDUP_REMOVED lines=11> */
[----:B------:R0:W4:Y:S02]  /*177e0*/  @!P0 LDG.E.U16 R2, desc[UR10][R4.64] ;  /* 0x0000000a04028981 */ /* 0x000124000c1e1500 */
[----:B0-----:R-:W0:Y:S02]  /*177f0*/  S2R R4, SR_TID.X ;  /* 0x0000000000047919 */ /* 0x001e240000002100 */
[----:B----4-:R1:W-:Y:S04]  /*17800*/  STL [R1+0x8], R2 ;  /* 0x0000080201007387 */ /* 0x0103e80000100800 */
[----:B------:R-:W4:Y:S01]  /*17810*/  LDL R5, [R1+0x1158] ;  /* 0x0011580001057983 */ /* 0x000f220000100800 */
[----:B-1----:R-:W1:Y:S01]  /*17820*/  S2R R2, SR_TID.X ;  /* 0x0000000000027919 */ /* 0x002e620000002100 */
[----:B0-----:R-:W-:-:S02]  /*17830*/  LOP3.LUT R4, R4, 0x3f, RZ, 0xc0, !PT ;  /* 0x0000003f04047812 */ /* 0x001fc400078ec0ff */
[----:B---3--:R-:W-:Y:S02]  /*17840*/  PRMT R29, RZ, 0x7610, R29 ;  /* 0x00007610ff1d7816 */ /* 0x008fe4000000001d */
[----:B-1----:R-:W-:-:S05]  /*17850*/  LOP3.LUT R2, R2, 0x3f, RZ, 0xc0, !PT ;  /* 0x0000003f02027812 */ /* 0x002fca00078ec0ff */
[----:B------:R-:W-:-:S05]  /*17860*/  IMAD.SHL.U32 R2, R2, 0x2, RZ ;  /* 0x0000000202027824 */ /* 0x000fca00078e00ff */
[----:B------:R0:W-:Y:S02]  /*17870*/  STS.U16 [R2+UR6+0x3e00], R20 ;  /* 0x003e001402007988 */ /* 0x0001e40008000406 */
[----:B0-----:R-:W-:Y:S02]  /*17880*/  IMAD.SHL.U32 R2, R4, 0x2, RZ ;  /* 0x0000000204027824 */ /* 0x001fe400078e00ff */
[----:B--2---:R-:W-:Y:S02]  /*17890*/  @!P0 IMAD.MOV.U32 R4, RZ, RZ, R28 ;  /* 0x000000ffff048224 */ /* 0x004fe400078e001c */
[----:B------:R-:W2:Y:S04]  /*178a0*/  LDL R28, [R1+0x10fc] ;  /* 0x0010fc00011c7983 */ /* 0x000ea80000100800 */
[----:B----4-:R-:W3:Y:S01]  /*178b0*/  @!P0 LDG.E.U16 R29, desc[UR10][R4.64] ;  /* 0x0000000a041d8981 */ /* 0x010ee2000c1e1500 */
[----:B------:R-:W-:-:S03]  /*178c0*/  LOP3.LUT R2, R2, 0x10, RZ, 0x3c, !PT ;  /* 0x0000001002027812 */ /* 0x000fc600078e3cff */
[----:B------:R-:W4:Y:S04]  /*178d0*/  LDL R4, [R1+0x1138] ;  /* 0x0011380001047983 */ /* 0x000f280000100800 */
[----:B------:R-:W4:Y:S04]  /*178e0*/  LDL R5, [R1+0x113c] ;  /* 0x00113c0001057983 */ /* 0x000f280000100800 */
[----:B------:R-:W-:Y:S04]  /*178f0*/  STS.U16 [R2+UR6+0x80], R0 ;  /* 0x0000800002007988 */ /* 0x000fe80008000406 */
[----:B---3--:R0:W-:Y:S04]  /*17900*/  STL [R1+0x236c], R29 ;  /* 0x00236c1d01007387 */ /* 0x0081e80000100800 */
[----:B0-----:R-:W3:Y:S04]  /*17910*/  LDL R29, [R1+0x10f8] ;  /* 0x0010f800011d7983 */ /* 0x001ee80000100800 */
[----:B------:R-:W2:Y:S01]  /*17920*/  LDL.LU R0, [R1+0x23d8] ;  /* 0x0023d80001007983 */ /* 0x000ea20000300800 */
[----:B----4-:R-:W-:-:S04]  /*17930*/  @!P0 LOP3.LUT R5, R5, R4, RZ, 0x3c, !PT ;  /* 0x0000000405058212 */ /* 0x010fc800078e3cff */
[----:B------:R-:W-:-:S04]  /*17940*/  @!P0 LOP3.LUT R4, R5, R4, RZ, 0x3c, !PT ;  /* 0x0000000405048212 */ /* 0x000fc800078e3cff */
[----:B------:R-:W-:Y:S02]  /*17950*/  @!P0 LOP3.LUT R5, R5, R4, RZ, 0x3c, !PT ;  /* 0x0000000405058212 */ /* 0x000fe400078e3cff */
[----:B--2---:R-:W-:-:S06]  /*17960*/  PRMT R0, RZ, 0x7610, R0 ;  /* 0x00007610ff007816 */ /* 0x004fcc0000000000 */
[----:B------:R-:W2:Y:S04]  /*17970*/  @!P0 LDG.E.U16 R0, desc[UR10][R4.64] ;  /* 0x0000000a04008981 */ /* 0x000ea8000c1e1500 */
[----:B------:R-:W4:Y:S04]  /*17980*/  LDL R4, [R1+0x1118] ;  /* 0x0011180001047983 */ /* 0x000f280000100800 */
[----:B------:R-:W4:Y:S04]  /*17990*/  LDL R5, [R1+0x111c] ;  /* 0x00111c0001057983 */ /* 0x000f280000100800 */
[----:B--2---:R0:W-:Y:S04]  /*179a0*/  STL [R1+0x2370], R0 ;  /* 0x0023700001007387 */ /* 0x0041e80000100800 */
[----:B0-----:R-:W2:Y:S01]  /*179b0*/  LDL.LU R0, [R1+0xd4] ;  /* 0x0000d40001007983 */ /* 0x001ea20000300800 */
[----:B----4-:R-:W-:-:S04]  /*179c0*/  @!P0 LOP3.LUT R5, R5, R4, RZ, 0x3c, !PT ;  /* 0x0000000405058212 */ /* 0x010fc800078e3cff */
[C---:B------:R-:W-:Y:S02]  /*179d0*/  @!P0 LOP3.LUT R4, R5.reuse, R4, RZ, 0x3c, !PT ;  /* 0x0000000405048212 */ /* 0x040fe400078e3cff */
[----:B------:R-:W-:Y:S02]  /*179e0*/  PRMT R27, RZ, 0x7610, R27 ;  /* 0x00007610ff1b7816 */ /* 0x000fe4000000001b */
[----:B------:R-:W-:-:S05]  /*179f0*/  @!P0 LOP3.LUT R5, R5, R4, RZ, 0x3c, !PT ;  /* 0x0000000405058212 */ /* 0x000fca00078e3cff */
[----:B------:R0:W4:Y:S04]  /*17a00*/  @!P0 LDG.E.U16 R27, desc[UR10][R4.64] ;  /* 0x0000000a041b8981 */ /* 0x000128000c1e1500 */
[----:B--2---:R1:W-:Y:S04]  /*17a10*/  STS.U16 [R2+UR6+0x280], R0 ;  /* 0x0002800002007988 */ /* 0x0043e80008000406 */
[----:B-1----:R-:W2:Y:S04]  /*17a20*/  LDL R0, [R1+0x10bc] ;  /* 0x0010bc0001007983 */ /* 0x002ea80000100800 */
[----:B------:R-:W2:Y:S01]  /*17a30*/  LDL.LU R5, [R1+0xd0] ;  /* 0x0000d00001057983 */ /* 0x000ea20000300800 */
[----:B------:R-:W-:Y:S01]  /*17a40*/  PRMT R26, RZ, 0x7610, R26 ;  /* 0x00007610ff1a7816 */ /* 0x000fe2000000001a */
[----:B0-----:R-:W-:-:S02]  /*17a50*/  @!P0 IMAD.MOV.U32 R4, RZ, RZ, R28 ;  /* 0x000000ffff048224 */ /* 0x001fc400078e001c */
[----:B----4-:R0:W-:Y:S01]  /*17a60*/  STL [R1+0x2374], R27 ;  /* 0x0023741b01007387 */ /* 0x0101e20000100800 */
[----:B------:R-:W-:Y:S02]  /*17a70*/  PRMT R25, RZ, 0x7610, R25 ;  /* 0x00007610ff197816 */ /* 0x000fe40000000019 */
[----:B------:R-:W-:Y:S01]  /*17a80*/  PRMT R24, RZ, 0x7610, R24 ;  /* 0x00007610ff187816 */ /* 0x000fe20000000018 */
[----:B------:R-:W4:Y:S04]  /*17a90*/  LDL R28, [R1+0x109c] ;  /* 0x00109c00011c7983 */ /* 0x000f280000100800 */
[----:B0-----:R-:W4:Y:S04]  /*17aa0*/  LDL R27, [R1+0x10b8] ;  /* 0x0010b800011b7983 */ /* 0x001f280000100800 */
[----:B--2---:R3:W-:Y:S02]  /*17ab0*/  STS.U16 [R2+UR6+0x480], R5 ;  /* 0x0004800502007988 */ /* 0x0047e40008000406 */
[----:B---3--:R-:W-:-:S02]  /*17ac0*/  @!P0 IMAD.MOV.U32 R5, RZ, RZ, R29 ;  /* 0x000000ffff058224 */ /* 0x008fc400078e001d */
[----:B------:R-:W2:Y:S04]  /*17ad0*/  LDL R29, [R1+0x1098] ;  /* 0x00109800011d7983 */ /* 0x000ea80000100800 */
[----:B------:R-:W3:Y:S04]  /*17ae0*/  @!P0 LDG.E.U16 R26, desc[UR10][R4.64] ;  /* 0x0000000a041a8981 */ /* 0x000ee8000c1e1500 */
[----:B------:R-:W2:Y:S04]  /*17af0*/  LDL R4, [R1+0x10d8] ;  /* 0x0010d80001047983 */ /* 0x000ea80000100800 */
[----:B------:R-:W2:Y:S04]  /*17b00*/  LDL R5, [R1+0x10dc] ;  /* 0x0010dc0001057983 */ /* 0x000ea80000100800 */
[----:B---3--:R0:W-:Y:S04]  /*17b10*/  STL [R1+0x2378], R26 ;  /* 0x0023781a01007387 */ /* 0x0081e80000100800 */
[----:B0-----:R-:W3:Y:S01]  /*17b20*/  LDL.LU R26, [R1+0xcc] ;  /* 0x0000cc00011a7983 */ /* 0x001ee20000300800 */
[----:B--2---:R-:W-:-:S04]  /*17b30*/  @!P0 LOP3.LUT R5, R5, R4, RZ, 0x3c, !PT ;  /* 0x0000000405058212 */ /* 0x004fc800078e3cff */
[----:B------:R-:W-:-:S04]  /*17b40*/  @!P0 LOP3.LUT R4, R5, R4, RZ, 0x3c, !PT ;  /* 0x0000000405048212 */ /* 0x000fc800078e3cff */
[----:B------:R-:W-:-:S05]  /*17b50*/  @!P0 LOP3.LUT R5, R5, R4, RZ, 0x3c, !PT ;  /* 0x0000000405058212 */ /* 0x000fca00078e3cff */
[----:B------:R0:W2:Y:S02]  /*17b60*/  @!P0 LDG.E.U16 R25, desc[UR10][R4.64] ;  /* 0x0000000a04198981 */ /* 0x0000a4000c1e1500 */
[----:B0-----:R-:W-:Y:S02]  /*17b70*/  @!P0 IMAD.MOV.U32 R4, RZ, RZ, R0 ;  /* 0x000000ffff048224 */ /* 0x001fe400078e0000 */
[----:B----4-:R-:W-:-:S05]  /*17b80*/  @!P0 IMAD.MOV.U32 R5, RZ, RZ, R27 ;  /* 0x000000ffff058224 */ /* 0x010fca00078e001b */
[----:B------:R0:W4:Y:S01]  /*17b90*/  @!P0 LDG.E.U16 R24, desc[UR10][R4.64] ;  /* 0x0000000a04188981 */ /* 0x000122000c1e1500 */
[----:B------:R-:W-:Y:S01]  /*17ba0*/  PRMT R23, RZ, 0x7610, R23 ;  /* 0x00007610ff177816 */ /* 0x000fe20000000017 */
[----:B0-----:R-:W-:Y:S02]  /*17bb0*/  @!P0 IMAD.MOV.U32 R4, RZ, RZ, R28 ;  /* 0x000000ffff048224 */ /* 0x001fe400078e001c */
[----:B------:R-:W-:-:S05]  /*17bc0*/  @!P0 IMAD.MOV.U32 R5, RZ, RZ, R29 ;  /* 0x000000ffff058224 */ /* 0x000fca00078e001d */
[----:B------:R0:W4:Y:S04]  /*17bd0*/  @!P0 LDG.E.U16 R23, desc[UR10][R4.64] ;  /* 0x0000000a04178981 */ /* 0x000128000c1e1500 */
[----:B---3--:R1:W-:Y:S04]  /*17be0*/  STS.U16 [R2+UR6+0x680], R26 ;  /* 0x0006801a02007988 */ /* 0x0083e80008000406 */
[----:B-1----:R-:W0:Y:S04]  /*17bf0*/  LDL R26, [R1+0x107c] ;  /* 0x00107c00011a7983 */ /* 0x002e280000100800 */
[----:B--2---:R-:W-:Y:S04]  /*17c00*/  STL [R1+0x237c], R25 ;  /* 0x00237c1901007387 */ /* 0x004fe80000100800 */
[----:B------:R-:W2:Y:S04]  /*17c10*/  LDL R27, [R1+0x1058] ;  /* 0x00105800011b7983 */ /* 0x000ea80000100800 */
[----:B------:R-:W3:Y:S04]  /*17c20*/  LDL R0, [R1+0x105c] ;  /* 0x00105c0001007983 */ /* 0x000ee80000100800 */
[----:B----4-:R1:W-:Y:S04]  /*17c30*/  STL [R1+0x2380], R24 ;  /* 0x0023801801007387 */ /* 0x0103e80000100800 */
[----:B-1----:R-:W4:Y:S04]  /*17c40*/  LDL.LU R24, [R1+0xdc] ;  /* 0x0000dc0001187983 */ /* 0x002f280000300800 */
[----:B------:R-:W2:Y:S04]  /*17c50*/  LDL R29, [R1+0x103c] ;  /* 0x00103c00011d7983 */ /* 0x000ea80000100800 */
[----:B------:R-:W2:Y:S04]  /*17c60*/  LDL.LU R25, [R1+0xf4] ;  /* 0x0000f40001197983 */ /* 0x000ea80000300800 */
[----:B------:R-:W2:Y:S04]  /*17c70*/  LDL.LU R28, [R1+0xf0] ;  /* 0x0000f000011c7983 */ /* 0x000ea80000300800 */
[----:B------:R-:W2:Y:S01]  /*17c80*/  LDL R5, [R1+0x1078] ;  /* 0x0010780001057983 */ /* 0x000ea20000100800 */
[----:B------:R-:W-:Y:S01]  /*17c90*/  PRMT R22, RZ, 0x7610, R22 ;  /* 0x00007610ff167816 */ /* 0x000fe20000000016 */
[----:B0-----:R-:W-:-:S05]  /*17ca0*/  @!P0 IMAD.MOV.U32 R4, RZ, RZ, R26 ;  /* 0x000000ffff048224 */ /* 0x001fca00078e001a */
[----:B--2---:R3:W2:Y:S04]  /*17cb0*/  @!P0 LDG.E.U16 R22, desc[UR10][R4.64] ;  /* 0x0000000a04168981 */ /* 0x0046a8000c1e1500 */
[----:B------:R0:W-:Y:S04]  /*17cc0*/  STS.U16 [R2+UR6+0x880], R21 ;  /* 0x0008801502007988 */ /* 0x0001e80008000406 */
[----:B------:R1:W-:Y:S01]  /*17cd0*/  STL [R1+0x2384], R23 ;  /* 0x0023841701007387 */ /* 0x0003e20000100800 */
[----:B---3--:R-:W-:Y:S02]  /*17ce0*/  @!P0 IMAD.MOV.U32 R4, RZ, RZ, R0 ;  /* 0x000000ffff048224 */ /* 0x008fe400078e0000 */
[----:B------:R-:W-:Y:S01]  /*17cf0*/  @!P0 IMAD.MOV.U32 R5, RZ, RZ, R27 ;  /* 0x000000ffff058224 */ /* 0x000fe200078e001b */
[----:B0-----:R-:W-:Y:S01]  /*17d00*/  PRMT R21, RZ, 0x7610, R21 ;  /* 0x00007610ff157816 */ /* 0x001fe20000000015 */
[----:B------:R-:W-:Y:S04]  /*17d10*/  STS.U16 [R2+UR6+0xa80], R15 ;  /* 0x000a800f02007988 */ /* 0x000fe80008000406 */
[----:B------:R-:W3:Y:S04]  /*17d20*/  LDL R26, [R1+0x1018] ;  /* 0x00101800011a7983 */ /* 0x000ee80000100800 */
[----:B-1----:R-:W3:Y:S04]  /*17d30*/  LDL R23, [R1+0x101c] ;  /* 0x00101c0001177983 */ /* 0x002ee80000100800 */
[----:B------:R-:W-:Y:S04]  /*17d40*/  STS.U16 [R2+UR6+0xc80], R14 ;  /* 0x000c800e02007988 */ /* 0x000fe80008000406 */
[----:B----4-:R-:W-:Y:S04]  /*17d50*/  STS.U16 [R2+UR6+0xe80], R24 ;  /* 0x000e801802007988 */ /* 0x010fe80008000406 */
[----:B------:R0:W4:Y:S04]  /*17d60*/  @!P0 LDG.E.U16 R21, desc[UR10][R4.64] ;  /* 0x0000000a04158981 */ /* 0x000128000c1e1500 */
[----:B--2---:R1:W-:Y:S04]  /*17d70*/  STL [R1+0x2388], R22 ;  /* 0x0023881601007387 */ /* 0x0043e80000100800 */
[----:B-1----:R-:W2:Y:S04]  /*17d80*/  LDL.LU R22, [R1+0xf8] ;  /* 0x0000f80001167983 */ /* 0x002ea80000300800 */
[----:B------:R-:W2:Y:S04]  /*17d90*/  LDL R24, [R1+0xff8] ;  /* 0x000ff80001187983 */ /* 0x000ea80000100800 */
[----:B------:R-:W2:Y:S04]  /*17da0*/  LDL R0, [R1+0xffc] ;  /* 0x000ffc0001007983 */ /* 0x000ea80000100800 */
[----:B------:R-:W2:Y:S04]  /*17db0*/  LDL.LU R27, [R1+0xec] ;  /* 0x0000ec00011b7983 */ /* 0x000ea80000300800 */
[----:B------:R-:W2:Y:S04]  /*17dc0*/  LDL.LU R4, [R1+0xfc] ;  /* 0x0000fc0001047983 */ /* 0x000ea80000300800 */
[----:B------:R-:W3:Y:S01]  /*17dd0*/  LDL R5, [R1+0x1038] ;  /* 0x0010380001057983 */ /* 0x000ee20000100800 */
[----:B------:R-:W-:-:S02]  /*17de0*/  PRMT R20, RZ, 0x7610, R20 ;  /* 0x00007610ff147816 */ /* 0x000fc40000000014 */
[----:B------:R-:W-:Y:S02]  /*17df0*/  PRMT R19, RZ, 0x7610, R19 ;  /* 0x00007610ff137816 */ /* 0x000fe40000000013 */
[----:B------:R-:W-:Y:S01]  /*17e00*/  PRMT R18, RZ, 0x7610, R18 ;  /* 0x00007610ff127816 */ /* 0x000fe20000000012 */
[----:B--2---:R0:W-:Y:S02]  /*17e10*/  STS.U16 [R2+UR6+0x1080], R4 ;  /* 0x0010800402007988 */ /* 0x0041e40008000406 */
[----:B0-----:R-:W-:-:S05]  /*17e20*/  @!P0 IMAD.MOV.U32 R4, RZ, RZ, R29 ;  /* 0x000000ffff048224 */ /* 0x001fca00078e001d */
[----:B---3--:R0:W2:Y:S02]  /*17e30*/  @!P0 LDG.E.U16 R20, desc[UR10][R4.64] ;  /* 0x0000000a04148981 */ /* 0x0080a4000c1e1500 */
[----:B0-----:R-:W-:Y:S02]  /*17e40*/  @!P0 IMAD.MOV.U32 R4, RZ, RZ, R23 ;  /* 0x000000ffff048224 */ /* 0x001fe400078e0017 */
[----:B------:R-:W-:-:S05]  /*17e50*/  @!P0 IMAD.MOV.U32 R5, RZ, RZ, R26 ;  /* 0x000000ffff058224 */ /* 0x000fca00078e001a */
[----:B------:R0:W3:Y:S02]  /*17e60*/  @!P0 LDG.E.U16 R19, desc[UR10][R4.64] ;  /* 0x0000000a04138981 */ /* 0x0000e4000c1e1500 */
[----:B0-----:R-:W-:Y:S02]  /*17e70*/  @!P0 IMAD.MOV.U32 R4, RZ, RZ, R0 ;  /* 0x000000ffff048224 */ /* 0x001fe400078e0000 */
[----:B------:R-:W-:-:S05]  /*17e80*/  @!P0 IMAD.MOV.U32 R5, RZ, RZ, R24 ;  /* 0x000000ffff058224 */ /* 0x000fca00078e0018 */
[----:B------:R-:W3:Y:S04]  /*17e90*/  @!P0 LDG.E.U16 R18, desc[UR10][R4.64] ;  /* 0x0000000a04128981 */ /* 0x000ee8000c1e1500 */
[----:B----4-:R-:W-:Y:S04]  /*17ea0*/  STL [R1+0x238c], R21 ;  /* 0x00238c1501007387 */ /* 0x010fe80000100800 */
[----:B------:R-:W4:Y:S04]  /*17eb0*/  LDL.LU R29, [R1+0xe8] ;  /* 0x0000e800011d7983 */ /* 0x000f280000300800 */
[----:B------:R0:W-:Y:S04]  /*17ec0*/  STS.U16 [R2+UR6+0x1280], R22 ;  /* 0x0012801602007988 */ /* 0x0001e80008000406 */
[----:B--2---:R1:W-:Y:S04]  /*17ed0*/  STL [R1+0x2390], R20 ;  /* 0x0023901401007387 */ /* 0x0043e80000100800 */
[----:B------:R-:W2:Y:S04]  /*17ee0*/  LDL R23, [R1+0xfd8] ;  /* 0x000fd80001177983 */ /* 0x000ea80000100800 */
[----:B0-----:R-:W4:Y:S04]  /*17ef0*/  LDL R22, [R1+0xfdc] ;  /* 0x000fdc0001167983 */ /* 0x001f280000100800 */
[----:B------:R-:W4:Y:S04]  /*17f00*/  LDL.LU R26, [R1+0xe4] ;  /* 0x0000e400011a7983 */ /* 0x000f280000300800 */
[----:B---3--:R0:W-:Y:S04]  /*17f10*/  STL [R1+0x2394], R19 ;  /* 0x0023941301007387 */ /* 0x0081e80000100800 */
[----:B------:R-:W3:Y:S04]  /*17f20*/  LDL R21, [R1+0xfb8] ;  /* 0x000fb80001157983 */ /* 0x000ee80000100800 */
[----:B-1----:R-:W3:Y:S04]  /*17f30*/  LDL R20, [R1+0xfbc] ;  /* 0x000fbc0001147983 */ /* 0x002ee80000100800 */
[----:B------:R-:W-:Y:S04]  /*17f40*/  STL [R1+0x2398], R18 ;  /* 0x0023981201007387 */ /* 0x000fe80000100800 */
[----:B0-----:R-:W3:Y:S04]  /*17f50*/  LDL R19, [R1+0xf98] ;  /* 0x000f980001137983 */ /* 0x001ee80000100800 */
[----:B------:R-:W3:Y:S01]  /*17f60*/  LDL R0, [R1+0xf9c] ;  /* 0x000f9c0001007983 */ /* 0x000ee20000100800 */
[----:B------:R-:W-:-:S02]  /*17f70*/  PRMT R17, RZ, 0x7610, R17 ;  /* 0x00007610ff117816 */ /* 0x000fc40000000011 */
[----:B------:R-:W-:Y:S02]  /*17f80*/  PRMT R16, RZ, 0x7610, R16 ;  /* 0x00007610ff107816 */ /* 0x000fe40000000010 */
[----:B------:R-:W-:Y:S01]  /*17f90*/  PRMT R15, RZ, 0x7610, R15 ;  /* 0x00007610ff0f7816 */ /* 0x000fe2000000000f */
[----:B--2---:R-:W-:Y:S02]  /*17fa0*/  @!P0 IMAD.MOV.U32 R5, RZ, RZ, R23 ;  /* 0x000000ffff058224 */ /* 0x004fe400078e0017 */
[----:B----4-:R-:W-:-:S05]  /*17fb0*/  @!P0 IMAD.MOV.U32 R4, RZ, RZ, R22 ;  /* 0x000000ffff048224 */ /* 0x010fca00078e0016 */
[----:B------:R3:W2:Y:S02]  /*17fc0*/  @!P0 LDG.E.U16 R17, desc[UR10][R4.64] ;  /* 0x0000000a04118981 */ /* 0x0006a4000c1e1500 */
[----:B---3--:R-:W-:Y:S02]  /*17fd0*/  @!P0 IMAD.MOV.U32 R5, RZ, RZ, R21 ;  /* 0x000000ffff058224 */ /* 0x008fe400078e0015 */
[----:B------:R-:W-:-:S05]  /*17fe0*/  @!P0 IMAD.MOV.U32 R4, RZ, RZ, R20 ;  /* 0x000000ffff048224 */ /* 0x000fca00078e0014 */
[----:B------:R0:W3:Y:S02]  /*17ff0*/  @!P0 LDG.E.U16 R16, desc[UR10][R4.64] ;  /* 0x0000000a04108981 */ /* 0x0000e4000c1e1500 */
[----:B0-----:R-:W-:Y:S02]  /*18000*/  @!P0 IMAD.MOV.U32 R5, RZ, RZ, R19 ;  /* 0x000000ffff058224 */ /* 0x001fe400078e0013 */
[----:B------:R-:W-:-:S05]  /*18010*/  @!P0 IMAD.MOV.U32 R4, RZ, RZ, R0 ;  /* 0x000000ffff048224 */ /* 0x000fca00078e0000 */
[----:B------:R-:W4:Y:S04]  /*18020*/  @!P0 LDG.E.U16 R15, desc[UR10][R4.64] ;  /* 0x0000000a040f8981 */ /* 0x000f28000c1e1500 */
[----:B------:R-:W-:Y:S04]  /*18030*/  STS.U16 [R2+UR6+0x1480], R25 ;  /* 0x0014801902007988 */ /* 0x000fe80008000406 */
[----:B------:R0:W-:Y:S02]  /*18040*/  STS.U16 [R2+UR6+0x1680], R28 ;  /* 0x0016801c02007988 */ /* 0x0001e40008000406 */
[----:B0-----:R-:W0:Y:S02]  /*18050*/  S2R R2, SR_TID.X ;  /* 0x0000000000027919 */ /* 0x001e240000002100 */
[----:B------:R-:W4:Y:S01]  /*18060*/  LDL.LU R28, [R1+0x100] ;  /* 0x00010000011c7983 */ /* 0x000f220000300800 */
[----:B0-----:R-:W-:-:S03]  /*18070*/  LOP3.LUT R2, R2, 0x3f, RZ, 0xc0, !PT ;  /* 0x0000003f02027812 */ /* 0x001fc600078ec0ff */
[----:B--2---:R0:W-:Y:S04]  /*18080*/  STL [R1+0x239c], R17 ;  /* 0x00239c1101007387 */ /* 0x0041e80000100800 */
[----:B------:R-:W2:Y:S01]  /*18090*/  LDL R18, [R1+0xf78] ;  /* 0x000f780001127983 */ /* 0x000ea20000100800 */
[----:B0-----:R-:W-:-:S03]  /*180a0*/  IMAD.SHL.U32 R17, R2, 0x2, RZ ;  /* 0x0000000202117824 */ /* 0x001fc600078e00ff */
[----:B------:R-:W2:Y:S02]  /*180b0*/  LDL R2, [R1+0xf7c] ;  /* 0x000f7c0001027983 */ /* 0x000ea40000100800 */
[----:B------:R-:W-:-:S05]  /*180c0*/  LOP3.LUT R17, R17, 0x10, RZ, 0x3c, !PT ;  /* 0x0000001011117812 */ /* 0x000fca00078e3cff */
[----:B------:R0:W-:Y:S04]  /*180d0*/  STS.U16 [R17+UR6+0x1880], R27 ;  /* 0x0018801b11007988 */ /* 0x0001e80008000406 */
[----:B------:R1:W-:Y:S04]  /*180e0*/  STS.U16 [R17+UR6+0x1a80], R29 ;  /* 0x001a801d11007988 */ /* 0x0003e80008000406 */
[----:B0-----:R-:W2:Y:S04]  /*180f0*/  LDL.LU R27, [R1+0x108] ;  /* 0x00010800011b7983 */ /* 0x001ea80000300800 */
[----:B------:R-:W2:Y:S04]  /*18100*/  LDL.LU R25, [R1+0x10c] ;  /* 0x00010c0001197983 */ /* 0x000ea80000300800 */
[----:B---3--:R0:W-:Y:S04]  /*18110*/  STL [R1+0x23a0], R16 ;  /* 0x0023a01001007387 */ /* 0x0081e80000100800 */
[----:B------:R-:W3:Y:S04]  /*18120*/  LDL R21, [R1+0xf58] ;  /* 0x000f580001157983 */ /* 0x000ee80000100800 */
[----:B------:R-:W3:Y:S04]  /*18130*/  LDL R0, [R1+0xf5c] ;  /* 0x000f5c0001007983 */ /* 0x000ee80000100800 */
[----:B-1----:R-:W3:Y:S04]  /*18140*/  LDL.LU R29, [R1+0x564] ;  /* 0x00056400011d7983 */ /* 0x002ee80000300800 */
[----:B----4-:R-:W-:Y:S04]  /*18150*/  STL [R1+0x23a4], R15 ;  /* 0x0023a40f01007387 */ /* 0x010fe80000100800 */
[----:B------:R-:W4:Y:S04]  /*18160*/  LDL R20, [R1+0xf38] ;  /* 0x000f380001147983 */ /* 0x000f280000100800 */
[----:B------:R-:W4:Y:S01]  /*18170*/  LDL R19, [R1+0xf3c] ;  /* 0x000f3c0001137983 */ /* 0x000f220000100800 */
[----:B------:R-:W-:-:S02]  /*18180*/  PRMT R14, RZ, 0x7610, R14 ;  /* 0x00007610ff0e7816 */ /* 0x000fc4000000000e */
[----:B------:R-:W-:Y:S01]  /*18190*/  PRMT R13, RZ, 0x7610, R13 ;  /* 0x00007610ff0d7816 */ /* 0x000fe2000000000d */
[----:B0-----:R-:W4:Y:S01]  /*181a0*/  LDL R16, [R1+0xf1c] ;  /* 0x000f1c0001107983 */ /* 0x001f220000100800 */
[----:B------:R-:W-:Y:S01]  /*181b0*/  PRMT R12, RZ, 0x7610, R12 ;  /* 0x00007610ff0c7816 */ /* 0x000fe2000000000c */
[----:B--2---:R-:W-:Y:S02]  /*181c0*/  @!P0 IMAD.MOV.U32 R5, RZ, RZ, R18 ;  /* 0x000000ffff058224 */ /* 0x004fe400078e0012 */
[----:B------:R-:W2:Y:S01]  /*181d0*/  LDL R18, [R1+0xf18] ;  /* 0x000f180001127983 */ /* 0x000ea20000100800 */
[----:B------:R-:W-:-:S03]  /*181e0*/  @!P0 IMAD.MOV.U32 R4, RZ, RZ, R2 ;  /* 0x000000ffff048224 */ /* 0x000fc600078e0002 */
[----:B------:R-:W-:Y:S04]  /*181f0*/  STS.U16 [R17+UR6+0x1c80], R26 ;  /* 0x001c801a11007988 */ /* 0x000fe80008000406 */
[----:B------:R3:W2:Y:S04]  /*18200*/  @!P0 LDG.E.U16 R14, desc[UR10][R4.64] ;  /* 0x0000000a040e8981 */ /* 0x0006a8000c1e1500 */
[----:B------:R-:W2:Y:S01]  /*18210*/  LDL.LU R2, [R1+0x560] ;  /* 0x0005600001027983 */ /* 0x000ea20000300800 */
[----:B---3--:R-:W-:Y:S02]  /*18220*/  @!P0 IMAD.MOV.U32 R5, RZ, RZ, R21 ;  /* 0x000000ffff058224 */ /* 0x008fe400078e0015 */
[----:B------:R-:W-:-:S05]  /*18230*/  @!P0 IMAD.MOV.U32 R4, RZ, RZ, R0 ;  /* 0x000000ffff048224 */ /* 0x000fca00078e0000 */
[----:B------:R4:W3:Y:S02]  /*18240*/  @!P0 LDG.E.U16 R13, desc[UR10][R4.64] ;  /* 0x0000000a040d8981 */ /* 0x0008e4000c1e1500 */
[----:B----4-:R-:W-:Y:S02]  /*18250*/  @!P0 IMAD.MOV.U32 R5, RZ, RZ, R20 ;  /* 0x000000ffff058224 */ /* 0x010fe400078e0014 */
[----:B------:R-:W-:-:S05]  /*18260*/  @!P0 IMAD.MOV.U32 R4, RZ, RZ, R19 ;  /* 0x000000ffff048224 */ /* 0x000fca00078e0013 */
[----:B------:R0:W4:Y:S04]  /*18270*/  @!P0 LDG.E.U16 R12, desc[UR10][R4.64] ;  /* 0x0000000a040c8981 */ /* 0x000128000c1e1500 */
[----:B------:R1:W-:Y:S04]  /*18280*/  STS.U16 [R17+UR6+0x1e80], R28 ;  /* 0x001e801c11007988 */ /* 0x0003e80008000406 */
[----:B------:R1:W-:Y:S01]  /*18290*/  STS.U16 [R17+UR6+0x2080], R27 ;  /* 0x0020801b11007988 */ /* 0x0003e20008000406 */
[----:B------:R-:W-:Y:S01]  /*182a0*/  PRMT R11, RZ, 0x7610, R11 ;  /* 0x00007610ff0b7816 */ /* 0x000fe2000000000b */
[----:B0-----:R-:W-:-:S02]  /*182b0*/  @!P0 IMAD.MOV.U32 R4, RZ, RZ, R16 ;  /* 0x000000ffff048224 */ /* 0x001fc400078e0010 */
[----:B--2---:R0:W-:Y:S04]  /*182c0*/  STL [R1+0x23a8], R14 ;  /* 0x0023a80e01007387 */ /* 0x0041e80000100800 */
[----:B-1----:R-:W2:Y:S04]  /*182d0*/  LDL.LU R28, [R1+0xed8] ;  /* 0x000ed800011c7983 */ /* 0x002ea80000300800 */
[----:B------:R-:W2:Y:S04]  /*182e0*/  LDL R15, [R1+0xef8] ;  /* 0x000ef800010f7983 */ /* 0x000ea80000100800 */
[----:B------:R-:W2:Y:S04]  /*182f0*/  LDL R0, [R1+0xefc] ;  /* 0x000efc0001007983 */ /* 0x000ea80000100800 */
[----:B------:R-:W2:Y:S01]  /*18300*/  LDL.LU R26, [R1+0x11c] ;  /* 0x00011c00011a7983 */ /* 0x000ea20000300800 */
[----:B------:R-:W-:-:S05]  /*18310*/  @!P0 IMAD.MOV.U32 R5, RZ, RZ, R18 ;  /* 0x000000ffff058224 */ /* 0x000fca00078e0012 */
[----:B------:R2:W2:Y:S04]  /*18320*/  @!P0 LDG.E.U16 R11, desc[UR10][R4.64] ;  /* 0x0000000a040b8981 */ /* 0x0004a8000c1e1500 */
[----:B---3--:R1:W-:Y:S04]  /*18330*/  STL [R1+0x23ac], R13 ;  /* 0x0023ac0d01007387 */ /* 0x0083e80000100800 */
[----:B------:R-:W3:Y:S04]  /*18340*/  LDL.LU R27, [R1+0x118] ;  /* 0x00011800011b7983 */ /* 0x000ee80000300800 */
[----:B----4-:R4:W-:Y:S04]  /*18350*/  STL [R1+0x23b0], R12 ;  /* 0x0023b00c01007387 */ /* 0x0109e80000100800 */
[----:B0-----:R-:W3:Y:S04]  /*18360*/  LDL R14, [R1+0xec0] ;  /* 0x000ec000010e7983 */ /* 0x001ee80000100800 */
[----:B-1----:R-:W3:Y:S04]  /*18370*/  LDL R13, [R1+0x1220] ;  /* 0x00122000010d7983 */ /* 0x002ee80000100800 */
[----:B----4-:R-:W4:Y:S01]  /*18380*/  LDL R12, [R1+0xedc] ;  /* 0x000edc00010c7983 */ /* 0x010f220000100800 */
[----:B------:R-:W-:-:S02]  /*18390*/  PRMT R10, RZ, 0x7610, R10 ;  /* 0x00007610ff0a7816 */ /* 0x000fc4000000000a */
[----:B------:R-:W-:Y:S02]  /*183a0*/  PRMT R9, RZ, 0x7610, R9 ;  /* 0x00007610ff097816 */ /* 0x000fe40000000009 */
[----:B------:R-:W-:Y:S01]  /*183b0*/  PRMT R8, RZ, 0x7610, R8 ;  /* 0x00007610ff087816 */ /* 0x000fe20000000008 */
[----:B------:R-:W-:Y:S04]  /*183c0*/  STS.U16 [R17+UR6+0x2280], R25 ;  /* 0x0022801911007988 */ /* 0x000fe80008000406 */
[----:B------:R0:W-:Y:S01]  /*183d0*/  STS.U16 [R17+UR6+0x2480], R29 ;  /* 0x0024801d11007988 */ /* 0x0001e20008000406 */
[----:B--2---:R-:W-:Y:S02]  /*183e0*/  @!P0 IMAD.MOV.U32 R5, RZ, RZ, R15 ;  /* 0x000000ffff058224 */ /* 0x004fe400078e000f */
[----:B------:R-:W-:-:S05]  /*183f0*/  @!P0 IMAD.MOV.U32 R4, RZ, RZ, R0 ;  /* 0x000000ffff048224 */ /* 0x000fca00078e0000 */
[----:B------:R1:W2:Y:S02]  /*18400*/  @!P0 LDG.E.U16 R10, desc[UR10][R4.64] ;  /* 0x0000000a040a8981 */ /* 0x0002a4000c1e1500 */
[----:B-1----:R-:W-:Y:S02]  /*18410*/  @!P0 IMAD.MOV.U32 R5, RZ, RZ, R28 ;  /* 0x000000ffff058224 */ /* 0x002fe400078e001c */
[----:B------:R1:W-:Y:S04]  /*18420*/  STL [R1+0x23b4], R11 ;  /* 0x0023b40b01007387 */ /* 0x0003e80000100800 */
[----:B0-----:R-:W2:Y:S04]  /*18430*/  LDL.LU R29, [R1+0x114] ;  /* 0x00011400011d7983 */ /* 0x001ea80000300800 */
[----:B------:R-:W2:Y:S04]  /*18440*/  LDL R15, [R1+0xeb0] ;  /* 0x000eb000010f7983 */ /* 0x000ea80000100800 */
[----:B------:R-:W2:Y:S04]  /*18450*/  LDL R0, [R1+0x1240] ;  /* 0x0012400001007983 */ /* 0x000ea80000100800 */
[----:B-1----:R-:W2:Y:S01]  /*18460*/  LDL R11, [R1+0x1260] ;  /* 0x00126000010b7983 */ /* 0x002ea20000100800 */
[----:B----4-:R-:W-:-:S05]  /*18470*/  @!P0 IMAD.MOV.U32 R4, RZ, RZ, R12 ;  /* 0x000000ffff048224 */ /* 0x010fca00078e000c */
[----:B------:R3:W4:Y:S02]  /*18480*/  @!P0 LDG.E.U16 R9, desc[UR10][R4.64] ;  /* 0x0000000a04098981 */ /* 0x000724000c1e1500 */
[----:B---3--:R-:W-:Y:S02]  /*18490*/  @!P0 IMAD.MOV.U32 R4, RZ, RZ, R13 ;  /* 0x000000ffff048224 */ /* 0x008fe400078e000d */
[----:B------:R-:W-:-:S05]  /*184a0*/  @!P0 IMAD.MOV.U32 R5, RZ, RZ, R14 ;  /* 0x000000ffff058224 */ /* 0x000fca00078e000e */
[----:B------:R0:W3:Y:S04]  /*184b0*/  @!P0 LDG.E.U16 R8, desc[UR10][R4.64] ;  /* 0x0000000a04088981 */ /* 0x0000e8000c1e1500 */
[----:B------:R1:W-:Y:S01]  /*184c0*/  STS.U16 [R17+UR6+0x2680], R2 ;  /* 0x0026800211007988 */ /* 0x0003e20008000406 */
[----:B------:R-:W-:-:S03]  /*184d0*/  PRMT R7, RZ, 0x7610, R7 ;  /* 0x00007610ff077816 */ /* 0x000fc60000000007 */
[----:B--2---:R-:W-:Y:S04]  /*184e0*/  STL [R1+0x23b8], R10 ;  /* 0x0023b80a01007387 */ /* 0x004fe80000100800 */
[----:B-1----:R-:W2:Y:S04]  /*184f0*/  LDL.LU R2, [R1+0x124c] ;  /* 0x00124c0001027983 */ /* 0x002ea80000300800 */
[----:B------:R-:W-:Y:S01]  /*18500*/  STL [R1+0x12ec], R28 ;  /* 0x0012ec1c01007387 */ /* 0x000fe20000100800 */
[----:B0-----:R-:W-:Y:S02]  /*18510*/  @!P0 IMAD.MOV.U32 R5, RZ, RZ, R15 ;  /* 0x000000ffff058224 */ /* 0x001fe400078e000f */
[----:B------:R-:W-:-:S05]  /*18520*/  @!P0 IMAD.MOV.U32 R4, RZ, RZ, R0 ;  /* 0x000000ffff048224 */ /* 0x000fca00078e0000 */
[----:B------:R0:W2:Y:S04]  /*18530*/  @!P0 LDG.E.U16 R7, desc[UR10][R4.64] ;  /* 0x0000000a04078981 */ /* 0x0000a8000c1e1500 */
[----:B----4-:R1:W-:Y:S04]  /*18540*/  STL [R1+0x23bc], R9 ;  /* 0x0023bc0901007387 */ /* 0x0103e80000100800 */
[----:B------:R-:W4:Y:S04]  /*18550*/  LDL.LU R12, [R1+0x568] ;  /* 0x00056800010c7983 */ /* 0x000f280000300800 */
[----:B-1----:R-:W4:Y:S04]  /*18560*/  LDL R9, [R1+0x122c] ;  /* 0x00122c0001097983 */ /* 0x002f280000100800 */
[----:B---3--:R1:W-:Y:S04]  /*18570*/  STL [R1+0x23c0], R8 ;  /* 0x0023c00801007387 */ /* 0x0083e80000100800 */
[----:B------:R-:W3:Y:S04]  /*18580*/  LDL.LU R13, [R1+0x56c] ;  /* 0x00056c00010d7983 */ /* 0x000ee80000300800 */
[----:B------:R-:W3:Y:S04]  /*18590*/  LDL.LU R14, [R1+0x110] ;  /* 0x00011000010e7983 */ /* 0x000ee80000300800 */
[----:B-1----:R-:W3:Y:S01]  /*185a0*/  LDL R8, [R1+0x128c] ;  /* 0x00128c0001087983 */ /* 0x002ee20000100800 */
[----:B------:R-:W-:Y:S01]  /*185b0*/  PRMT R6, RZ, 0x7610, R6 ;  /* 0x00007610ff067816 */ /* 0x000fe20000000006 */
[----:B0-----:R-:W-:Y:S01]  /*185c0*/  @!P0 IMAD.MOV.U32 R4, RZ, RZ, R11 ;  /* 0x000000ffff048224 */ /* 0x001fe200078e000b */
[----:B------:R-:W-:Y:S01]  /*185d0*/  PRMT R3, RZ, 0x7610, R3 ;  /* 0x00007610ff037816 */ /* 0x000fe20000000003 */
[----:B------:R-:W3:Y:S04]  /*185e0*/  LDL.LU R15, [R1+0x104] ;  /* 0x00010400010f7983 */ /* 0x000ee80000300800 */
[----:B------:R-:W3:Y:S04]  /*185f0*/  LDL.LU R16, [R1+0xe0] ;  /* 0x0000e00001107983 */ /* 0x000ee80000300800 */
[----:B------:R-:W-:Y:S04]  /*18600*/  STS.U16 [R17+UR6+0x2880], R26 ;  /* 0x0028801a11007988 */ /* 0x000fe80008000406 */
[----:B------:R-:W3:Y:S04]  /*18610*/  LDL.LU R24, [R1+0xc8] ;  /* 0x0000c80001187983 */ /* 0x000ee80000300800 */
[----:B------:R-:W-:Y:S04]  /*18620*/  STS.U16 [R17+UR6+0x2a80], R27 ;  /* 0x002a801b11007988 */ /* 0x000fe80008000406 */
[----:B------:R0:W-:Y:S04]  /*18630*/  STS.U16 [R17+UR6+0x2c80], R29 ;  /* 0x002c801d11007988 */ /* 0x0001e80008000406 */
[----:B--2---:R-:W-:Y:S04]  /*18640*/  STL [R1+0x23c4], R7 ;  /* 0x0023c40701007387 */ /* 0x004fe80000100800 */
[----:B------:R-:W2:Y:S04]  /*18650*/  LDL.LU R0, [R1+0xc4] ;  /* 0x0000c40001007983 */ /* 0x000ea80000300800 */
[----:B0-----:R-:W2:Y:S01]  /*18660*/  LDL.LU R29, [R1+0xa4] ;  /* 0x0000a400011d7983 */ /* 0x001ea20000300800 */
[----:B------:R-:W0:Y:S03]  /*18670*/  S2R R28, SR_TID.X ;  /* 0x00000000001c7919 */ /* 0x000e260000002100 */
[----:B------:R-:W2:Y:S04]  /*18680*/  LDL.LU R18, [R1+0xa0] ;  /* 0x0000a00001127983 */ /* 0x000ea80000300800 */
[----:B------:R-:W2:Y:S04]  /*18690*/  LDL.LU R19, [R1+0x9c] ;  /* 0x00009c0001137983 */ /* 0x000ea80000300800 */
[----:B------:R-:W2:Y:S04]  /*186a0*/  LDL.LU R20, [R1+0x98] ;  /* 0x0000980001147983 */ /* 0x000ea80000300800 */
[----:B------:R-:W2:Y:S04]  /*186b0*/  LDL.LU R21, [R1+0x94] ;  /* 0x0000940001157983 */ /* 0x000ea80000300800 */
[----:B------:R-:W2:Y:S01]  /*186c0*/  LDL.LU R22, [R1+0x90] ;  /* 0x0000900001167983 */ /* 0x000ea20000300800 */
[----:B----4-:R-:W-:-:S03]  /*186d0*/  @!P0 IMAD.MOV.U32 R5, RZ, RZ, R9 ;  /* 0x000000ffff058224 */ /* 0x010fc600078e0009 */
[----:B------:R-:W4:Y:S04]  /*186e0*/  LDL.LU R23, [R1+0x8c] ;  /* 0x00008c0001177983 */ /* 0x000f280000300800 */
[----:B------:R1:W4:Y:S04]  /*186f0*/  @!P0 LDG.E.U16 R6, desc[UR10][R4.64] ;  /* 0x0000000a04068981 */ /* 0x000328000c1e1500 */
[----:B------:R-:W4:Y:S01]  /*18700*/  LDL.LU R25, [R1+0x88] ;  /* 0x0000880001197983 */ /* 0x000f220000300800 */
[----:B0-----:R-:W-:-:S03]  /*18710*/  LOP3.LUT R28, R28, 0x3f, RZ, 0xc0, !PT ;  /* 0x0000003f1c1c7812 */ /* 0x001fc600078ec0ff */
[----:B------:R-:W-:Y:S01]  /*18720*/  STS.U16 [R17+UR6+0x2e80], R12 ;  /* 0x002e800c11007988 */ /* 0x000fe20008000406 */
[----:B-1----:R-:W-:Y:S02]  /*18730*/  @!P0 IMAD.MOV.U32 R5, RZ, RZ, R2 ;  /* 0x000000ffff058224 */ /* 0x002fe400078e0002 */
[----:B---3--:R-:W-:Y:S01]  /*18740*/  @!P0 IMAD.MOV.U32 R4, RZ, RZ, R8 ;  /* 0x000000ffff048224 */ /* 0x008fe200078e0008 */
[----:B------:R-:W3:Y:S04]  /*18750*/  LDL.LU R26, [R1+0x84] ;  /* 0x00008400011a7983 */ /* 0x000ee80000300800 */
[----:B------:R-:W3:Y:S04]  /*18760*/  @!P0 LDG.E.U16 R3, desc[UR10][R4.64] ;  /* 0x0000000a04038981 */ /* 0x000ee8000c1e1500 */
[----:B------:R-:W-:Y:S04]  /*18770*/  STS.U16 [R17+UR6+0x3080], R13 ;  /* 0x0030800d11007988 */ /* 0x000fe80008000406 */
[----:B------:R-:W3:Y:S04]  /*18780*/  LDL.LU R27, [R1+0x80] ;  /* 0x00008000011b7983 */ /* 0x000ee80000300800 */
[----:B------:R-:W-:Y:S04]  /*18790*/  STS.U16 [R17+UR6+0x3280], R14 ;  /* 0x0032800e11007988 */ /* 0x000fe80008000406 */
[----:B------:R-:W-:Y:S04]  /*187a0*/  STS.U16 [R17+UR6+0x3480], R15 ;  /* 0x0034800f11007988 */ /* 0x000fe80008000406 */
[----:B------:R-:W-:Y:S04]  /*187b0*/  STS.U16 [R17+UR6+0x3680], R16 ;  /* 0x0036801011007988 */ /* 0x000fe80008000406 */
[----:B------:R0:W-:Y:S02]  /*187c0*/  STS.U16 [R17+UR6+0x3880], R24 ;  /* 0x0038801811007988 */ /* 0x0001e40008000406 */
[----:B0-----:R-:W-:-:S02]  /*187d0*/  IMAD.SHL.U32 R24, R28, 0x2, RZ ;  /* 0x000000021c187824 */ /* 0x001fc400078e00ff */
[----:B--2---:R0:W-:Y:S04]  /*187e0*/  STS.U16 [R17+UR6+0x3a80], R0 ;  /* 0x003a800011007988 */ /* 0x0041e80008000406 */
[----:B------:R1:W-:Y:S04]  /*187f0*/  STS.U16 [R17+UR6+0x3c80], R29 ;  /* 0x003c801d11007988 */ /* 0x0003e80008000406 */
[----:B----4-:R-:W-:Y:S04]  /*18800*/  STL [R1+0x23c8], R6 ;  /* 0x0023c80601007387 */ /* 0x010fe80000100800 */
[----:B------:R-:W-:Y:S04]  /*18810*/  STL [R1+0x12cc], R2 ;  /* 0x0012cc0201007387 */ /* 0x000fe80000100800 */
[----:B---3--:R-:W-:Y:S04]  /*18820*/  STL [R1+0x23cc], R3 ;  /* 0x0023cc0301007387 */ /* 0x008fe80000100800 */
[----:B------:R2:W-:Y:S04]  /*18830*/  STL [R1+0x23d0], R28 ;  /* 0x0023d01c01007387 */ /* 0x0005e80000100800 */
[----:B0-----:R-:W3:Y:S04]  /*18840*/  LDL.LU R0, [R1+0x7c] ;  /* 0x00007c0001007983 */ /* 0x001ee80000300800 */
[----:B-1----:R-:W4:Y:S04]  /*18850*/  LDL.LU R29, [R1+0x78] ;  /* 0x00007800011d7983 */ /* 0x002f280000300800 */
[----:B--2---:R-:W2:Y:S01]  /*18860*/  LDL.LU R28, [R1+0x70] ;  /* 0x00007000011c7983 */ /* 0x004ea20000300800 */
[----:B------:R-:W-:-:S03]  /*18870*/  LOP3.LUT R24, R24, 0x20, RZ, 0x3c, !PT ;  /* 0x0000002018187812 */ /* 0x000fc600078e3cff */
[----:B------:R-:W-:Y:S04]  /*18880*/  STS.U16 [R17+UR6+0x3e80], R18 ;  /* 0x003e801211007988 */ /* 0x000fe80008000406 */
[----:B------:R-:W-:Y:S04]  /*18890*/  STS.U16 [R24+UR6+0x100], R19 ;  /* 0x0001001318007988 */ /* 0x000fe80008000406 */
[----:B--2---:R0:W-:Y:S04]  /*188a0*/  STL [R1+0x23d4], R28 ;  /* 0x0023d41c01007387 */ /* 0x0041e80000100800 */
[----:B0-----:R-:W2:Y:S04]  /*188b0*/  LDL.LU R28, [R1+0x74] ;  /* 0x00007400011c7983 */ /* 0x001ea80000300800 */
[----:B------:R-:W2:Y:S04]  /*188c0*/  LDL.LU R3, [R1+0x6c] ;  /* 0x00006c0001037983 */ /* 0x000ea80000300800 */
        /* <DEDUP_REMOVED lines=13> */
[----:B------:R0:W-:Y:S04]  /*189a0*/  STS.U16 [R24+UR6+0x300], R20 ;  /* 0x0003001418007988 */ /* 0x0001e80008000406 */
[----:B------:R-:W2:Y:S04]  /*189b0*/  LDL.LU R19, [R1+0x34] ;  /* 0x0000340001137983 */ /* 0x000ea80000300800 */
[----:B------:R1:W-:Y:S04]  /*189c0*/  STS.U16 [R24+UR6+0x500], R21 ;  /* 0x0005001518007988 */ /* 0x0003e80008000406 */
[----:B0-----:R-:W2:Y:S04]  /*189d0*/  LDL.LU R20, [R1+0x30] ;  /* 0x0000300001147983 */ /* 0x001ea80000300800 */
[----:B------:R0:W-:Y:S04]  /*189e0*/  STS.U16 [R24+UR6+0x700], R22 ;  /* 0x0007001618007988 */ /* 0x0001e80008000406 */
[----:B-1----:R-:W2:Y:S04]  /*189f0*/  LDL.LU R21, [R1+0x2c] ;  /* 0x00002c0001157983 */ /* 0x002ea80000300800 */
        /* <DEDUP_REMOVED lines=8> */
[----:B---3--:R1:W-:Y:S04]  /*18a80*/  STS.U16 [R24+UR6+0x1100], R0 ;  /* 0x0011000018007988 */ /* 0x0083e80008000406 */
[----:B0-----:R-:W3:Y:S04]  /*18a90*/  LDL.LU R27, [R1+0x1c] ;  /* 0x00001c00011b7983 */ /* 0x001ee80000300800 */
[----:B----4-:R0:W-:Y:S04]  /*18aa0*/  STS.U16 [R24+UR6+0x1300], R29 ;  /* 0x0013001d18007988 */ /* 0x0101e80008000406 */
[----:B-1----:R-:W4:Y:S04]  /*18ab0*/  LDL.LU R0, [R1+0x18] ;  /* 0x0000180001007983 */ /* 0x002f280000300800 */
[----:B0-----:R-:W3:Y:S04]  /*18ac0*/  LDL.LU R29, [R1+0x14] ;  /* 0x00001400011d7983 */ /* 0x001ee80000300800 */
[----:B------:R-:W3:Y:S04]  /*18ad0*/  LDL.LU R4, [R1+0x10] ;  /* 0x0000100001047983 */ /* 0x000ee80000300800 */
[----:B------:R-:W3:Y:S04]  /*18ae0*/  LDL.LU R5, [R1+0xc] ;  /* 0x00000c0001057983 */ /* 0x000ee80000300800 */
[----:B------:R-:W3:Y:S04]  /*18af0*/  LDL.LU R2, [R1+0x8] ;  /* 0x0000080001027983 */ /* 0x000ee80000300800 */
[----:B--2---:R0:W-:Y:S04]  /*18b00*/  STS.U16 [R24+UR6+0x1500], R28 ;  /* 0x0015001c18007988 */ /* 0x0041e80008000406 */
[----:B0-----:R-:W2:Y:S04]  /*18b10*/  LDL.LU R28, [R1+0x23d4] ;  /* 0x0023d400011c7983 */ /* 0x001ea80000300800 */
[----:B--2---:R0:W-:Y:S04]  /*18b20*/  STS.U16 [R24+UR6+0x1700], R28 ;  /* 0x0017001c18007988 */ /* 0x0041e80008000406 */
[----:B0-----:R-:W2:Y:S04]  /*18b30*/  LDL.LU R28, [R1+0x23d0] ;  /* 0x0023d000011c7983 */ /* 0x001ea80000300800 */
[----:B------:R0:W-:Y:S04]  /*18b40*/  STS.U16 [R24+UR6+0x1900], R3 ;  /* 0x0019000318007988 */ /* 0x0001e80008000406 */
[----:B------:R1:W-:Y:S04]  /*18b50*/  STS.U16 [R24+UR6+0x1b00], R6 ;  /* 0x001b000618007988 */ /* 0x0003e80008000406 */
[----:B------:R3:W-:Y:S04]  /*18b60*/  STS.U16 [R24+UR6+0x1d00], R7 ;  /* 0x001d000718007988 */ /* 0x0007e80008000406 */
[----:B0-----:R-:W4:Y:S04]  /*18b70*/  LDL.LU R3, [R1+0x23cc] ;  /* 0x0023cc0001037983 */ /* 0x001f280000300800 */
[----:B-1----:R-:W4:Y:S04]  /*18b80*/  LDL.LU R6, [R1+0x23c8] ;  /* 0x0023c80001067983 */ /* 0x002f280000300800 */
[----:B---3--:R-:W3:Y:S04]  /*18b90*/  LDL.LU R7, [R1+0x23c4] ;  /* 0x0023c40001077983 */ /* 0x008ee80000300800 */
[----:B------:R0:W-:Y:S04]  /*18ba0*/  STS.U16 [R24+UR6+0x1f00], R8 ;  /* 0x001f000818007988 */ /* 0x0001e80008000406 */
[----:B------:R1:W-:Y:S04]  /*18bb0*/  STS.U16 [R24+UR6+0x2100], R9 ;  /* 0x0021000918007988 */ /* 0x0003e80008000406 */
[----:B------:R1:W-:Y:S04]  /*18bc0*/  STS.U16 [R24+UR6+0x2300], R10 ;  /* 0x0023000a18007988 */ /* 0x0003e80008000406 */
[----:B0-----:R-:W3:Y:S04]  /*18bd0*/  LDL.LU R8, [R1+0x23c0] ;  /* 0x0023c00001087983 */ /* 0x001ee80000300800 */
[----:B-1----:R-:W3:Y:S04]  /*18be0*/  LDL.LU R9, [R1+0x23bc] ;  /* 0x0023bc0001097983 */ /* 0x002ee80000300800 */
[----:B------:R-:W3:Y:S04]  /*18bf0*/  LDL.LU R10, [R1+0x23b8] ;  /* 0x0023b800010a7983 */ /* 0x000ee80000300800 */
        /* <DEDUP_REMOVED lines=26> */
[----:B0-----:R-:W3:Y:S04]  /*18da0*/  LDL.LU R23, [R1+0x2384] ;  /* 0x0023840001177983 */ /* 0x001ee80000300800 */
[----:B-1----:R-:W3:Y:S04]  /*18db0*/  LDL.LU R24, [R1+0x2380] ;  /* 0x0023800001187983 */ /* 0x002ee80000300800 */
[----:B------:R-:W3:Y:S01]  /*18dc0*/  LDL.LU R25, [R1+0x237c] ;  /* 0x00237c0001197983 */ /* 0x000ee20000300800 */
[----:B--2---:R-:W-:-:S05]  /*18dd0*/  IMAD.SHL.U32 R28, R28, 0x2, RZ ;  /* 0x000000021c1c7824 */ /* 0x004fca00078e00ff */
[----:B------:R-:W-:-:S05]  /*18de0*/  LOP3.LUT R28, R28, 0x30, RZ, 0x3c, !PT ;  /* 0x000000301c1c7812 */ /* 0x000fca00078e3cff */
[----:B------:R0:W-:Y:S04]  /*18df0*/  STS.U16 [R28+UR6+0x3f80], R26 ;  /* 0x003f801a1c007988 */ /* 0x0001e80008000406 */
[----:B------:R1:W-:Y:S04]  /*18e00*/  STS.U16 [R28+UR6+0x180], R27 ;  /* 0x0001801b1c007988 */ /* 0x0003e80008000406 */
[----:B----4-:R2:W-:Y:S04]  /*18e10*/  STS.U16 [R28+UR6+0x380], R0 ;  /* 0x000380001c007988 */ /* 0x0105e80008000406 */
[----:B0-----:R-:W4:Y:S04]  /*18e20*/  LDL.LU R26, [R1+0x2378] ;  /* 0x00237800011a7983 */ /* 0x001f280000300800 */
[----:B-1----:R-:W3:Y:S04]  /*18e30*/  LDL.LU R27, [R1+0x2374] ;  /* 0x00237400011b7983 */ /* 0x002ee80000300800 */
[----:B--2---:R-:W2:Y:S04]  /*18e40*/  LDL.LU R0, [R1+0x2370] ;  /* 0x0023700001007983 */ /* 0x004ea80000300800 */
[----:B------:R0:W-:Y:S04]  /*18e50*/  STS.U16 [R28+UR6+0x580], R29 ;  /* 0x0005801d1c007988 */ /* 0x0001e80008000406 */
[----:B0-----:R-:W2:Y:S04]  /*18e60*/  LDL.LU R29, [R1+0x236c] ;  /* 0x00236c00011d7983 */ /* 0x001ea80000300800 */
[----:B------:R-:W-:Y:S04]  /*18e70*/  STS.U16 [R28+UR6+0x780], R4 ;  /* 0x000780041c007988 */ /* 0x000fe80008000406 */
[----:B------:R-:W-:Y:S04]  /*18e80*/  STS.U16 [R28+UR6+0x980], R5 ;  /* 0x000980051c007988 */ /* 0x000fe80008000406 */
[----:B------:R-:W-:Y:S04]  /*18e90*/  STS.U16 [R28+UR6+0xb80], R2 ;  /* 0x000b80021c007988 */ /* 0x000fe80008000406 */
[----:B--2---:R0:W-:Y:S04]  /*18ea0*/  STS.U16 [R28+UR6+0xd80], R29 ;  /* 0x000d801d1c007988 */ /* 0x0041e80008000406 */
[----:B------:R1:W-:Y:S04]  /*18eb0*/  STS.U16 [R28+UR6+0xf80], R0 ;  /* 0x000f80001c007988 */ /* 0x0003e80008000406 */
[----:B---3--:R2:W-:Y:S04]  /*18ec0*/  STS.U16 [R28+UR6+0x1180], R27 ;  /* 0x0011801b1c007988 */ /* 0x0085e80008000406 */
[----:B0-----:R-:W3:Y:S04]  /*18ed0*/  LDL.LU R29, [R1+0x2368] ;  /* 0x00236800011d7983 */ /* 0x001ee80000300800 */
[----:B-1----:R-:W3:Y:S04]  /*18ee0*/  LDL R0, [R1+0xc90] ;  /* 0x000c900001007983 */ /* 0x002ee80000100800 */
[----:B----4-:R0:W-:Y:S04]  /*18ef0*/  STS.U16 [R28+UR6+0x1380], R26 ;  /* 0x0013801a1c007988 */ /* 0x0101e80008000406 */
[----:B------:R1:W-:Y:S04]  /*18f00*/  STS.U16 [R28+UR6+0x1580], R25 ;  /* 0x001580191c007988 */ /* 0x0003e80008000406 */
[----:B--2---:R-:W2:Y:S04]  /*18f10*/  LDL R27, [R1+0x12b0] ;  /* 0x0012b000011b7983 */ /* 0x004ea80000100800 */
[----:B0-----:R-:W4:Y:S04]  /*18f20*/  LDL R26, [R1+0x12b4] ;  /* 0x0012b400011a7983 */ /* 0x001f280000100800 */
[----:B-1----:R-:W2:Y:S04]  /*18f30*/  LDL R25, [R1+0x12b8] ;  /* 0x0012b80001197983 */ /* 0x002ea80000100800 */
[----:B------:R-:W-:Y:S04]  /*18f40*/  STS.U16 [R28+UR6+0x1780], R24 ;  /* 0x001780181c007988 */ /* 0x000fe80008000406 */
        /* <DEDUP_REMOVED lines=18> */
[----:B------:R-:W-:Y:S01]  /*19070*/  STS.U16 [R28+UR6+0x3d80], R3 ;  /* 0x003d80031c007988 */ /* 0x000fe20008000406 */
[----:B------:R-:W-:Y:S06]  /*19080*/  BAR.SYNC.DEFER_BLOCKING 0x0 ;  /* 0x0000000000007b1d */ /* 0x000fec0000010000 */
[----:B---3--:R-:W-:Y:S04]  /*19090*/  LDSM.16.M88.4 R8, [R29+UR4] ;  /* 0x000000041d08783b */ /* 0x008fe80008000200 */
[----:B------:R-:W0:Y:S04]  /*190a0*/  LDSM.16.MT88.4 R12, [R0+UR6+0x4000] ;  /* 0x00400006000c783b */ /* 0x000e280008004200 */
[----:B------:R-:W-:Y:S04]  /*190b0*/  LDSM.16.MT88.4 R16, [R0+UR6+0x4080] ;  /* 0x004080060010783b */ /* 0x000fe80008004200 */
[----:B----4-:R-:W-:Y:S04]  /*190c0*/  LDSM.16.MT88.4 R20, [R26+UR6+0x4080] ;  /* 0x004080061a14783b */ /* 0x010fe80008004200 */
[----:B--2---:R-:W1:Y:S04]  /*190d0*/  LDSM.16.MT88.4 R4, [R25+UR6+0x4000] ;  /* 0x004000061904783b */ /* 0x004e680008004200 */
[----:B0-----:R-:W-:Y:S04]  /*190e0*/  STL.64 [R1+0x10], R12 ;  /* 0x0000100c01007387 */ /* 0x001fe80000100a00 */
[----:B------:R-:W-:Y:S04]  /*190f0*/  STL.64 [R1+0x18], R14 ;  /* 0x0000180e01007387 */ /* 0x000fe80000100a00 */
[----:B------:R-:W-:Y:S04]  /*19100*/  LDSM.16.MT88.4 R12, [R27+UR6+0x4000] ;  /* 0x004000061b0c783b */ /* 0x000fe80008004200 */
[----:B-1----:R0:W-:Y:S04]  /*19110*/  STL.64 [R1+0x2350], R6 ;  /* 0x0023500601007387 */ /* 0x0021e80000100a00 */
[----:B------:R-:W-:Y:S04]  /*19120*/  STL.64 [R1+0x110], R8 ;  /* 0x0001100801007387 */ /* 0x000fe80000100a00 */
[----:B------:R-:W-:Y:S04]  /*19130*/  STL.64 [R1+0x118], R10 ;  /* 0x0001180a01007387 */ /* 0x000fe80000100a00 */
[----:B------:R-:W1:Y:S04]  /*19140*/  LDSM.16.MT88.4 R8, [R26+UR6+0x4000] ;  /* 0x004000061a08783b */ /* 0x000e680008004200 */
[----:B------:R2:W-:Y:S04]  /*19150*/  STL.64 [R1+0x2348], R4 ;  /* 0x0023480401007387 */ /* 0x0005e80000100a00 */
[----:B0-----:R-:W3:Y:S01]  /*19160*/  LDL.64 R6, [R1+0x18] ;  /* 0x0000180001067983 */ /* 0x001ee20000100a00 */
[----:B------:R-:W-:-:S03]  /*19170*/  IMAD.MOV.U32 R28, RZ, RZ, R16 ;  /* 0x000000ffff1c7224 */ /* 0x000fc600078e0010 */
[----:B--2---:R-:W2:Y:S01]  /*19180*/  LDL.64 R4, [R1+0x10] ;  /* 0x0000100001047983 */ /* 0x004ea20000100a00 */
[----:B------:R-:W-:Y:S02]  /*19190*/  IMAD.MOV.U32 R3, RZ, RZ, R17 ;  /* 0x000000ffff037224 */ /* 0x000fe400078e0011 */
[----:B------:R-:W-:Y:S02]  /*191a0*/  IMAD.MOV.U32 R2, RZ, RZ, R18 ;  /* 0x000000ffff027224 */ /* 0x000fe400078e0012 */
[----:B------:R-:W-:Y:S01]  /*191b0*/  IMAD.MOV.U32 R0, RZ, RZ, R19 ;  /* 0x000000ffff007224 */ /* 0x000fe200078e0013 */
[----:B-1----:R-:W-:Y:S04]  /*191c0*/  STL.64 [R1+0x2340], R10 ;  /* 0x0023400a01007387 */ /* 0x002fe80000100a00 */
[----:B------:R-:W-:Y:S04]  /*191d0*/  STL.64 [R1+0x2338], R8 ;  /* 0x0023380801007387 */ /* 0x000fe80000100a00 */
[----:B------:R-:W-:Y:S04]  /*191e0*/  STL.64 [R1+0x2360], R14 ;  /* 0x0023600e01007387 */ /* 0x000fe80000100a00 */
[----:B------:R-:W-:Y:S04]  /*191f0*/  STL.64 [R1+0x2358], R12 ;  /* 0x0023580c01007387 */ /* 0x000fe80000100a00 */
[----:B------:R-:W-:Y:S04]  /*19200*/  STL.64 [R1], R16 ;  /* 0x0000001001007387 */ /* 0x000fe80000100a00 */
[----:B------:R-:W-:Y:S04]  /*19210*/  STL.64 [R1+0x8], R18 ;  /* 0x0000081201007387 */ /* 0x000fe80000100a00 */
[----:B------:R-:W0:Y:S04]  /*19220*/  LDSM.16.MT88.4 R16, [R25+UR6+0x4080] ;  /* 0x004080061910783b */ /* 0x000e280008004200 */
[----:B------:R-:W1:Y:S04]  /*19230*/  LDSM.16.MT88.4 R24, [R27+UR6+0x4080] ;  /* 0x004080061b18783b */ /* 0x000e680008004200 */
[----:B0-----:R-:W-:Y:S04]  /*19240*/  STL.64 [R1+0x2318], R18 ;  /* 0x0023181201007387 */ /* 0x001fe80000100a00 */
[----:B------:R-:W-:Y:S04]  /*19250*/  STL.64 [R1+0x2310], R16 ;  /* 0x0023101001007387 */ /* 0x000fe80000100a00 */
[----:B------:R-:W4:Y:S04]  /*19260*/  LDL.LU.64 R12, [R1+0xae0] ;  /* 0x000ae000010c7983 */ /* 0x000f280000300a00 */
[----:B------:R-:W4:Y:S04]  /*19270*/  LDL.LU.64 R14, [R1+0xae8] ;  /* 0x000ae800010e7983 */ /* 0x000f280000300a00 */
[----:B------:R-:W-:Y:S04]  /*19280*/  STL.64 [R1+0x2308], R22 ;  /* 0x0023081601007387 */ /* 0x000fe80000100a00 */
[----:B------:R0:W-:Y:S04]  /*19290*/  STL.64 [R1+0x2300], R20 ;  /* 0x0023001401007387 */ /* 0x0001e80000100a00 */
[----:B------:R-:W-:Y:S04]  /*192a0*/  LDSM.16.M88.4 R16, [R29+UR4+0x800] ;  /* 0x000800041d10783b */ /* 0x000fe80008000200 */
[----:B0-----:R-:W4:Y:S04]  /*192b0*/  LDL.LU.64 R20, [R1+0x110] ;  /* 0x0001100001147983 */ /* 0x001f280000300a00 */
[----:B------:R-:W4:Y:S04]  /*192c0*/  LDL.LU.64 R8, [R1+0x4f0] ;  /* 0x0004f00001087983 */ /* 0x000f280000300a00 */
[----:B------:R-:W4:Y:S04]  /*192d0*/  LDL.LU.64 R10, [R1+0x4f8] ;  /* 0x0004f800010a7983 */ /* 0x000f280000300a00 */
[----:B-1----:R-:W-:Y:S04]  /*192e0*/  STL.64 [R1+0x22f8], R26 ;  /* 0x0022f81a01007387 */ /* 0x002fe80000100a00 */
[----:B------:R-:W-:Y:S04]  /*192f0*/  STL.64 [R1+0x22f0], R24 ;  /* 0x0022f01801007387 */ /* 0x000fe80000100a00 */
[----:B------:R-:W0:Y:S04]  /*19300*/  LDSM.16.M88.4 R24, [R29+UR4+0x400] ;  /* 0x000400041d18783b */ /* 0x000e280008000200 */
[----:B0-----:R0:W-:Y:S04]  /*19310*/  STL.64 [R1+0x100], R24 ;  /* 0x0001001801007387 */ /* 0x0011e80000100a00 */
[----:B------:R1:W-:Y:S04]  /*19320*/  STL.64 [R1+0x108], R26 ;  /* 0x0001081a01007387 */ /* 0x0003e80000100a00 */
[----:B0-----:R-:W4:Y:S04]  /*19330*/  LDL.LU.64 R24, [R1+0x230] ;  /* 0x0002300001187983 */ /* 0x001f280000300a00 */
[----:B-1----:R-:W4:Y:S04]  /*19340*/  LDL.LU.64 R26, [R1+0x238] ;  /* 0x00023800011a7983 */ /* 0x002f280000300a00 */
[----:B------:R-:W-:Y:S04]  /*19350*/  STL.64 [R1+0xf0], R16 ;  /* 0x0000f01001007387 */ /* 0x000fe80000100a00 */
[----:B------:R0:W-:Y:S04]  /*19360*/  STL.64 [R1+0xf8], R18 ;  /* 0x0000f81201007387 */ /* 0x0001e80000100a00 */
[----:B------:R2:W-:Y:S01]  /*19370*/  STL [R1+0x2248], R29 ;  /* 0x0022481d01007387 */ /* 0x0005e20000100800 */
[----:B0-----:R-:W-:-:S02]  /*19380*/  IMAD.MOV.U32 R18, RZ, RZ, R2 ;  /* 0x000000ffff127224 */ /* 0x001fc400078e0002 */
[----:B------:R-:W-:Y:S02]  /*19390*/  IMAD.MOV.U32 R19, RZ, RZ, R0 ;  /* 0x000000ffff137224 */ /* 0x000fe400078e0000 */
[----:B---3--:R-:W-:Y:S02]  /*193a0*/  IMAD.MOV.U32 R2, RZ, RZ, R6 ;  /* 0x000000ffff027224 */ /* 0x008fe400078e0006 */
[----:B------:R-:W-:Y:S02]  /*193b0*/  IMAD.MOV.U32 R0, RZ, RZ, R7 ;  /* 0x000000ffff007224 */ /* 0x000fe400078e0007 */
[----:B--2---:R-:W-:Y:S01]  /*193c0*/  IMAD.MOV.U32 R29, RZ, RZ, R5 ;  /* 0x000000ffff1d7224 */ /* 0x004fe200078e0005 */
[----:B----4-:R-:W-:-:S15]  /*193d0*/  HMMA.16816.F32 R12, R4, R20, R12 ;  /* 0x00000014040c723c */ /* 0x010fde000000180c */
[----:B------:R-:W-:-:S04]  /*193e0*/  NOP ;  /* 0x0000000000007918 */ /* 0x000fc80000000000 */
[----:B------:R-:W-:Y:S04]  /*193f0*/  STL.64 [R1+0xae0], R12 ;  /* 0x000ae00c01007387 */ /* 0x000fe80000100a00 */
[----:B------:R0:W-:Y:S04]  /*19400*/  STL.64 [R1+0xae8], R14 ;  /* 0x000ae80e01007387 */ /* 0x0001e80000100a00 */
[----:B0-----:R-:W2:Y:S04]  /*19410*/  LDL.LU.64 R14, [R1+0x2360] ;  /* 0x00236000010e7983 */ /* 0x001ea80000300a00 */
[----:B------:R-:W2:Y:S04]  /*19420*/  LDL.LU.64 R12, [R1+0x2358] ;  /* 0x00235800010c7983 */ /* 0x000ea80000300a00 */
[----:B------:R-:W3:Y:S04]  /*19430*/  LDL.LU.64 R6, [R1+0x2350] ;  /* 0x0023500001067983 */ /* 0x000ee80000300a00 */
[----:B------:R-:W3:Y:S04]  /*19440*/  LDL.LU.64 R4, [R1+0x2348] ;  /* 0x0023480001047983 */ /* 0x000ee80000300a00 */
[----:B------:R-:W-:Y:S04]  /*19450*/  STL [R1+0x2334], R2 ;  /* 0x0023340201007387 */ /* 0x000fe80000100800 */
[----:B------:R-:W-:Y:S01]  /*19460*/  STL [R1+0x2330], R29 ;  /* 0x0023301d01007387 */ /* 0x000fe20000100800 */
[----:B---3--:R-:W-:-:S15]  /*19470*/  HMMA.16816.F32 R8, R4, R20, R8 ;  /* 0x000000140408723c */ /* 0x008fde0000001808 */
[----:B------:R-:W-:-:S04]  /*19480*/  NOP ;  /* 0x0000000000007918 */ /* 0x000fc80000000000 */
[----:B------:R-:W-:Y:S04]  /*19490*/  STL.64 [R1+0xb60], R8 ;  /* 0x000b600801007387 */ /* 0x000fe80000100a00 */
[----:B------:R0:W-:Y:S04]  /*194a0*/  STL.64 [R1+0xb68], R10 ;  /* 0x000b680a01007387 */ /* 0x0001e80000100a00 */
[----:B0-----:R-:W3:Y:S04]  /*194b0*/  LDL.LU.64 R10, [R1+0x2340] ;  /* 0x00234000010a7983 */ /* 0x001ee80000300a00 */
[----:B------:R-:W4:Y:S04]  /*194c0*/  LDL.LU.64 R8, [R1+0x2338] ;  /* 0x0023380001087983 */ /* 0x000f280000300a00 */
[----:B------:R-:W-:Y:S04]  /*194d0*/  STL.64 [R1+0x22d8], R6 ;  /* 0x0022d80601007387 */ /* 0x000fe80000100a00 */
[----:B------:R0:W-:Y:S04]  /*194e0*/  STL.64 [R1+0x22d0], R4 ;  /* 0x0022d00401007387 */ /* 0x0001e80000100a00 */
[----:B0-----:R-:W2:Y:S04]  /*194f0*/  LDL.LU.64 R4, [R1+0x330] ;  /* 0x0003300001047983 */ /* 0x001ea80000300a00 */
[----:B------:R-:W2:Y:S01]  /*19500*/  LDL.LU.64 R6, [R1+0x338] ;  /* 0x0003380001067983 */ /* 0x000ea20000300a00 */
[----:B------:R-:W-:-:S02]  /*19510*/  IMAD.MOV.U32 R2, RZ, RZ, R20 ;  /* 0x000000ffff027224 */ /* 0x000fc400078e0014 */
[----:B------:R-:W-:Y:S01]  /*19520*/  IMAD.MOV.U32 R29, RZ, RZ, R21 ;  /* 0x000000ffff1d7224 */ /* 0x000fe200078e0015 */
[----:B---3--:R-:W-:Y:S04]  /*19530*/  STL.64 [R1+0x22c8], R10 ;  /* 0x0022c80a01007387 */ /* 0x008fe80000100a00 */
[----:B----4-:R-:W-:Y:S01]  /*19540*/  STL.64 [R1+0x22c0], R8 ;  /* 0x0022c00801007387 */ /* 0x010fe20000100a00 */
[----:B--2---:R-:W-:-:S15]  /*19550*/  HMMA.16816.F32 R4, R8, R20, R4 ;  /* 0x000000140804723c */ /* 0x004fde0000001804 */
[----:B------:R-:W-:-:S04]  /*19560*/  NOP ;  /* 0x0000000000007918 */ /* 0x000fc80000000000 */
[----:B------:R-:W-:Y:S04]  /*19570*/  STL.64 [R1+0xba0], R4 ;  /* 0x000ba00401007387 */ /* 0x000fe80000100a00 */
[----:B------:R0:W-:Y:S02]  /*19580*/  STL.64 [R1+0xba8], R6 ;  /* 0x000ba80601007387 */ /* 0x0001e40000100a00 */
[----:B0-----:R-:W-:-:S15]  /*19590*/  HMMA.16816.F32 R4, R12, R20, R24 ;  /* 0x000000140c04723c */ /* 0x001fde0000001818 */
[----:B------:R-:W-:-:S04]  /*195a0*/  NOP ;  /* 0x0000000000007918 */ /* 0x000fc80000000000 */
[----:B------:R-:W-:Y:S04]  /*195b0*/  STL.64 [R1+0xc70], R4 ;  /* 0x000c700401007387 */ /* 0x000fe80000100a00 */
[----:B------:R-:W2:Y:S04]  /*195c0*/  LDL.LU.64 R20, [R1+0x430] ;  /* 0x0004300001147983 */ /* 0x000ea80000300a00 */
[----:B------:R-:W3:Y:S01]  /*195d0*/  LDL.LU.64 R22, [R1+0x438] ;  /* 0x0004380001167983 */ /* 0x000ee20000300a00 */
[----:B------:R-:W-:Y:S02]  /*195e0*/  IMAD.MOV.U32 R16, RZ, RZ, R28 ;  /* 0x000000ffff107224 */ /* 0x000fe400078e001c */
[----:B------:R-:W-:-:S02]  /*195f0*/  IMAD.MOV.U32 R17, RZ, RZ, R3 ;  /* 0x000000ffff117224 */ /* 0x000fc400078e0003 */
[----:B------:R-:W-:Y:S02]  /*19600*/  IMAD.MOV.U32 R28, RZ, RZ, R6 ;  /* 0x000000ffff1c7224 */ /* 0x000fe400078e0006 */
[----:B------:R-:W-:Y:S01]  /*19610*/  IMAD.MOV.U32 R3, RZ, RZ, R7 ;  /* 0x000000ffff037224 */ /* 0x000fe200078e0007 */
[----:B---3--:R-:W-:Y:S04]  /*19620*/  STL.64 [R1+0x2328], R22 ;  /* 0x0023281601007387 */ /* 0x008fe80000100a00 */
[----:B--2---:R0:W-:Y:S04]  /*19630*/  STL.64 [R1+0x2320], R20 ;  /* 0x0023201401007387 */ /* 0x0041e80000100a00 */
[----:B0-----:R-:W2:Y:S04]  /*19640*/  LDL.LU.64 R20, [R1+0x6d0] ;  /* 0x0006d00001147983 */ /* 0x001ea80000300a00 */
[----:B------:R-:W2:Y:S04]  /*19650*/  LDL.LU.64 R22, [R1+0x6d8] ;  /* 0x0006d80001167983 */ /* 0x000ea80000300a00 */
[----:B------:R-:W3:Y:S04]  /*19660*/  LDL.LU.64 R24, [R1+0x2b0] ;  /* 0x0002b00001187983 */ /* 0x000ee80000300a00 */
[----:B------:R-:W3:Y:S04]  /*19670*/  LDL.LU.64 R26, [R1+0x2b8] ;  /* 0x0002b800011a7983 */ /* 0x000ee80000300a00 */
[----:B------:R-:W4:Y:S04]  /*19680*/  LDL.LU.64 R4, [R1+0xa40] ;  /* 0x000a400001047983 */ /* 0x000f280000300a00 */
[----:B------:R-:W2:Y:S04]  /*19690*/  LDL.LU.64 R6, [R1+0xa48] ;  /* 0x000a480001067983 */ /* 0x000ea80000300a00 */
[----:B--2---:R-:W-:Y:S04]  /*196a0*/  STL.64 [R1+0x22e8], R6 ;  /* 0x0022e80601007387 */ /* 0x004fe80000100a00 */
[----:B----4-:R0:W-:Y:S04]  /*196b0*/  STL.64 [R1+0x22e0], R4 ;  /* 0x0022e00401007387 */ /* 0x0101e80000100a00 */
[----:B0-----:R-:W2:Y:S04]  /*196c0*/  LDL.LU.64 R4, [R1+0x1a0] ;  /* 0x0001a00001047983 */ /* 0x001ea80000300a00 */
[----:B------:R-:W2:Y:S04]  /*196d0*/  LDL.LU.64 R6, [R1+0x1a8] ;  /* 0x0001a80001067983 */ /* 0x000ea80000300a00 */
[----:B------:R-:W4:Y:S04]  /*196e0*/  LDL.LU.64 R8, [R1+0x4a0] ;  /* 0x0004a00001087983 */ /* 0x000f280000300a00 */
[----:B------:R-:W4:Y:S04]  /*196f0*/  LDL.LU.64 R10, [R1+0x4a8] ;  /* 0x0004a800010a7983 */ /* 0x000f280000300a00 */
[----:B------:R-:W-:Y:S04]  /*19700*/  STL.64 [R1+0x22b8], R14 ;  /* 0x0022b80e01007387 */ /* 0x000fe80000100a00 */
[----:B------:R0:W-:Y:S02]  /*19710*/  STL.64 [R1+0x22b0], R12 ;  /* 0x0022b00c01007387 */ /* 0x0001e40000100a00 */
[----:B0-----:R-:W-:-:S02]  /*19720*/  IMAD.MOV.U32 R12, RZ, RZ, R2 ;  /* 0x000000ffff0c7224 */ /* 0x001fc400078e0002 */
[----:B------:R-:W-:Y:S01]  /*19730*/  IMAD.MOV.U32 R13, RZ, RZ, R29 ;  /* 0x000000ffff0d7224 */ /* 0x000fe200078e001d */
[----:B------:R-:W2:Y:S04]  /*19740*/  LDL.LU R2, [R1+0x2334] ;  /* 0x0023340001027983 */ /* 0x000ea80000300800 */
[----:B------:R-:W2:Y:S02]  /*19750*/  LDL.LU R29, [R1+0x2330] ;  /* 0x00233000011d7983 */ /* 0x000ea40000300800 */
[-C--:B------:R-:W-:Y:S02]  /*19760*/  HMMA.16816.F32 R16, R16, R12.reuse, R20 ;  /* 0x0000000c1010723c */ /* 0x080fe40000001814 */
[----:B------:R-:W-:Y:S04]  /*19770*/  STL [R1+0x16ac], R3 ;  /* 0x0016ac0301007387 */ /* 0x000fe80000100800 */
[----:B------:R-:W-:Y:S04]  /*19780*/  STL [R1+0x16a8], R28 ;  /* 0x0016a81c01007387 */ /* 0x000fe80000100800 */
[----:B------:R-:W2:Y:S04]  /*19790*/  LDL.LU.64 R22, [R1+0x2328] ;  /* 0x0023280001167983 */ /* 0x000ea80000300a00 */
[----:B------:R-:W2:Y:S05]  /*197a0*/  LDL.LU.64 R20, [R1+0x2320] ;  /* 0x0023200001147983 */ /* 0x000eaa0000300a00 */
[----:B------:R-:W-:Y:S04]  /*197b0*/  STL.64 [R1+0xa80], R16 ;  /* 0x000a801001007387 */ /* 0x000fe80000100a00 */
[----:B------:R0:W-:Y:S04]  /*197c0*/  STL.64 [R1+0xa88], R18 ;  /* 0x000a881201007387 */ /* 0x0001e80000100a00 */
[----:B0-----:R-:W2:Y:S04]  /*197d0*/  LDL.LU.64 R18, [R1+0x2318] ;  /* 0x0023180001127983 */ /* 0x001ea80000300a00 */
[----:B------:R-:W2:Y:S02]  /*197e0*/  LDL.LU.64 R16, [R1+0x2310] ;  /* 0x0023100001107983 */ /* 0x000ea40000300a00 */
[----:B--2---:R-:W-:-:S15]  /*197f0*/  HMMA.16816.F32 R20, R16, R12, R20 ;  /* 0x0000000c1014723c */ /* 0x004fde0000001814 */
[----:B------:R-:W-:-:S04]  /*19800*/  NOP ;  /* 0x0000000000007918 */ /* 0x000fc80000000000 */
[----:B------:R-:W-:Y:S04]  /*19810*/  STL.64 [R1+0xb00], R20 ;  /* 0x000b001401007387 */ /* 0x000fe80000100a00 */
[----:B------:R0:W-:Y:S04]  /*19820*/  STL.64 [R1+0xb08], R22 ;  /* 0x000b081601007387 */ /* 0x0001e80000100a00 */
[----:B0-----:R-:W3:Y:S04]  /*19830*/  LDL.LU.64 R22, [R1+0x2308] ;  /* 0x0023080001167983 */ /* 0x001ee80000300a00 */
[----:B------:R-:W3:Y:S04]  /*19840*/  LDL.LU.64 R20, [R1+0x2300] ;  /* 0x0023000001147983 */ /* 0x000ee80000300a00 */
[----:B------:R-:W-:Y:S04]  /*19850*/  STL.64 [R1+0x22a8], R18 ;  /* 0x0022a81201007387 */ /* 0x000fe80000100a00 */
[----:B------:R0:W-:Y:S04]  /*19860*/  STL.64 [R1+0x22a0], R16 ;  /* 0x0022a01001007387 */ /* 0x0001e80000100a00 */
[----:B0-----:R-:W2:Y:S01]  /*19870*/  LDL.LU.64 R16, [R1+0x100] ;  /* 0x0001000001107983 */ /* 0x001ea20000300a00 */
[----:B---3--:R-:W-:-:S15]  /*19880*/  HMMA.16816.F32 R24, R20, R12, R24 ;  /* 0x0000000c1418723c */ /* 0x008fde0000001818 */
[----:B------:R-:W-:-:S04]  /*19890*/  NOP ;  /* 0x0000000000007918 */ /* 0x000fc80000000000 */
[----:B------:R-:W-:Y:S04]  /*198a0*/  STL.64 [R1+0xb70], R24 ;  /* 0x000b701801007387 */ /* 0x000fe80000100a00 */
[----:B------:R0:W-:Y:S04]  /*198b0*/  STL.64 [R1+0xb78], R26 ;  /* 0x000b781a01007387 */ /* 0x0001e80000100a00 */
[----:B0-----:R-:W3:Y:S04]  /*198c0*/  LDL.LU.64 R26, [R1+0x22f8] ;  /* 0x0022f800011a7983 */ /* 0x001ee80000300a00 */
[----:B------:R-:W3:Y:S02]  /*198d0*/  LDL.LU.64 R24, [R1+0x22f0] ;  /* 0x0022f00001187983 */ /* 0x000ee40000300a00 */
[----:B---3--:R-:W-:Y:S02]  /*198e0*/  HMMA.16816.F32 R12, R24, R12, R4 ;  /* 0x0000000c180c723c */ /* 0x008fe40000001804 */
[----:B------:R-:W2:Y:S04]  /*198f0*/  LDL.LU.64 R6, [R1+0x22e8] ;  /* 0x0022e80001067983 */ /* 0x000ea80000300a00 */
[----:B------:R-:W2:-:S13]  /*19900*/  LDL.LU.64 R4, [R1+0x22e0] ;  /* 0x0022e00001047983 */ /* 0x000e9a0000300a00 */
[----:B------:R0:W-:Y:S04]  /*19910*/  STL.64 [R1+0xc60], R12 ;  /* 0x000c600c01007387 */ /* 0x0001e80000100a00 */
[----:B------:R1:W-:Y:S04]  /*19920*/  STL.64 [R1+0xc68], R14 ;  /* 0x000c680e01007387 */ /* 0x0003e80000100a00 */
[----:B0-----:R-:W3:Y:S04]  /*19930*/  LDL.LU.64 R12, [R1+0x320] ;  /* 0x00032000010c7983 */ /* 0x001ee80000300a00 */
[----:B-1----:R-:W3:Y:S04]  /*19940*/  LDL.LU.64 R14, [R1+0x328] ;  /* 0x00032800010e7983 */ /* 0x002ee80000300a00 */
[----:B------:R-:W-:Y:S04]  /*19950*/  STL.64 [R1+0x2298], R26 ;  /* 0x0022981a01007387 */ /* 0x000fe80000100a00 */
[----:B------:R0:W-:Y:S04]  /*19960*/  STL.64 [R1+0x2290], R24 ;  /* 0x0022901801007387 */ /* 0x0001e80000100a00 */
[----:B0-----:R-:W2:Y:S01]  /*19970*/  LDL R24, [R1+0x10] ;  /* 0x0000100001187983 */ /* 0x001ea20000100800 */
[----:B------:R-:W-:-:S02]  /*19980*/  IMAD.MOV.U32 R25, RZ, RZ, R29 ;  /* 0x000000ffff197224 */ /* 0x000fc400078e001d */
[----:B------:R-:W-:Y:S02]  /*19990*/  IMAD.MOV.U32 R26, RZ, RZ, R2 ;  /* 0x000000ffff1a7224 */ /* 0x000fe400078e0002 */
[----:B------:R-:W-:-:S07]  /*199a0*/  IMAD.MOV.U32 R27, RZ, RZ, R0 ;  /* 0x000000ffff1b7224 */ /* 0x000fce00078e0000 */
[----:B--2---:R-:W-:Y:S01]  /*199b0*/  HMMA.16816.F32 R24, R24, R16, R4 ;  /* 0x000000101818723c */ /* 0x004fe20000001804 */
[----:B------:R-:W4:Y:S04]  /*199c0*/  LDL.LU.64 R6, [R1+0x22d8] ;  /* 0x0022d80001067983 */ /* 0x000f280000300a00 */
[----:B------:R-:W4:Y:S01]  /*199d0*/  LDL.LU.64 R4, [R1+0x22d0] ;  /* 0x0022d00001047983 */ /* 0x000f220000300a00 */
[----:B------:R-:W-:Y:S02]  /*199e0*/  IMAD.MOV.U32 R2, RZ, RZ, R16 ;  /* 0x000000ffff027224 */ /* 0x000fe400078e0010 */
[----:B------:R-:W-:-:S11]  /*199f0*/  IMAD.MOV.U32 R0, RZ, RZ, R17 ;  /* 0x000000ffff007224 */ /* 0x000fd600078e0011 */
[----:B------:R0:W-:Y:S04]  /*19a00*/  STL.64 [R1+0x6d0], R24 ;  /* 0x0006d01801007387 */ /* 0x0001e80000100a00 */
[----:B------:R1:W-:Y:S04]  /*19a10*/  STL.64 [R1+0x6d8], R26 ;  /* 0x0006d81a01007387 */ /* 0x0003e80000100a00 */
[----:B0-----:R-:W2:Y:S04]  /*19a20*/  LDL.LU.64 R24, [R1+0x220] ;  /* 0x0002200001187983 */ /* 0x001ea80000300a00 */
[----:B-1----:R-:W2:Y:S01]  /*19a30*/  LDL.LU.64 R26, [R1+0x228] ;  /* 0x00022800011a7983 */ /* 0x002ea20000300a00 */
[----:B----4-:R-:W-:-:S15]  /*19a40*/  HMMA.16816.F32 R8, R4, R16, R8 ;  /* 0x000000100408723c */ /* 0x010fde0000001808 */
[----:B------:R-:W-:-:S04]  /*19a50*/  NOP ;  /* 0x0000000000007918 */ /* 0x000fc80000000000 */
[----:B------:R-:W-:Y:S04]  /*19a60*/  STL.64 [R1+0xaa0], R8 ;  /* 0x000aa00801007387 */ /* 0x000fe80000100a00 */
[----:B------:R0:W-:Y:S04]  /*19a70*/  STL.64 [R1+0xaa8], R10 ;  /* 0x000aa80a01007387 */ /* 0x0001e80000100a00 */
[----:B0-----:R-:W3:Y:S04]  /*19a80*/  LDL.LU.64 R10, [R1+0x22c8] ;  /* 0x0022c800010a7983 */ /* 0x001ee80000300a00 */
[----:B------:R-:W3:Y:S04]  /*19a90*/  LDL.LU.64 R8, [R1+0x22c0] ;  /* 0x0022c00001087983 */ /* 0x000ee80000300a00 */
[----:B------:R-:W4:Y:S04]  /*19aa0*/  LDL.LU.64 R16, [R1+0x640] ;  /* 0x0006400001107983 */ /* 0x000f280000300a00 */
[----:B------:R-:W4:Y:S04]  /*19ab0*/  LDL.LU.64 R18, [R1+0x648] ;  /* 0x0006480001127983 */ /* 0x000f280000300a00 */
[----:B------:R0:W-:Y:S04]  /*19ac0*/  STL.64 [R1+0x2258], R6 ;  /* 0x0022580601007387 */ /* 0x0001e80000100a00 */
[----:B------:R1:W-:Y:S04]  /*19ad0*/  STL.64 [R1+0x2250], R4 ;  /* 0x0022500401007387 */ /* 0x0003e80000100a00 */
[----:B0-----:R-:W2:Y:S04]  /*19ae0*/  LDL.64 R6, [R1+0x18] ;  /* 0x0000180001067983 */ /* 0x001ea80000100a00 */
[----:B-1----:R-:W3:Y:S04]  /*19af0*/  LDL.64 R4, [R1+0x10] ;  /* 0x0000100001047983 */ /* 0x002ee80000100a00 */
[----:B--2---:R-:W-:Y:S04]  /*19b00*/  STL.64 [R1+0x2278], R6 ;  /* 0x0022780601007387 */ /* 0x004fe80000100a00 */
[----:B---3--:R0:W-:Y:S02]  /*19b10*/  STL.64 [R1+0x2270], R4 ;  /* 0x0022700401007387 */ /* 0x0081e40000100a00 */
[----:B0-----:R-:W-:-:S02]  /*19b20*/  IMAD.MOV.U32 R4, RZ, RZ, R2 ;  /* 0x000000ffff047224 */ /* 0x001fc400078e0002 */
[----:B------:R-:W-:-:S07]  /*19b30*/  IMAD.MOV.U32 R5, RZ, RZ, R0 ;  /* 0x000000ffff057224 */ /* 0x000fce00078e0000 */
[----:B------:R-:W-:-:S15]  /*19b40*/  HMMA.16816.F32 R12, R8, R4, R12 ;  /* 0x00000004080c723c */ /* 0x000fde000000180c */
[----:B------:R-:W-:-:S04]  /*19b50*/  NOP ;  /* 0x0000000000007918 */ /* 0x000fc80000000000 */
[----:B------:R-:W-:Y:S04]  /*19b60*/  STL.64 [R1+0xb40], R12 ;  /* 0x000b400c01007387 */ /* 0x000fe80000100a00 */
[----:B------:R0:W-:Y:S04]  /*19b70*/  STL.64 [R1+0xb48], R14 ;  /* 0x000b480e01007387 */ /* 0x0001e80000100a00 */
[----:B0-----:R-:W2:Y:S04]  /*19b80*/  LDL.LU.64 R14, [R1+0x22b8] ;  /* 0x0022b800010e7983 */ /* 0x001ea80000300a00 */
[----:B------:R-:W2:Y:S04]  /*19b90*/  LDL.LU.64 R12, [R1+0x22b0] ;  /* 0x0022b000010c7983 */ /* 0x000ea80000300a00 */
[----:B------:R-:W-:Y:S04]  /*19ba0*/  STL.64 [R1+0x2268], R10 ;  /* 0x0022680a01007387 */ /* 0x000fe80000100a00 */
[----:B------:R0:W-:Y:S04]  /*19bb0*/  STL.64 [R1+0x2260], R8 ;  /* 0x0022600801007387 */ /* 0x0001e80000100a00 */
[----:B0-----:R-:W3:Y:S04]  /*19bc0*/  LDL.LU.64 R8, [R1+0x3f0] ;  /* 0x0003f00001087983 */ /* 0x001ee80000300a00 */
[----:B------:R-:W3:Y:S01]  /*19bd0*/  LDL.LU.64 R10, [R1+0x3f8] ;  /* 0x0003f800010a7983 */ /* 0x000ee20000300a00 */
[----:B--2---:R-:W-:-:S15]  /*19be0*/  HMMA.16816.F32 R24, R12, R4, R24 ;  /* 0x000000040c18723c */ /* 0x004fde0000001818 */
[----:B------:R-:W-:-:S04]  /*19bf0*/  NOP ;  /* 0x0000000000007918 */ /* 0x000fc80000000000 */
[----:B------:R0:W-:Y:S04]  /*19c00*/  STL.64 [R1+0xbb0], R24 ;  /* 0x000bb01801007387 */ /* 0x0001e80000100a00 */
[----:B------:R1:W-:Y:S04]  /*19c10*/  STL.64 [R1+0xbb8], R26 ;  /* 0x000bb81a01007387 */ /* 0x0003e80000100a00 */
[----:B0-----:R-:W2:Y:S04]  /*19c20*/  LDL.LU.64 R24, [R1+0x2a0] ;  /* 0x0002a00001187983 */ /* 0x001ea80000300a00 */
[----:B-1----:R-:W2:Y:S04]  /*19c30*/  LDL.LU.64 R26, [R1+0x2a8] ;  /* 0x0002a800011a7983 */ /* 0x002ea80000300a00 */
[----:B------:R-:W-:Y:S04]  /*19c40*/  STL [R1+0x224c], R15 ;  /* 0x00224c0f01007387 */ /* 0x000fe80000100800 */
[----:B------:R0:W-:Y:S04]  /*19c50*/  STL [R1+0x2288], R14 ;  /* 0x0022880e01007387 */ /* 0x0001e80000100800 */
[----:B------:R1:W-:Y:S04]  /*19c60*/  STL.64 [R1+0x2280], R12 ;  /* 0x0022800c01007387 */ /* 0x0003e80000100a00 */
[----:B0-----:R-:W4:Y:S04]  /*19c70*/  LDL.64 R14, [R1+0x8] ;  /* 0x00000800010e7983 */ /* 0x001f280000100a00 */
[----:B-1----:R-:W4:Y:S02]  /*19c80*/  LDL.64 R12, [R1] ;  /* 0x00000000010c7983 */ /* 0x002f240000100a00 */
[----:B----4-:R-:W-:-:S15]  /*19c90*/  HMMA.16816.F32 R16, R12, R4, R16 ;  /* 0x000000040c10723c */ /* 0x010fde0000001810 */
[----:B------:R-:W-:-:S04]  /*19ca0*/  NOP ;  /* 0x0000000000007918 */ /* 0x000fc80000000000 */
[----:B------:R-:W-:Y:S04]  /*19cb0*/  STL.64 [R1+0x640], R16 ;  /* 0x0006401001007387 */ /* 0x000fe80000100a00 */
[----:B------:R0:W-:Y:S04]  /*19cc0*/  STL.64 [R1+0x648], R18 ;  /* 0x0006481201007387 */ /* 0x0001e80000100a00 */
[----:B0-----:R-:W3:Y:S04]  /*19cd0*/  LDL.LU.64 R18, [R1+0x22a8] ;  /* 0x0022a80001127983 */ /* 0x001ee80000300a00 */
[----:B------:R-:W3:Y:S01]  /*19ce0*/  LDL.LU.64 R16, [R1+0x22a0] ;  /* 0x0022a00001107983 */ /* 0x000ee20000300a00 */
[----:B--2---:R-:W-:Y:S01]  /*19cf0*/  HMMA.16816.F32 R24, R20, R4, R24 ;  /* 0x000000041418723c */ /* 0x004fe20000001818 */
[----:B------:R-:W-:-:S02]  /*19d00*/  IMAD.MOV.U32 R6, RZ, RZ, R12 ;  /* 0x000000ffff067224 */ /* 0x000fc400078e000c */
[----:B------:R-:W-:Y:S02]  /*19d10*/  IMAD.MOV.U32 R3, RZ, RZ, R13 ;  /* 0x000000ffff037224 */ /* 0x000fe400078e000d */
[----:B------:R-:W-:Y:S01]  /*19d20*/  IMAD.MOV.U32 R2, RZ, RZ, R14 ;  /* 0x000000ffff027224 */ /* 0x000fe200078e000e */
[----:B------:R-:W2:Y:S01]  /*19d30*/  LDL.LU.64 R12, [R1+0x190] ;  /* 0x00019000010c7983 */ /* 0x000ea20000300a00 */
[----:B------:R-:W-:-:S03]  /*19d40*/  IMAD.MOV.U32 R0, RZ, RZ, R15 ;  /* 0x000000ffff007224 */ /* 0x000fc600078e000f */
[----:B------:R-:W2:Y:S01]  /*19d50*/  LDL.LU.64 R14, [R1+0x198] ;  /* 0x00019800010e7983 */ /* 0x000ea20000300a00 */
[----:B---3--:R-:W-:-:S15]  /*19d60*/  HMMA.16816.F32 R8, R16, R4, R8 ;  /* 0x000000041008723c */ /* 0x008fde0000001808 */
[----:B------:R-:W-:-:S04]  /*19d70*/  NOP ;  /* 0x0000000000007918 */ /* 0x000fc80000000000 */
[----:B------:R0:W-:Y:S04]  /*19d80*/  STL.64 [R1+0xa50], R8 ;  /* 0x000a500801007387 */ /* 0x0001e80000100a00 */
[----:B------:R1:W-:Y:S04]  /*19d90*/  STL.64 [R1+0xa58], R10 ;  /* 0x000a580a01007387 */ /* 0x0003e80000100a00 */
[----:B0-----:R-:W3:Y:S04]  /*19da0*/  LDL.LU.64 R8, [R1+0x9d0] ;  /* 0x0009d00001087983 */ /* 0x001ee80000300a00 */
[----:B-1----:R-:W3:Y:S04]  /*19db0*/  LDL.LU.64 R10, [R1+0x9d8] ;  /* 0x0009d800010a7983 */ /* 0x002ee80000300a00 */
[----:B------:R0:W-:Y:S04]  /*19dc0*/  STL.64 [R1+0x2220], R18 ;  /* 0x0022201201007387 */ /* 0x0001e80000100a00 */
[----:B------:R1:W-:Y:S01]  /*19dd0*/  STL.64 [R1+0x2218], R16 ;  /* 0x0022181001007387 */ /* 0x0003e20000100a00 */
[----:B0-----:R-:W-:-:S02]  /*19de0*/  IMAD.MOV.U32 R18, RZ, RZ, R2 ;  /* 0x000000ffff127224 */ /* 0x001fc400078e0002 */
[----:B------:R-:W-:Y:S02]  /*19df0*/  IMAD.MOV.U32 R19, RZ, RZ, R0 ;  /* 0x000000ffff137224 */ /* 0x000fe400078e0000 */
[----:B-1----:R-:W-:Y:S02]  /*19e00*/  IMAD.MOV.U32 R16, RZ, RZ, R6 ;  /* 0x000000ffff107224 */ /* 0x002fe400078e0006 */
[----:B------:R-:W-:Y:S01]  /*19e10*/  IMAD.MOV.U32 R17, RZ, RZ, R3 ;  /* 0x000000ffff117224 */ /* 0x000fe200078e0003 */
[----:B------:R-:W-:Y:S04]  /*19e20*/  STL.64 [R1+0x2240], R18 ;  /* 0x0022401201007387 */ /* 0x000fe80000100a00 */
[----:B------:R0:W-:Y:S04]  /*19e30*/  STL.64 [R1+0x2238], R16 ;  /* 0x0022381001007387 */ /* 0x0001e80000100a00 */
[----:B0-----:R-:W3:Y:S04]  /*19e40*/  LDL.LU.64 R16, [R1+0xf0] ;  /* 0x0000f00001107983 */ /* 0x001ee80000300a00 */
[----:B------:R-:W-:Y:S04]  /*19e50*/  STL.64 [R1+0xb20], R24 ;  /* 0x000b201801007387 */ /* 0x000fe80000100a00 */
[----:B------:R0:W-:Y:S04]  /*19e60*/  STL.64 [R1+0xb28], R26 ;  /* 0x000b281a01007387 */ /* 0x0001e80000100a00 */
[----:B0-----:R-:W2:Y:S04]  /*19e70*/  LDL.LU.64 R26, [R1+0x2298] ;  /* 0x00229800011a7983 */ /* 0x001ea80000300a00 */
[----:B------:R-:W2:Y:S04]  /*19e80*/  LDL.LU.64 R24, [R1+0x2290] ;  /* 0x0022900001187983 */ /* 0x000ea80000300a00 */
[----:B------:R-:W-:Y:S04]  /*19e90*/  STL.64 [R1+0x2210], R22 ;  /* 0x0022101601007387 */ /* 0x000fe80000100a00 */
[----:B------:R0:W-:Y:S04]  /*19ea0*/  STL.64 [R1+0x2208], R20 ;  /* 0x0022081401007387 */ /* 0x0001e80000100a00 */
[----:B0-----:R-:W4:Y:S04]  /*19eb0*/  LDL.LU.64 R20, [R1+0x310] ;  /* 0x0003100001147983 */ /* 0x001f280000300a00 */
[----:B------:R-:W4:Y:S01]  /*19ec0*/  LDL.LU.64 R22, [R1+0x318] ;  /* 0x0003180001167983 */ /* 0x000f220000300a00 */
[----:B--2---:R-:W-:Y:S03]  /*19ed0*/  HMMA.16816.F32 R4, R24, R4, R12 ;  /* 0x000000041804723c */ /* 0x004fe6000000180c */
[----:B------:R-:W2:Y:S04]  /*19ee0*/  LDL.LU R14, [R1+0x2288] ;  /* 0x00228800010e7983 */ /* 0x000ea80000300800 */
[----:B------:R-:W2:-:S12]  /*19ef0*/  LDL.LU.64 R12, [R1+0x2280] ;  /* 0x00228000010c7983 */ /* 0x000e980000300a00 */
[----:B------:R-:W-:Y:S04]  /*19f00*/  STL.64 [R1+0xc50], R4 ;  /* 0x000c500401007387 */ /* 0x000fe80000100a00 */
[----:B------:R0:W-:Y:S04]  /*19f10*/  STL.64 [R1+0xc58], R6 ;  /* 0x000c580601007387 */ /* 0x0001e80000100a00 */
[----:B0-----:R-:W3:Y:S04]  /*19f20*/  LDL.LU.64 R6, [R1+0x2278] ;  /* 0x0022780001067983 */ /* 0x001ee80000300a00 */
[----:B------:R-:W3:Y:S04]  /*19f30*/  LDL.LU.64 R4, [R1+0x2270] ;  /* 0x0022700001047983 */ /* 0x000ee80000300a00 */
[----:B------:R-:W-:Y:S04]  /*19f40*/  STL.64 [R1+0x2230], R26 ;  /* 0x0022301a01007387 */ /* 0x000fe80000100a00 */
[----:B------:R0:W-:Y:S04]  /*19f50*/  STL.64 [R1+0x2228], R24 ;  /* 0x0022281801007387 */ /* 0x0001e80000100a00 */
[----:B0-----:R-:W2:Y:S04]  /*19f60*/  LDL.LU.64 R24, [R1+0x490] ;  /* 0x0004900001187983 */ /* 0x001ea80000300a00 */
[----:B------:R-:W2:Y:S01]  /*19f70*/  LDL.LU.64 R26, [R1+0x498] ;  /* 0x00049800011a7983 */ /* 0x000ea20000300a00 */
[----:B---3--:R-:W-:Y:S01]  /*19f80*/  HMMA.16816.F32 R8, R4, R16, R8 ;  /* 0x000000100408723c */ /* 0x008fe20000001808 */
[----:B------:R-:W-:-:S02]  /*19f90*/  IMAD.MOV.U32 R28, RZ, RZ, R6 ;  /* 0x000000ffff1c7224 */ /* 0x000fc400078e0006 */
[----:B------:R-:W-:Y:S02]  /*19fa0*/  IMAD.MOV.U32 R3, RZ, RZ, R7 ;  /* 0x000000ffff037224 */ /* 0x000fe400078e0007 */
[----:B------:R-:W-:Y:S02]  /*19fb0*/  IMAD.MOV.U32 R15, RZ, RZ, R4 ;  /* 0x000000ffff0f7224 */ /* 0x000fe400078e0004 */
[----:B------:R-:W-:-:S12]  /*19fc0*/  IMAD.MOV.U32 R29, RZ, RZ, R5 ;  /* 0x000000ffff1d7224 */ /* 0x000fd800078e0005 */
[----:B------:R-:W-:Y:S04]  /*19fd0*/  STL.64 [R1+0x4f0], R8 ;  /* 0x0004f00801007387 */ /* 0x000fe80000100a00 */
[----:B------:R0:W-:Y:S04]  /*19fe0*/  STL.64 [R1+0x4f8], R10 ;  /* 0x0004f80a01007387 */ /* 0x0001e80000100a00 */
[----:B0-----:R-:W4:Y:S04]  /*19ff0*/  LDL.LU.64 R10, [R1+0x2268] ;  /* 0x00226800010a7983 */ /* 0x001f280000300a00 */
[----:B------:R-:W4:Y:S04]  /*1a000*/  LDL.LU.64 R8, [R1+0x2260] ;  /* 0x0022600001087983 */ /* 0x000f280000300a00 */
[----:B------:R-:W3:Y:S04]  /*1a010*/  LDL.LU.64 R6, [R1+0x2258] ;  /* 0x0022580001067983 */ /* 0x000ee80000300a00 */
[----:B------:R-:W2:Y:S01]  /*1a020*/  LDL.LU.64 R4, [R1+0x2250] ;  /* 0x0022500001047983 */ /* 0x000ea20000300a00 */
[----:B------:R-:W-:-:S02]  /*1a030*/  IMAD.MOV.U32 R2, RZ, RZ, R16 ;  /* 0x000000ffff027224 */ /* 0x000fc400078e0010 */
[----:B------:R-:W-:Y:S01]  /*1a040*/  IMAD.MOV.U32 R0, RZ, RZ, R17 ;  /* 0x000000ffff007224 */ /* 0x000fe200078e0011 */
[----:B---3--:R-:W-:Y:S01]  /*1a050*/  STL.64 [R1+0x21e0], R6 ;  /* 0x0021e00601007387 */ /* 0x008fe20000100a00 */
[-C--:B--2---:R-:W-:Y:S03]  /*1a060*/  HMMA.16816.F32 R24, R4, R16.reuse, R24 ;  /* 0x000000100418723c */ /* 0x084fe60000001818 */
[----:B------:R4:W-:Y:S05]  /*1a070*/  STL.64 [R1+0x21d8], R4 ;  /* 0x0021d80401007387 */ /* 0x0009ea0000100a00 */
[----:B----4-:R-:W-:Y:S11]  /*1a080*/  HMMA.16816.F32 R4, R8, R16, R20 ;  /* 0x000000100804723c */ /* 0x010ff60000001814 */
[----:B------:R-:W-:Y:S04]  /*1a090*/  STL.64 [R1+0xa00], R24 ;  /* 0x000a001801007387 */ /* 0x000fe80000100a00 */
[----:B------:R-:W-:Y:S04]  /*1a0a0*/  STL.64 [R1+0xa08], R26 ;  /* 0x000a081a01007387 */ /* 0x000fe80000100a00 */
[----:B------:R0:W-:Y:S04]  /*1a0b0*/  STL.64 [R1+0xac0], R4 ;  /* 0x000ac00401007387 */ /* 0x0001e80000100a00 */
[----:B------:R1:W-:Y:S04]  /*1a0c0*/  STL.64 [R1+0xac8], R6 ;  /* 0x000ac80601007387 */ /* 0x0003e80000100a00 */
[----:B------:R-:W2:Y:S04]  /*1a0d0*/  LDL.LU.64 R16, [R1+0x210] ;  /* 0x0002100001107983 */ /* 0x000ea80000300a00 */
[----:B------:R-:W2:Y:S01]  /*1a0e0*/  LDL.LU.64 R18, [R1+0x218] ;  /* 0x0002180001127983 */ /* 0x000ea20000300a00 */
[----:B0-----:R-:W-:-:S03]  /*1a0f0*/  IMAD.MOV.U32 R4, RZ, RZ, R15 ;  /* 0x000000ffff047224 */ /* 0x001fc600078e000f */
[----:B------:R-:W3:Y:S04]  /*1a100*/  LDL.LU.64 R24, [R1+0x600] ;  /* 0x0006000001187983 */ /* 0x000ee80000300a00 */
[----:B------:R-:W3:Y:S04]  /*1a110*/  LDL.LU.64 R26, [R1+0x608] ;  /* 0x00060800011a7983 */ /* 0x000ee80000300a00 */
[----:B------:R-:W4:Y:S04]  /*1a120*/  LDL.LU.64 R20, [R1+0x3e0] ;  /* 0x0003e00001147983 */ /* 0x000f280000300a00 */
[----:B------:R-:W4:Y:S04]  /*1a130*/  LDL.LU.64 R22, [R1+0x3e8] ;  /* 0x0003e80001167983 */ /* 0x000f280000300a00 */
[----:B------:R-:W2:Y:S01]  /*1a140*/  LDL.LU R15, [R1+0x224c] ;  /* 0x00224c00010f7983 */ /* 0x000ea20000300800 */
[----:B-1----:R-:W-:-:S02]  /*1a150*/  IMAD.MOV.U32 R6, RZ, RZ, R28 ;  /* 0x000000ffff067224 */ /* 0x002fc400078e001c */
[----:B------:R-:W-:Y:S02]  /*1a160*/  IMAD.MOV.U32 R7, RZ, RZ, R3 ;  /* 0x000000ffff077224 */ /* 0x000fe400078e0003 */
[----:B------:R-:W-:Y:S02]  /*1a170*/  IMAD.MOV.U32 R5, RZ, RZ, R29 ;  /* 0x000000ffff057224 */ /* 0x000fe400078e001d */
[----:B------:R-:W3:Y:S04]  /*1a180*/  LDL.LU R29, [R1+0x2248] ;  /* 0x00224800011d7983 */ /* 0x000ee80000300800 */
[----:B------:R-:W-:Y:S04]  /*1a190*/  STL.64 [R1+0x2200], R6 ;  /* 0x0022000601007387 */ /* 0x000fe80000100a00 */
[----:B------:R0:W-:Y:S02]  /*1a1a0*/  STL.64 [R1+0x21f8], R4 ;  /* 0x0021f80401007387 */ /* 0x0001e40000100a00 */
[----:B0-----:R-:W-:-:S02]  /*1a1b0*/  IMAD.MOV.U32 R4, RZ, RZ, R2 ;  /* 0x000000ffff047224 */ /* 0x001fc400078e0002 */
[----:B------:R-:W-:Y:S01]  /*1a1c0*/  IMAD.MOV.U32 R5, RZ, RZ, R0 ;  /* 0x000000ffff057224 */ /* 0x000fe200078e0000 */
[----:B------:R-:W-:Y:S04]  /*1a1d0*/  STL.64 [R1+0x21d0], R10 ;  /* 0x0021d00a01007387 */ /* 0x000fe80000100a00 */
[----:B------:R0:W-:Y:S04]  /*1a1e0*/  STL.64 [R1+0x21c8], R8 ;  /* 0x0021c80801007387 */ /* 0x0001e80000100a00 */
[----:B0-----:R-:W3:Y:S04]  /*1a1f0*/  LDL.LU.64 R8, [R1+0x290] ;  /* 0x0002900001087983 */ /* 0x001ee80000300a00 */
[----:B------:R-:W3:Y:S01]  /*1a200*/  LDL.LU.64 R10, [R1+0x298] ;  /* 0x00029800010a7983 */ /* 0x000ee20000300a00 */
        /* <DEDUP_REMOVED lines=10> */
[----:B---3--:R-:W-:Y:S03]  /*1a2b0*/  HMMA.16816.F32 R16, R16, R4, R24 ;  /* 0x000000041010723c */ /* 0x008fe60000001818 */
[----:B------:R-:W2:Y:S04]  /*1a2c0*/  LDL.LU.64 R26, [R1+0x2230] ;  /* 0x00223000011a7983 */ /* 0x000ea80000300a00 */
[----:B------:R-:W2:-:S12]  /*1a2d0*/  LDL.LU.64 R24, [R1+0x2228] ;  /* 0x0022280001187983 */ /* 0x000e980000300a00 */
[----:B------:R-:W-:Y:S04]  /*1a2e0*/  STL.64 [R1+0x4a0], R16 ;  /* 0x0004a01001007387 */ /* 0x000fe80000100a00 */
[----:B------:R0:W-:Y:S04]  /*1a2f0*/  STL.64 [R1+0x4a8], R18 ;  /* 0x0004a81201007387 */ /* 0x0001e80000100a00 */
[----:B0-----:R-:W4:Y:S04]  /*1a300*/  LDL.LU.64 R18, [R1+0x2220] ;  /* 0x0022200001127983 */ /* 0x001f280000300a00 */
[----:B------:R-:W4:Y:S02]  /*1a310*/  LDL.LU.64 R16, [R1+0x2218] ;  /* 0x0022180001107983 */ /* 0x000f240000300a00 */
[----:B----4-:R-:W-:-:S15]  /*1a320*/  HMMA.16816.F32 R20, R16, R4, R20 ;  /* 0x000000041014723c */ /* 0x010fde0000001814 */
[----:B------:R-:W-:-:S04]  /*1a330*/  NOP ;  /* 0x0000000000007918 */ /* 0x000fc80000000000 */
[----:B------:R-:W-:Y:S04]  /*1a340*/  STL.64 [R1+0x8d0], R20 ;  /* 0x0008d01401007387 */ /* 0x000fe80000100a00 */
[----:B------:R0:W-:Y:S04]  /*1a350*/  STL.64 [R1+0x8d8], R22 ;  /* 0x0008d81601007387 */ /* 0x0001e80000100a00 */
[----:B0-----:R-:W3:Y:S04]  /*1a360*/  LDL.LU.64 R22, [R1+0x2210] ;  /* 0x0022100001167983 */ /* 0x001ee80000300a00 */
[----:B------:R-:W3:Y:S04]  /*1a370*/  LDL.LU.64 R20, [R1+0x2208] ;  /* 0x0022080001147983 */ /* 0x000ee80000300a00 */
[----:B------:R0:W-:Y:S04]  /*1a380*/  STL.64 [R1+0x21a0], R18 ;  /* 0x0021a01201007387 */ /* 0x0001e80000100a00 */
[----:B------:R1:W-:Y:S04]  /*1a390*/  STL.64 [R1+0x2198], R16 ;  /* 0x0021981001007387 */ /* 0x0003e80000100a00 */
[----:B0-----:R-:W4:Y:S04]  /*1a3a0*/  LDL.64 R18, [R1+0x8] ;  /* 0x0000080001127983 */ /* 0x001f280000100a00 */
[----:B-1----:R-:W4:Y:S01]  /*1a3b0*/  LDL.64 R16, [R1] ;  /* 0x0000000001107983 */ /* 0x002f220000100a00 */
[-C--:B---3--:R-:W-:Y:S08]  /*1a3c0*/  HMMA.16816.F32 R8, R20, R4.reuse, R8 ;  /* 0x000000041408723c */ /* 0x088ff00000001808 */
[----:B--2---:R-:W-:Y:S01]  /*1a3d0*/  HMMA.16816.F32 R4, R24, R4, R12 ;  /* 0x000000041804723c */ /* 0x004fe2000000180c */
[----:B----4-:R-:W-:Y:S04]  /*1a3e0*/  STL.64 [R1+0x21b0], R18 ;  /* 0x0021b01201007387 */ /* 0x010fe80000100a00 */
[----:B------:R-:W-:Y:S04]  /*1a3f0*/  STL.64 [R1+0x21a8], R16 ;  /* 0x0021a81001007387 */ /* 0x000fe80000100a00 */
[----:B------:R-:W-:Y:S04]  /*1a400*/  STL.64 [R1+0x21f0], R22 ;  /* 0x0021f01601007387 */ /* 0x000fe80000100a00 */
[----:B------:R0:W-:Y:S04]  /*1a410*/  STL.64 [R1+0x21e8], R20 ;  /* 0x0021e81401007387 */ /* 0x0001e80000100a00 */
[----:B------:R1:W-:Y:S04]  /*1a420*/  STL.64 [R1+0xad0], R8 ;  /* 0x000ad00801007387 */ /* 0x0003e80000100a00 */
[----:B------:R2:W-:Y:S04]  /*1a430*/  STL.64 [R1+0xad8], R10 ;  /* 0x000ad80a01007387 */ /* 0x0005e80000100a00 */
[----:B0-----:R-:W3:Y:S04]  /*1a440*/  LDL.LU.64 R20, [R1+0x9c0] ;  /* 0x0009c00001147983 */ /* 0x001ee80000300a00 */
[----:B------:R-:W3:Y:S04]  /*1a450*/  LDL.LU.64 R22, [R1+0x9c8] ;  /* 0x0009c80001167983 */ /* 0x000ee80000300a00 */
[----:B-1----:R-:W4:Y:S04]  /*1a460*/  LDL.LU.64 R8, [R1+0x480] ;  /* 0x0004800001087983 */ /* 0x002f280000300a00 */
[----:B--2---:R-:W4:Y:S04]  /*1a470*/  LDL.LU.64 R10, [R1+0x488] ;  /* 0x00048800010a7983 */ /* 0x004f280000300a00 */
[----:B------:R-:W2:Y:S04]  /*1a480*/  LDL.LU.64 R12, [R1+0x300] ;  /* 0x00030000010c7983 */ /* 0x000ea80000300a00 */
[----:B------:R-:W2:Y:S04]  /*1a490*/  LDL.LU.64 R14, [R1+0x308] ;  /* 0x00030800010e7983 */ /* 0x000ea80000300a00 */
[----:B------:R-:W-:Y:S04]  /*1a4a0*/  STL.64 [R1+0xc40], R4 ;  /* 0x000c400401007387 */ /* 0x000fe80000100a00 */
[----:B------:R-:W-:Y:S04]  /*1a4b0*/  STL.64 [R1+0xc48], R6 ;  /* 0x000c480601007387 */ /* 0x000fe80000100a00 */
[----:B------:R-:W0:Y:S04]  /*1a4c0*/  LDSM.16.M88.4 R4, [R29+UR4+0x1000] ;  /* 0x001000041d04783b */ /* 0x000e280008000200 */
[----:B------:R-:W-:Y:S04]  /*1a4d0*/  STL.64 [R1+0x2190], R26 ;  /* 0x0021901a01007387 */ /* 0x000fe80000100a00 */
[----:B------:R1:W-:Y:S04]  /*1a4e0*/  STL.64 [R1+0x2188], R24 ;  /* 0x0021881801007387 */ /* 0x0003e80000100a00 */
[----:B------:R-:W0:Y:S04]  /*1a4f0*/  LDSM.16.M88.4 R16, [R29+UR4+0xc00] ;  /* 0x000c00041d10783b */ /* 0x000e280008000200 */
[----:B-1----:R-:W2:Y:S04]  /*1a500*/  LDL.LU.64 R24, [R1+0x200] ;  /* 0x0002000001187983 */ /* 0x002ea80000300a00 */
[----:B------:R-:W2:Y:S04]  /*1a510*/  LDL.LU.64 R26, [R1+0x208] ;  /* 0x00020800011a7983 */ /* 0x000ea80000300a00 */
[----:B0-----:R-:W-:Y:S01]  /*1a520*/  STL.64 [R1+0xd0], R4 ;  /* 0x0000d00401007387 */ /* 0x001fe20000100a00 */
[----:B------:R-:W-:-:S02]  /*1a530*/  IMAD.MOV.U32 R2, RZ, RZ, R4 ;  /* 0x000000ffff027224 */ /* 0x000fc400078e0004 */
[----:B------:R-:W-:Y:S01]  /*1a540*/  IMAD.MOV.U32 R0, RZ, RZ, R5 ;  /* 0x000000ffff007224 */ /* 0x000fe200078e0005 */
[----:B------:R-:W-:Y:S04]  /*1a550*/  STL.64 [R1+0xd8], R6 ;  /* 0x0000d80601007387 */ /* 0x000fe80000100a00 */
[----:B------:R-:W0:Y:S04]  /*1a560*/  LDSM.16.M88.4 R4, [R29+UR4+0x1400] ;  /* 0x001400041d04783b */ /* 0x000e280008000200 */
[----:B------:R-:W-:Y:S04]  /*1a570*/  STL.64 [R1+0xe8], R18 ;  /* 0x0000e81201007387 */ /* 0x000fe80000100a00 */
[----:B0-----:R-:W-:Y:S04]  /*1a580*/  STL.64 [R1+0xc0], R4 ;  /* 0x0000c00401007387 */ /* 0x001fe80000100a00 */
[----:B------:R-:W-:Y:S04]  /*1a590*/  STL.64 [R1+0xc8], R6 ;  /* 0x0000c80601007387 */ /* 0x000fe80000100a00 */
[----:B------:R-:W0:Y:S04]  /*1a5a0*/  LDSM.16.M88.4 R4, [R29+UR4+0x1800] ;  /* 0x001800041d04783b */ /* 0x000e280008000200 */
[----:B0-----:R-:W-:Y:S04]  /*1a5b0*/  STL.64 [R1+0xb0], R4 ;  /* 0x0000b00401007387 */ /* 0x001fe80000100a00 */
[----:B------:R0:W-:Y:S04]  /*1a5c0*/  STL.64 [R1+0xb8], R6 ;  /* 0x0000b80601007387 */ /* 0x0001e80000100a00 */
[----:B0-----:R-:W3:Y:S04]  /*1a5d0*/  LDL.LU.64 R6, [R1+0x2200] ;  /* 0x0022000001067983 */ /* 0x001ee80000300a00 */
[----:B------:R-:W3:Y:S04]  /*1a5e0*/  LDL.LU.64 R4, [R1+0x21f8] ;  /* 0x0021f80001047983 */ /* 0x000ee80000300a00 */
[----:B------:R-:W-:Y:S01]  /*1a5f0*/  STL [R1+0x2078], R29 ;  /* 0x0020781d01007387 */ /* 0x000fe20000100800 */
[----:B---3--:R-:W-:Y:S03]  /*1a600*/  HMMA.16816.F32 R4, R4, R16, R20 ;  /* 0x000000100404723c */ /* 0x008fe60000001814 */
[----:B------:R-:W3:Y:S04]  /*1a610*/  LDL.LU.64 R22, [R1+0x21f0] ;  /* 0x0021f00001167983 */ /* 0x000ee80000300a00 */
[----:B------:R-:W3:-:S12]  /*1a620*/  LDL.LU.64 R20, [R1+0x21e8] ;  /* 0x0021e80001147983 */ /* 0x000ed80000300a00 */
        /* <DEDUP_REMOVED lines=14> */
[----:B--2---:R-:W-:-:S15]  /*1a710*/  HMMA.16816.F32 R12, R8, R16, R12 ;  /* 0x00000010080c723c */ /* 0x004fde000000180c */
[----:B------:R-:W-:-:S04]  /*1a720*/  NOP ;  /* 0x0000000000007918 */ /* 0x000fc80000000000 */
[----:B------:R-:W-:Y:S04]  /*1a730*/  STL.64 [R1+0xa30], R12 ;  /* 0x000a300c01007387 */ /* 0x000fe80000100a00 */
[----:B------:R0:W-:Y:S04]  /*1a740*/  STL.64 [R1+0xa38], R14 ;  /* 0x000a380e01007387 */ /* 0x0001e80000100a00 */
[----:B0-----:R-:W2:Y:S04]  /*1a750*/  LDL.LU.64 R14, [R1+0x21c0] ;  /* 0x0021c000010e7983 */ /* 0x001ea80000300a00 */
[----:B------:R-:W2:Y:S04]  /*1a760*/  LDL.LU.64 R12, [R1+0x21b8] ;  /* 0x0021b800010c7983 */ /* 0x000ea80000300a00 */
[----:B------:R-:W-:Y:S04]  /*1a770*/  STL.64 [R1+0x2180], R10 ;  /* 0x0021800a01007387 */ /* 0x000fe80000100a00 */
[----:B------:R0:W-:Y:S01]  /*1a780*/  STL.64 [R1+0x2178], R8 ;  /* 0x0021780801007387 */ /* 0x0001e20000100a00 */
[----:B------:R-:W-:-:S03]  /*1a790*/  IMAD.MOV.U32 R3, RZ, RZ, R17 ;  /* 0x000000ffff037224 */ /* 0x000fc600078e0011 */
[----:B0-----:R-:W3:Y:S04]  /*1a7a0*/  LDL.LU.64 R8, [R1+0x3d0] ;  /* 0x0003d00001087983 */ /* 0x001ee80000300a00 */
[----:B------:R-:W3:Y:S01]  /*1a7b0*/  LDL.LU.64 R10, [R1+0x3d8] ;  /* 0x0003d800010a7983 */ /* 0x000ee20000300a00 */
[----:B--2---:R-:W-:-:S15]  /*1a7c0*/  HMMA.16816.F32 R24, R12, R16, R24 ;  /* 0x000000100c18723c */ /* 0x004fde0000001818 */
[----:B------:R-:W-:-:S04]  /*1a7d0*/  NOP ;  /* 0x0000000000007918 */ /* 0x000fc80000000000 */
[----:B------:R0:W-:Y:S04]  /*1a7e0*/  STL.64 [R1+0xb80], R24 ;  /* 0x000b801801007387 */ /* 0x0001e80000100a00 */
[----:B------:R-:W-:Y:S04]  /*1a7f0*/  STL.64 [R1+0xb88], R26 ;  /* 0x000b881a01007387 */ /* 0x000fe80000100a00 */
[----:B------:R-:W4:Y:S01]  /*1a800*/  LDL.LU.64 R18, [R1+0x21b0] ;  /* 0x0021b00001127983 */ /* 0x000f220000300a00 */
[----:B0-----:R-:W-:-:S03]  /*1a810*/  IMAD.MOV.U32 R24, RZ, RZ, R16 ;  /* 0x000000ffff187224 */ /* 0x001fc600078e0010 */
[----:B------:R-:W4:Y:S04]  /*1a820*/  LDL.LU.64 R16, [R1+0x21a8] ;  /* 0x0021a80001107983 */ /* 0x000f280000300a00 */
[----:B------:R-:W-:Y:S04]  /*1a830*/  STL.64 [R1+0x2160], R14 ;  /* 0x0021600e01007387 */ /* 0x000fe80000100a00 */
[----:B------:R0:W-:Y:S02]  /*1a840*/  STL.64 [R1+0x2158], R12 ;  /* 0x0021580c01007387 */ /* 0x0001e40000100a00 */
[----:B0-----:R-:W-:-:S02]  /*1a850*/  IMAD.MOV.U32 R12, RZ, RZ, R24 ;  /* 0x000000ffff0c7224 */ /* 0x001fc400078e0018 */
[----:B------:R-:W-:Y:S01]  /*1a860*/  IMAD.MOV.U32 R13, RZ, RZ, R3 ;  /* 0x000000ffff0d7224 */ /* 0x000fe200078e0003 */
[----:B------:R-:W3:Y:S04]  /*1a870*/  LDL.LU.64 R24, [R1+0x280] ;  /* 0x0002800001187983 */ /* 0x000ee80000300a00 */
[----:B------:R-:W3:Y:S02]  /*1a880*/  LDL.LU.64 R26, [R1+0x288] ;  /* 0x00028800011a7983 */ /* 0x000ee40000300a00 */
[----:B----4-:R-:W-:Y:S01]  /*1a890*/  HMMA.16816.F32 R4, R16, R12, R4 ;  /* 0x0000000c1004723c */ /* 0x010fe20000001804 */
[----:B------:R-:W-:-:S15]  /*1a8a0*/  IMAD.MOV.U32 R3, RZ, RZ, R19 ;  /* 0x000000ffff037224 */ /* 0x000fde00078e0013 */
[----:B------:R-:W-:-:S03]  /*1a8b0*/  NOP ;  /* 0x0000000000007918 */ /* 0x000fc60000000000 */
[----:B------:R0:W-:Y:S04]  /*1a8c0*/  STL.64 [R1+0x480], R4 ;  /* 0x0004800401007387 */ /* 0x0001e80000100a00 */
[----:B------:R1:W-:Y:S01]  /*1a8d0*/  STL.64 [R1+0x488], R6 ;  /* 0x0004880601007387 */ /* 0x0003e20000100a00 */
[----:B0-----:R-:W-:Y:S02]  /*1a8e0*/  IMAD.MOV.U32 R4, RZ, RZ, R18 ;  /* 0x000000ffff047224 */ /* 0x001fe400078e0012 */
[----:B------:R-:W-:Y:S01]  /*1a8f0*/  IMAD.MOV.U32 R5, RZ, RZ, R17 ;  /* 0x000000ffff057224 */ /* 0x000fe200078e0011 */
[----:B------:R-:W2:Y:S01]  /*1a900*/  LDL.LU.64 R18, [R1+0x21a0] ;  /* 0x0021a00001127983 */ /* 0x000ea20000300a00 */
[----:B-1----:R-:W-:-:S03]  /*1a910*/  IMAD.MOV.U32 R6, RZ, RZ, R16 ;  /* 0x000000ffff067224 */ /* 0x002fc600078e0010 */
[----:B------:R-:W2:Y:S01]  /*1a920*/  LDL.LU.64 R16, [R1+0x2198] ;  /* 0x0021980001107983 */ /* 0x000ea20000300a00 */
[-C--:B---3--:R-:W-:Y:S08]  /*1a930*/  HMMA.16816.F32 R24, R20, R12.reuse, R24 ;  /* 0x0000000c1418723c */ /* 0x088ff00000001818 */
[----:B--2---:R-:W-:-:S15]  /*1a940*/  HMMA.16816.F32 R8, R16, R12, R8 ;  /* 0x0000000c1008723c */ /* 0x004fde0000001808 */
[----:B------:R-:W-:-:S04]  /*1a950*/  NOP ;  /* 0x0000000000007918 */ /* 0x000fc80000000000 */
[----:B------:R0:W-:Y:S04]  /*1a960*/  STL.64 [R1+0x740], R8 ;  /* 0x0007400801007387 */ /* 0x0001e80000100a00 */
[----:B------:R1:W-:Y:S04]  /*1a970*/  STL.64 [R1+0x748], R10 ;  /* 0x0007480a01007387 */ /* 0x0003e80000100a00 */
[----:B0-----:R-:W2:Y:S04]  /*1a980*/  LDL.LU.64 R8, [R1+0x170] ;  /* 0x0001700001087983 */ /* 0x001ea80000300a00 */
[----:B-1----:R-:W2:Y:S04]  /*1a990*/  LDL.LU.64 R10, [R1+0x178] ;  /* 0x00017800010a7983 */ /* 0x002ea80000300a00 */
[----:B------:R0:W-:Y:S04]  /*1a9a0*/  STL.64 [R1+0x2128], R18 ;  /* 0x0021281201007387 */ /* 0x0001e80000100a00 */
[----:B------:R1:W-:Y:S01]  /*1a9b0*/  STL.64 [R1+0x2120], R16 ;  /* 0x0021201001007387 */ /* 0x0003e20000100a00 */
[----:B0-----:R-:W-:-:S02]  /*1a9c0*/  IMAD.MOV.U32 R18, RZ, RZ, R4 ;  /* 0x000000ffff127224 */ /* 0x001fc400078e0004 */
[----:B------:R-:W-:Y:S02]  /*1a9d0*/  IMAD.MOV.U32 R19, RZ, RZ, R3 ;  /* 0x000000ffff137224 */ /* 0x000fe400078e0003 */
[----:B-1----:R-:W-:Y:S02]  /*1a9e0*/  IMAD.MOV.U32 R16, RZ, RZ, R6 ;  /* 0x000000ffff107224 */ /* 0x002fe400078e0006 */
[----:B------:R-:W-:Y:S02]  /*1a9f0*/  IMAD.MOV.U32 R17, RZ, RZ, R5 ;  /* 0x000000ffff117224 */ /* 0x000fe400078e0005 */
[----:B------:R-:W3:Y:S04]  /*1aa00*/  LDL.LU.64 R4, [R1+0x9b0] ;  /* 0x0009b00001047983 */ /* 0x000ee80000300a00 */
[----:B------:R-:W3:Y:S04]  /*1aa10*/  LDL.LU.64 R6, [R1+0x9b8] ;  /* 0x0009b80001067983 */ /* 0x000ee80000300a00 */
[----:B------:R0:W-:Y:S04]  /*1aa20*/  STL.64 [R1+0x2150], R18 ;  /* 0x0021501201007387 */ /* 0x0001e80000100a00 */
[----:B------:R1:W-:Y:S04]  /*1aa30*/  STL.64 [R1+0x2148], R16 ;  /* 0x0021481001007387 */ /* 0x0003e80000100a00 */
[----:B0-----:R-:W3:Y:S04]  /*1aa40*/  LDL.64 R18, [R1+0x18] ;  /* 0x0000180001127983 */ /* 0x001ee80000100a00 */
[----:B-1----:R-:W3:Y:S04]  /*1aa50*/  LDL.64 R16, [R1+0x10] ;  /* 0x0000100001107983 */ /* 0x002ee80000100a00 */
        /* <DEDUP_REMOVED lines=9> */
[----:B------:R-:W2:Y:S04]  /*1aaf0*/  LDL.LU.64 R10, [R1+0x2180] ;  /* 0x00218000010a7983 */ /* 0x000ea80000300a00 */
[----:B------:R-:W2:-:S12]  /*1ab00*/  LDL.LU.64 R8, [R1+0x2178] ;  /* 0x0021780001087983 */ /* 0x000e980000300a00 */
[----:B------:R0:W-:Y:S04]  /*1ab10*/  STL.64 [R1+0xc30], R12 ;  /* 0x000c300c01007387 */ /* 0x0001e80000100a00 */
[----:B------:R1:W-:Y:S04]  /*1ab20*/  STL.64 [R1+0xc38], R14 ;  /* 0x000c380e01007387 */ /* 0x0003e80000100a00 */
[----:B0-----:R-:W2:Y:S04]  /*1ab30*/  LDL.LU.64 R12, [R1+0x2f0] ;  /* 0x0002f000010c7983 */ /* 0x001ea80000300a00 */
[----:B-1----:R-:W2:Y:S04]  /*1ab40*/  LDL.LU.64 R14, [R1+0x2f8] ;  /* 0x0002f800010e7983 */ /* 0x002ea80000300a00 */
[----:B------:R-:W-:Y:S04]  /*1ab50*/  STL.64 [R1+0x2118], R26 ;  /* 0x0021181a01007387 */ /* 0x000fe80000100a00 */
[----:B------:R0:W-:Y:S02]  /*1ab60*/  STL.64 [R1+0x2110], R24 ;  /* 0x0021101801007387 */ /* 0x0001e40000100a00 */
[----:B0-----:R-:W-:-:S02]  /*1ab70*/  IMAD.MOV.U32 R24, RZ, RZ, R2 ;  /* 0x000000ffff187224 */ /* 0x001fc400078e0002 */
[----:B------:R-:W-:-:S07]  /*1ab80*/  IMAD.MOV.U32 R25, RZ, RZ, R0 ;  /* 0x000000ffff197224 */ /* 0x000fce00078e0000 */
[----:B---3--:R-:W-:-:S15]  /*1ab90*/  HMMA.16816.F32 R4, R16, R24, R4 ;  /* 0x000000181004723c */ /* 0x008fde0000001804 */
[----:B------:R-:W-:-:S04]  /*1aba0*/  NOP ;  /* 0x0000000000007918 */ /* 0x000fc80000000000 */
[----:B------:R-:W-:Y:S04]  /*1abb0*/  STL.64 [R1+0x430], R4 ;  /* 0x0004300401007387 */ /* 0x000fe80000100a00 */
[----:B------:R0:W-:Y:S04]  /*1abc0*/  STL.64 [R1+0x438], R6 ;  /* 0x0004380601007387 */ /* 0x0001e80000100a00 */
[----:B0-----:R-:W4:Y:S04]  /*1abd0*/  LDL.LU.64 R6, [R1+0x2170] ;  /* 0x0021700001067983 */ /* 0x001f280000300a00 */
[----:B------:R-:W4:Y:S01]  /*1abe0*/  LDL.LU.64 R4, [R1+0x2168] ;  /* 0x0021680001047983 */ /* 0x000f220000300a00 */
[----:B------:R-:W-:-:S02]  /*1abf0*/  IMAD.MOV.U32 R28, RZ, RZ, R16 ;  /* 0x000000ffff1c7224 */ /* 0x000fc400078e0010 */
[----:B------:R-:W-:Y:S02]  /*1ac00*/  IMAD.MOV.U32 R3, RZ, RZ, R17 ;  /* 0x000000ffff037224 */ /* 0x000fe400078e0011 */
[----:B------:R-:W-:Y:S02]  /*1ac10*/  IMAD.MOV.U32 R2, RZ, RZ, R18 ;  /* 0x000000ffff027224 */ /* 0x000fe400078e0012 */
[----:B------:R-:W-:Y:S01]  /*1ac20*/  IMAD.MOV.U32 R0, RZ, RZ, R19 ;  /* 0x000000ffff007224 */ /* 0x000fe200078e0013 */
[----:B------:R-:W3:Y:S04]  /*1ac30*/  LDL.LU.64 R16, [R1+0x1f0] ;  /* 0x0001f00001107983 */ /* 0x000ee80000300a00 */
[----:B------:R-:W3:Y:S04]  /*1ac40*/  LDL.LU.64 R18, [R1+0x1f8] ;  /* 0x0001f80001127983 */ /* 0x000ee80000300a00 */
[----:B------:R-:W-:Y:S01]  /*1ac50*/  STL [R1+0x2140], R28 ;  /* 0x0021401c01007387 */ /* 0x000fe20000100800 */
[-C--:B----4-:R-:W-:Y:S08]  /*1ac60*/  HMMA.16816.F32 R20, R4, R24.reuse, R20 ;  /* 0x000000180414723c */ /* 0x090ff00000001814 */
[----:B--2---:R-:W-:Y:S11]  /*1ac70*/  HMMA.16816.F32 R24, R8, R24, R12 ;  /* 0x000000180818723c */ /* 0x004ff6000000180c */
[----:B------:R0:W-:Y:S04]  /*1ac80*/  STL.64 [R1+0x470], R20 ;  /* 0x0004701401007387 */ /* 0x0001e80000100a00 */
[----:B------:R1:W-:Y:S04]  /*1ac90*/  STL.64 [R1+0x478], R22 ;  /* 0x0004781601007387 */ /* 0x0003e80000100a00 */
[----:B0-----:R-:W2:Y:S04]  /*1aca0*/  LDL.LU.64 R20, [R1+0x630] ;  /* 0x0006300001147983 */ /* 0x001ea80000300a00 */
[----:B-1----:R-:W2:Y:S04]  /*1acb0*/  LDL.LU.64 R22, [R1+0x638] ;  /* 0x0006380001167983 */ /* 0x002ea80000300a00 */
[----:B------:R-:W-:Y:S04]  /*1acc0*/  STL.64 [R1+0x20f8], R6 ;  /* 0x0020f80601007387 */ /* 0x000fe80000100a00 */
[----:B------:R0:W-:Y:S04]  /*1acd0*/  STL.64 [R1+0x20f0], R4 ;  /* 0x0020f00401007387 */ /* 0x0001e80000100a00 */
[----:B0-----:R-:W4:Y:S04]  /*1ace0*/  LDL.LU.64 R4, [R1+0x3c0] ;  /* 0x0003c00001047983 */ /* 0x001f280000300a00 */
[----:B------:R-:W4:Y:S04]  /*1acf0*/  LDL.LU.64 R6, [R1+0x3c8] ;  /* 0x0003c80001067983 */ /* 0x000f280000300a00 */
[----:B------:R-:W3:Y:S04]  /*1ad00*/  LDL.LU.64 R14, [R1+0x2160] ;  /* 0x00216000010e7983 */ /* 0x000ee80000300a00 */
[----:B------:R-:W3:Y:S04]  /*1ad10*/  LDL.LU.64 R12, [R1+0x2158] ;  /* 0x00215800010c7983 */ /* 0x000ee80000300a00 */
[----:B------:R0:W-:Y:S04]  /*1ad20*/  STL.64 [R1+0x9f0], R24 ;  /* 0x0009f01801007387 */ /* 0x0001e80000100a00 */
[----:B------:R1:W-:Y:S04]  /*1ad30*/  STL.64 [R1+0x9f8], R26 ;  /* 0x0009f81a01007387 */ /* 0x0003e80000100a00 */
[----:B0-----:R-:W2:Y:S04]  /*1ad40*/  LDL.LU.64 R24, [R1+0x270] ;  /* 0x0002700001187983 */ /* 0x001ea80000300a00 */
[----:B-1----:R-:W2:Y:S04]  /*1ad50*/  LDL.LU.64 R26, [R1+0x278] ;  /* 0x00027800011a7983 */ /* 0x002ea80000300a00 */
[----:B------:R-:W-:Y:S04]  /*1ad60*/  STL.64 [R1+0x2108], R10 ;  /* 0x0021080a01007387 */ /* 0x000fe80000100a00 */
[----:B------:R0:W-:Y:S04]  /*1ad70*/  STL.64 [R1+0x2100], R8 ;  /* 0x0021000801007387 */ /* 0x0001e80000100a00 */
[----:B0-----:R-:W3:Y:S02]  /*1ad80*/  LDL.LU.64 R8, [R1+0xd0] ;  /* 0x0000d00001087983 */ /* 0x001ee40000300a00 */
[----:B---3--:R-:W-:-:S15]  /*1ad90*/  HMMA.16816.F32 R16, R12, R8, R16 ;  /* 0x000000080c10723c */ /* 0x008fde0000001810 */
[----:B------:R-:W-:-:S04]  /*1ada0*/  NOP ;  /* 0x0000000000007918 */ /* 0x000fc80000000000 */
[----:B------:R-:W-:Y:S04]  /*1adb0*/  STL.64 [R1+0xb50], R16 ;  /* 0x000b501001007387 */ /* 0x000fe80000100a00 */
[----:B------:R0:W-:Y:S04]  /*1adc0*/  STL.64 [R1+0xb58], R18 ;  /* 0x000b581201007387 */ /* 0x0001e80000100a00 */
[----:B0-----:R-:W2:Y:S04]  /*1add0*/  LDL.LU.64 R18, [R1+0x2150] ;  /* 0x0021500001127983 */ /* 0x001ea80000300a00 */
[----:B------:R-:W2:Y:S01]  /*1ade0*/  LDL.LU.64 R16, [R1+0x2148] ;  /* 0x0021480001107983 */ /* 0x000ea20000300a00 */
[----:B------:R-:W-:-:S02]  /*1adf0*/  IMAD.MOV.U32 R28, RZ, RZ, R8 ;  /* 0x000000ffff1c7224 */ /* 0x000fc400078e0008 */
[----:B------:R-:W-:Y:S02]  /*1ae00*/  IMAD.MOV.U32 R29, RZ, RZ, R9 ;  /* 0x000000ffff1d7224 */ /* 0x000fe400078e0009 */
[----:B------:R-:W3:Y:S04]  /*1ae10*/  LDL.LU.64 R8, [R1+0x160] ;  /* 0x0001600001087983 */ /* 0x000ee80000300a00 */
[----:B------:R-:W3:Y:S04]  /*1ae20*/  LDL.LU.64 R10, [R1+0x168] ;  /* 0x00016800010a7983 */ /* 0x000ee80000300a00 */
[----:B------:R-:W-:Y:S04]  /*1ae30*/  STL.64 [R1+0x20e8], R14 ;  /* 0x0020e80e01007387 */ /* 0x000fe80000100a00 */
[----:B------:R0:W-:Y:S02]  /*1ae40*/  STL.64 [R1+0x20e0], R12 ;  /* 0x0020e00c01007387 */ /* 0x0001e40000100a00 */
[----:B0-----:R-:W-:-:S02]  /*1ae50*/  IMAD.MOV.U32 R12, RZ, RZ, R28 ;  /* 0x000000ffff0c7224 */ /* 0x001fc400078e001c */
[----:B------:R-:W-:Y:S01]  /*1ae60*/  IMAD.MOV.U32 R13, RZ, RZ, R29 ;  /* 0x000000ffff0d7224 */ /* 0x000fe200078e001d */
[----:B------:R-:W3:Y:S06]  /*1ae70*/  LDL.LU R28, [R1+0x2140] ;  /* 0x00214000011c7983 */ /* 0x000eec0000300800 */
[----:B--2---:R-:W-:Y:S01]  /*1ae80*/  HMMA.16816.F32 R16, R16, R12, R20 ;  /* 0x0000000c1010723c */ /* 0x004fe20000001814 */
[----:B------:R-:W2:Y:S04]  /*1ae90*/  LDL.LU.64 R22, [R1+0x2138] ;  /* 0x0021380001167983 */ /* 0x000ea80000300a00 */
[----:B------:R-:W2:-:S14]  /*1aea0*/  LDL.LU.64 R20, [R1+0x2130] ;  /* 0x0021300001147983 */ /* 0x000e9c0000300a00 */
[----:B------:R-:W-:Y:S04]  /*1aeb0*/  STL.64 [R1+0x3e0], R16 ;  /* 0x0003e01001007387 */ /* 0x000fe80000100a00 */
[----:B------:R0:W-:Y:S04]  /*1aec0*/  STL.64 [R1+0x3e8], R18 ;  /* 0x0003e81201007387 */ /* 0x0001e80000100a00 */
[----:B0-----:R-:W4:Y:S04]  /*1aed0*/  LDL.LU.64 R18, [R1+0x2128] ;  /* 0x0021280001127983 */ /* 0x001f280000300a00 */
[----:B------:R-:W4:Y:S01]  /*1aee0*/  LDL.LU.64 R16, [R1+0x2120] ;  /* 0x0021200001107983 */ /* 0x000f220000300a00 */
[-C--:B--2---:R-:W-:Y:S08]  /*1aef0*/  HMMA.16816.F32 R24, R20, R12.reuse, R24 ;  /* 0x0000000c1418723c */ /* 0x084ff00000001818 */
[----:B----4-:R-:W-:-:S15]  /*1af00*/  HMMA.16816.F32 R4, R16, R12, R4 ;  /* 0x0000000c1004723c */ /* 0x010fde0000001804 */
[----:B------:R-:W-:-:S04]  /*1af10*/  NOP ;  /* 0x0000000000007918 */ /* 0x000fc80000000000 */
        /* <DEDUP_REMOVED lines=8> */
[----:B------:R-:W-:Y:S04]  /*1afa0*/  STL.64 [R1+0xa20], R24 ;  /* 0x000a201801007387 */ /* 0x000fe80000100a00 */
[----:B------:R0:W-:Y:S04]  /*1afb0*/  STL.64 [R1+0xa28], R26 ;  /* 0x000a281a01007387 */ /* 0x0001e80000100a00 */
[----:B0-----:R-:W3:Y:S04]  /*1afc0*/  LDL.LU.64 R26, [R1+0x2118] ;  /* 0x00211800011a7983 */ /* 0x001ee80000300a00 */
[----:B------:R-:W3:Y:S04]  /*1afd0*/  LDL.LU.64 R24, [R1+0x2110] ;  /* 0x0021100001187983 */ /* 0x000ee80000300a00 */
[----:B------:R-:W-:Y:S04]  /*1afe0*/  STL.64 [R1+0x20d8], R22 ;  /* 0x0020d81601007387 */ /* 0x000fe80000100a00 */
[----:B------:R-:W-:Y:S01]  /*1aff0*/  STL.64 [R1+0x20d0], R20 ;  /* 0x0020d01401007387 */ /* 0x000fe20000100a00 */
[----:B---3--:R-:W-:Y:S03]  /*1b000*/  HMMA.16816.F32 R12, R24, R12, R8 ;  /* 0x0000000c180c723c */ /* 0x008fe60000001808 */
[----:B------:R-:W3:Y:S04]  /*1b010*/  LDL.LU.64 R10, [R1+0x2108] ;  /* 0x00210800010a7983 */ /* 0x000ee80000300a00 */
[----:B------:R-:W3:-:S12]  /*1b020*/  LDL.LU.64 R8, [R1+0x2100] ;  /* 0x0021000001087983 */ /* 0x000ed80000300a00 */
[----:B------:R0:W-:Y:S04]  /*1b030*/  STL.64 [R1+0xc20], R12 ;  /* 0x000c200c01007387 */ /* 0x0001e80000100a00 */
[----:B------:R1:W-:Y:S04]  /*1b040*/  STL.64 [R1+0xc28], R14 ;  /* 0x000c280e01007387 */ /* 0x0003e80000100a00 */
[----:B0-----:R-:W3:Y:S04]  /*1b050*/  LDL.LU.64 R12, [R1+0x2e0] ;  /* 0x0002e000010c7983 */ /* 0x001ee80000300a00 */
[----:B-1----:R-:W3:Y:S04]  /*1b060*/  LDL.LU.64 R14, [R1+0x2e8] ;  /* 0x0002e800010e7983 */ /* 0x002ee80000300a00 */
[----:B------:R-:W-:Y:S04]  /*1b070*/  STL.64 [R1+0x20b8], R26 ;  /* 0x0020b81a01007387 */ /* 0x000fe80000100a00 */
[----:B------:R0:W-:Y:S04]  /*1b080*/  STL.64 [R1+0x20b0], R24 ;  /* 0x0020b01801007387 */ /* 0x0001e80000100a00 */
[----:B0-----:R-:W2:Y:S01]  /*1b090*/  LDL.LU.64 R24, [R1+0xc0] ;  /* 0x0000c00001187983 */ /* 0x001ea20000300a00 */
[----:B------:R-:W-:-:S02]  /*1b0a0*/  IMAD.MOV.U32 R20, RZ, RZ, R28 ;  /* 0x000000ffff147224 */ /* 0x000fc400078e001c */
[----:B------:R-:W-:Y:S02]  /*1b0b0*/  IMAD.MOV.U32 R21, RZ, RZ, R3 ;  /* 0x000000ffff157224 */ /* 0x000fe400078e0003 */
[----:B------:R-:W-:Y:S02]  /*1b0c0*/  IMAD.MOV.U32 R22, RZ, RZ, R2 ;  /* 0x000000ffff167224 */ /* 0x000fe400078e0002 */
[----:B------:R-:W-:-:S07]  /*1b0d0*/  IMAD.MOV.U32 R23, RZ, RZ, R0 ;  /* 0x000000ffff177224 */ /* 0x000fce00078e0000 */
[----:B--2---:R-:W-:Y:S01]  /*1b0e0*/  HMMA.16816.F32 R20, R20, R24, R4 ;  /* 0x000000181414723c */ /* 0x004fe20000001804 */
[----:B------:R-:W4:Y:S04]  /*1b0f0*/  LDL.LU.64 R6, [R1+0x20f8] ;  /* 0x0020f80001067983 */ /* 0x000f280000300a00 */
[----:B------:R-:W4:-:S14]  /*1b100*/  LDL.LU.64 R4, [R1+0x20f0] ;  /* 0x0020f00001047983 */ /* 0x000f1c0000300a00 */
[----:B------:R0:W-:Y:S04]  /*1b110*/  STL.64 [R1+0x3d0], R20 ;  /* 0x0003d01401007387 */ /* 0x0001e80000100a00 */
[----:B------:R1:W-:Y:S04]  /*1b120*/  STL.64 [R1+0x3d8], R22 ;  /* 0x0003d81601007387 */ /* 0x0003e80000100a00 */
[----:B0-----:R-:W2:Y:S04]  /*1b130*/  LDL.LU.64 R20, [R1+0x1e0] ;  /* 0x0001e00001147983 */ /* 0x001ea80000300a00 */
[----:B-1----:R-:W2:Y:S01]  /*1b140*/  LDL.LU.64 R22, [R1+0x1e8] ;  /* 0x0001e80001167983 */ /* 0x002ea20000300a00 */
[----:B----4-:R-:W-:-:S15]  /*1b150*/  HMMA.16816.F32 R16, R4, R24, R16 ;  /* 0x000000180410723c */ /* 0x010fde0000001810 */
[----:B------:R-:W-:-:S04]  /*1b160*/  NOP ;  /* 0x0000000000007918 */ /* 0x000fc80000000000 */
[----:B------:R0:W-:Y:S04]  /*1b170*/  STL.64 [R1+0x3f0], R16 ;  /* 0x0003f01001007387 */ /* 0x0001e80000100a00 */
[----:B------:R1:W-:Y:S04]  /*1b180*/  STL.64 [R1+0x3f8], R18 ;  /* 0x0003f81201007387 */ /* 0x0003e80000100a00 */
[----:B0-----:R-:W4:Y:S04]  /*1b190*/  LDL.LU.64 R16, [R1+0x660] ;  /* 0x0006600001107983 */ /* 0x001f280000300a00 */
[----:B-1----:R-:W4:Y:S04]  /*1b1a0*/  LDL.LU.64 R18, [R1+0x668] ;  /* 0x0006680001127983 */ /* 0x002f280000300a00 */
[----:B------:R0:W-:Y:S04]  /*1b1b0*/  STL.64 [R1+0x2088], R6 ;  /* 0x0020880601007387 */ /* 0x0001e80000100a00 */
[----:B------:R1:W-:Y:S04]  /*1b1c0*/  STL.64 [R1+0x2080], R4 ;  /* 0x0020800401007387 */ /* 0x0003e80000100a00 */
[----:B0-----:R-:W2:Y:S04]  /*1b1d0*/  LDL.64 R6, [R1+0x18] ;  /* 0x0000180001067983 */ /* 0x001ea80000100a00 */
[----:B-1----:R-:W4:Y:S01]  /*1b1e0*/  LDL.64 R4, [R1+0x10] ;  /* 0x0000100001047983 */ /* 0x002f220000100a00 */
[----:B---3--:R-:W-:Y:S03]  /*1b1f0*/  HMMA.16816.F32 R12, R8, R24, R12 ;  /* 0x00000018080c723c */ /* 0x008fe6000000180c */
[----:B--2---:R-:W-:Y:S04]  /*1b200*/  STL.64 [R1+0x20a8], R6 ;  /* 0x0020a80601007387 */ /* 0x004fe80000100a00 */
[----:B----4-:R0:W-:Y:S04]  /*1b210*/  STL.64 [R1+0x20a0], R4 ;  /* 0x0020a00401007387 */ /* 0x0101e80000100a00 */
[----:B0-----:R-:W2:Y:S04]  /*1b220*/  LDL.LU.64 R4, [R1+0x3b0] ;  /* 0x0003b00001047983 */ /* 0x001ea80000300a00 */
[----:B------:R-:W2:Y:S04]  /*1b230*/  LDL.LU.64 R6, [R1+0x3b8] ;  /* 0x0003b80001067983 */ /* 0x000ea80000300a00 */
        /* <DEDUP_REMOVED lines=8> */
[----:B------:R-:W-:-:S02]  /*1b2c0*/  IMAD.MOV.U32 R2, RZ, RZ, R24 ;  /* 0x000000ffff027224 */ /* 0x000fc400078e0018 */
[----:B------:R-:W-:Y:S01]  /*1b2d0*/  IMAD.MOV.U32 R0, RZ, RZ, R25 ;  /* 0x000000ffff007224 */ /* 0x000fe200078e0019 */
[----:B---3--:R-:W-:-:S15]  /*1b2e0*/  HMMA.16816.F32 R20, R12, R24, R20 ;  /* 0x000000180c14723c */ /* 0x008fde0000001814 */
[----:B------:R-:W-:-:S04]  /*1b2f0*/  NOP ;  /* 0x0000000000007918 */ /* 0x000fc80000000000 */
[----:B------:R-:W-:Y:S04]  /*1b300*/  STL.64 [R1+0xb30], R20 ;  /* 0x000b301401007387 */ /* 0x000fe80000100a00 */
[----:B------:R0:W-:Y:S04]  /*1b310*/  STL.64 [R1+0xb38], R22 ;  /* 0x000b381601007387 */ /* 0x0001e80000100a00 */
[----:B0-----:R-:W3:Y:S04]  /*1b320*/  LDL.LU.64 R22, [R1+0x20d8] ;  /* 0x0020d80001167983 */ /* 0x001ee80000300a00 */
[----:B------:R-:W3:Y:S04]  /*1b330*/  LDL.LU.64 R20, [R1+0x20d0] ;  /* 0x0020d00001147983 */ /* 0x000ee80000300a00 */
[----:B------:R-:W3:Y:S04]  /*1b340*/  LDL.LU.64 R24, [R1+0x260] ;  /* 0x0002600001187983 */ /* 0x000ee80000300a00 */
[----:B------:R-:W3:Y:S04]  /*1b350*/  LDL.LU.64 R26, [R1+0x268] ;  /* 0x00026800011a7983 */ /* 0x000ee80000300a00 */
[----:B------:R-:W-:Y:S04]  /*1b360*/  STL.64 [R1+0x2070], R14 ;  /* 0x0020700e01007387 */ /* 0x000fe80000100a00 */
[----:B------:R0:W-:Y:S02]  /*1b370*/  STL.64 [R1+0x2068], R12 ;  /* 0x0020680c01007387 */ /* 0x0001e40000100a00 */
[----:B0-----:R-:W-:-:S02]  /*1b380*/  IMAD.MOV.U32 R12, RZ, RZ, R2 ;  /* 0x000000ffff0c7224 */ /* 0x001fc400078e0002 */
[----:B------:R-:W-:-:S07]  /*1b390*/  IMAD.MOV.U32 R13, RZ, RZ, R0 ;  /* 0x000000ffff0d7224 */ /* 0x000fce00078e0000 */
[----:B----4-:R-:W-:-:S15]  /*1b3a0*/  HMMA.16816.F32 R16, R8, R12, R16 ;  /* 0x0000000c0810723c */ /* 0x010fde0000001810 */
[----:B------:R-:W-:-:S04]  /*1b3b0*/  NOP ;  /* 0x0000000000007918 */ /* 0x000fc80000000000 */
[----:B------:R-:W-:Y:S04]  /*1b3c0*/  STL.64 [R1+0x3c0], R16 ;  /* 0x0003c01001007387 */ /* 0x000fe80000100a00 */
[----:B------:R0:W-:Y:S04]  /*1b3d0*/  STL.64 [R1+0x3c8], R18 ;  /* 0x0003c81201007387 */ /* 0x0001e80000100a00 */
[----:B0-----:R-:W2:Y:S04]  /*1b3e0*/  LDL.LU.64 R18, [R1+0x20c8] ;  /* 0x0020c80001127983 */ /* 0x001ea80000300a00 */
[----:B------:R-:W2:Y:S01]  /*1b3f0*/  LDL.LU.64 R16, [R1+0x20c0] ;  /* 0x0020c00001107983 */ /* 0x000ea20000300a00 */
[----:B------:R-:W-:-:S02]  /*1b400*/  IMAD.MOV.U32 R14, RZ, RZ, R8 ;  /* 0x000000ffff0e7224 */ /* 0x000fc400078e0008 */
[----:B------:R-:W-:Y:S02]  /*1b410*/  IMAD.MOV.U32 R3, RZ, RZ, R9 ;  /* 0x000000ffff037224 */ /* 0x000fe400078e0009 */
[----:B------:R-:W-:Y:S02]  /*1b420*/  IMAD.MOV.U32 R2, RZ, RZ, R10 ;  /* 0x000000ffff027224 */ /* 0x000fe400078e000a */
[----:B------:R-:W-:Y:S01]  /*1b430*/  IMAD.MOV.U32 R0, RZ, RZ, R11 ;  /* 0x000000ffff007224 */ /* 0x000fe200078e000b */
[-C--:B---3--:R-:W-:Y:S08]  /*1b440*/  HMMA.16816.F32 R24, R20, R12.reuse, R24 ;  /* 0x0000000c1418723c */ /* 0x088ff00000001818 */
[----:B--2---:R-:W-:Y:S01]  /*1b450*/  HMMA.16816.F32 R8, R16, R12, R4 ;  /* 0x0000000c1008723c */ /* 0x004fe20000001804 */
[----:B------:R-:W2:Y:S04]  /*1b460*/  LDL.LU.64 R4, [R1+0x150] ;  /* 0x0001500001047983 */ /* 0x000ea80000300a00 */
[----:B------:R-:W2:-:S14]  /*1b470*/  LDL.LU.64 R6, [R1+0x158] ;  /* 0x0001580001067983 */ /* 0x000e9c0000300a00 */
        /* <DEDUP_REMOVED lines=22> */
[----:B------:R-:W3:Y:S04]  /*1b5e0*/  LDL.LU.64 R6, [R1+0x20a8] ;  /* 0x0020a80001067983 */ /* 0x000ee80000300a00 */
[----:B------:R-:W3:-:S12]  /*1b5f0*/  LDL.LU.64 R4, [R1+0x20a0] ;  /* 0x0020a00001047983 */ /* 0x000ed80000300a00 */
[----:B------:R0:W-:Y:S04]  /*1b600*/  STL.64 [R1+0xc10], R12 ;  /* 0x000c100c01007387 */ /* 0x0001e80000100a00 */
[----:B------:R1:W-:Y:S04]  /*1b610*/  STL.64 [R1+0xc18], R14 ;  /* 0x000c180e01007387 */ /* 0x0003e80000100a00 */
[----:B0-----:R-:W2:Y:S04]  /*1b620*/  LDL.LU.64 R12, [R1+0x2d0] ;  /* 0x0002d000010c7983 */ /* 0x001ea80000300a00 */
[----:B-1----:R-:W2:Y:S01]  /*1b630*/  LDL.LU.64 R14, [R1+0x2d8] ;  /* 0x0002d800010e7983 */ /* 0x002ea20000300a00 */
[----:B---3--:R-:W-:Y:S01]  /*1b640*/  HMMA.16816.F32 R8, R4, R16, R8 ;  /* 0x000000100408723c */ /* 0x008fe20000001808 */
[----:B------:R-:W-:-:S02]  /*1b650*/  IMAD.MOV.U32 R28, RZ, RZ, R6 ;  /* 0x000000ffff1c7224 */ /* 0x000fc400078e0006 */
[----:B------:R-:W-:Y:S02]  /*1b660*/  IMAD.MOV.U32 R3, RZ, RZ, R7 ;  /* 0x000000ffff037224 */ /* 0x000fe400078e0007 */
[----:B------:R-:W-:-:S14]  /*1b670*/  IMAD.MOV.U32 R29, RZ, RZ, R5 ;  /* 0x000000ffff1d7224 */ /* 0x000fdc00078e0005 */
[----:B------:R-:W-:Y:S04]  /*1b680*/  STL.64 [R1+0x320], R8 ;  /* 0x0003200801007387 */ /* 0x000fe80000100a00 */
[----:B------:R0:W-:Y:S04]  /*1b690*/  STL.64 [R1+0x328], R10 ;  /* 0x0003280a01007387 */ /* 0x0001e80000100a00 */
[----:B0-----:R-:W2:Y:S04]  /*1b6a0*/  LDL.LU.64 R10, [R1+0x2098] ;  /* 0x00209800010a7983 */ /* 0x001ea80000300a00 */
[----:B------:R-:W2:Y:S04]  /*1b6b0*/  LDL.LU.64 R8, [R1+0x2090] ;  /* 0x0020900001087983 */ /* 0x000ea80000300a00 */
[----:B------:R-:W4:Y:S04]  /*1b6c0*/  LDL.LU.64 R6, [R1+0x2088] ;  /* 0x0020880001067983 */ /* 0x000f280000300a00 */
[----:B------:R-:W4:Y:S01]  /*1b6d0*/  LDL.LU.64 R4, [R1+0x2080] ;  /* 0x0020800001047983 */ /* 0x000f220000300a00 */
[----:B------:R-:W-:-:S02]  /*1b6e0*/  IMAD.MOV.U32 R2, RZ, RZ, R16 ;  /* 0x000000ffff027224 */ /* 0x000fc400078e0010 */
[----:B------:R-:W-:Y:S01]  /*1b6f0*/  IMAD.MOV.U32 R0, RZ, RZ, R17 ;  /* 0x000000ffff007224 */ /* 0x000fe200078e0011 */
[----:B----4-:R-:W-:-:S15]  /*1b700*/  HMMA.16816.F32 R20, R4, R16, R20 ;  /* 0x000000100414723c */ /* 0x010fde0000001814 */
[----:B------:R-:W-:-:S04]  /*1b710*/  NOP ;  /* 0x0000000000007918 */ /* 0x000fc80000000000 */
[----:B------:R0:W-:Y:S04]  /*1b720*/  STL.64 [R1+0x3b0], R20 ;  /* 0x0003b01401007387 */ /* 0x0001e80000100a00 */
[----:B------:R1:W-:Y:S04]  /*1b730*/  STL.64 [R1+0x3b8], R22 ;  /* 0x0003b81601007387 */ /* 0x0003e80000100a00 */
[----:B------:R-:W3:Y:S04]  /*1b740*/  LDL.LU.64 R16, [R1+0x1d0] ;  /* 0x0001d00001107983 */ /* 0x000ee80000300a00 */
[----:B------:R-:W3:Y:S04]  /*1b750*/  LDL.LU.64 R18, [R1+0x1d8] ;  /* 0x0001d80001127983 */ /* 0x000ee80000300a00 */
[----:B0-----:R-:W4:Y:S04]  /*1b760*/  LDL.LU.64 R20, [R1+0x670] ;  /* 0x0006700001147983 */ /* 0x001f280000300a00 */
[----:B-1----:R-:W4:Y:S04]  /*1b770*/  LDL.LU.64 R22, [R1+0x678] ;  /* 0x0006780001167983 */ /* 0x002f280000300a00 */
[----:B------:R-:W-:Y:S04]  /*1b780*/  STL.64 [R1+0x2010], R6 ;  /* 0x0020100601007387 */ /* 0x000fe80000100a00 */
[----:B------:R0:W-:Y:S04]  /*1b790*/  STL.64 [R1+0x2008], R4 ;  /* 0x0020080401007387 */ /* 0x0001e80000100a00 */
[----:B0-----:R-:W2:Y:S01]  /*1b7a0*/  LDL R4, [R1+0x10] ;  /* 0x0000100001047983 */ /* 0x001ea20000100800 */
[----:B------:R-:W-:-:S02]  /*1b7b0*/  IMAD.MOV.U32 R6, RZ, RZ, R28 ;  /* 0x000000ffff067224 */ /* 0x000fc400078e001c */
[----:B------:R-:W-:Y:S02]  /*1b7c0*/  IMAD.MOV.U32 R7, RZ, RZ, R3 ;  /* 0x000000ffff077224 */ /* 0x000fe400078e0003 */
[----:B------:R-:W-:Y:S02]  /*1b7d0*/  IMAD.MOV.U32 R5, RZ, RZ, R29 ;  /* 0x000000ffff057224 */ /* 0x000fe400078e001d */
[----:B------:R-:W3:Y:S04]  /*1b7e0*/  LDL.LU R29, [R1+0x2078] ;  /* 0x00207800011d7983 */ /* 0x000ee80000300800 */
[----:B------:R-:W-:Y:S04]  /*1b7f0*/  STL.64 [R1+0x2030], R6 ;  /* 0x0020300601007387 */ /* 0x000fe80000100a00 */
[----:B--2---:R0:W-:Y:S02]  /*1b800*/  STL.64 [R1+0x2028], R4 ;  /* 0x0020280401007387 */ /* 0x0041e40000100a00 */
[----:B0-----:R-:W-:-:S02]  /*1b810*/  IMAD.MOV.U32 R4, RZ, RZ, R2 ;  /* 0x000000ffff047224 */ /* 0x001fc400078e0002 */
[----:B------:R-:W-:-:S07]  /*1b820*/  IMAD.MOV.U32 R5, RZ, RZ, R0 ;  /* 0x000000ffff057224 */ /* 0x000fce00078e0000 */
[----:B------:R-:W-:-:S15]  /*1b830*/  HMMA.16816.F32 R12, R8, R4, R12 ;  /* 0x00000004080c723c */ /* 0x000fde000000180c */
        /* <DEDUP_REMOVED lines=9> */
[----:B---3--:R-:W-:-:S15]  /*1b8d0*/  HMMA.16816.F32 R16, R12, R4, R16 ;  /* 0x000000040c10723c */ /* 0x008fde0000001810 */
[----:B------:R-:W-:-:S04]  /*1b8e0*/  NOP ;  /* 0x0000000000007918 */ /* 0x000fc80000000000 */
[----:B------:R-:W-:Y:S04]  /*1b8f0*/  STL.64 [R1+0xb10], R16 ;  /* 0x000b101001007387 */ /* 0x000fe80000100a00 */
[----:B------:R0:W-:Y:S04]  /*1b900*/  STL.64 [R1+0xb18], R18 ;  /* 0x000b181201007387 */ /* 0x0001e80000100a00 */
[----:B0-----:R-:W4:Y:S04]  /*1b910*/  LDL.LU.64 R18, [R1+0x2060] ;  /* 0x0020600001127983 */ /* 0x001f280000300a00 */
[----:B------:R-:W4:Y:S04]  /*1b920*/  LDL.LU.64 R16, [R1+0x2058] ;  /* 0x0020580001107983 */ /* 0x000f280000300a00 */
[----:B------:R-:W-:Y:S04]  /*1b930*/  STL.64 [R1+0x2000], R14 ;  /* 0x0020000e01007387 */ /* 0x000fe80000100a00 */
[----:B------:R0:W-:Y:S04]  /*1b940*/  STL.64 [R1+0x1ff8], R12 ;  /* 0x001ff80c01007387 */ /* 0x0001e80000100a00 */
[----:B0-----:R-:W3:Y:S04]  /*1b950*/  LDL.LU.64 R12, [R1+0x250] ;  /* 0x00025000010c7983 */ /* 0x001ee80000300a00 */
[----:B------:R-:W3:Y:S01]  /*1b960*/  LDL.LU.64 R14, [R1+0x258] ;  /* 0x00025800010e7983 */ /* 0x000ee20000300a00 */
[----:B----4-:R-:W-:Y:S03]  /*1b970*/  HMMA.16816.F32 R16, R16, R4, R20 ;  /* 0x000000041010723c */ /* 0x010fe60000001814 */
[----:B------:R-:W3:Y:S04]  /*1b980*/  LDL.LU.64 R22, [R1+0x2050] ;  /* 0x0020500001167983 */ /* 0x000ee80000300a00 */
[----:B------:R-:W3:-:S12]  /*1b990*/  LDL.LU.64 R20, [R1+0x2048] ;  /* 0x0020480001147983 */ /* 0x000ed80000300a00 */
[----:B------:R-:W-:Y:S04]  /*1b9a0*/  STL.64 [R1+0x300], R16 ;  /* 0x0003001001007387 */ /* 0x000fe80000100a00 */
[----:B------:R0:W-:Y:S04]  /*1b9b0*/  STL.64 [R1+0x308], R18 ;  /* 0x0003081201007387 */ /* 0x0001e80000100a00 */
[----:B0-----:R-:W2:Y:S04]  /*1b9c0*/  LDL.LU.64 R18, [R1+0x2040] ;  /* 0x0020400001127983 */ /* 0x001ea80000300a00 */
[----:B------:R-:W2:Y:S02]  /*1b9d0*/  LDL.LU.64 R16, [R1+0x2038] ;  /* 0x0020380001107983 */ /* 0x000ea40000300a00 */
[----:B--2---:R-:W-:-:S15]  /*1b9e0*/  HMMA.16816.F32 R8, R16, R4, R8 ;  /* 0x000000041008723c */ /* 0x004fde0000001808 */
[----:B------:R-:W-:-:S04]  /*1b9f0*/  NOP ;  /* 0x0000000000007918 */ /* 0x000fc80000000000 */
[----:B------:R0:W-:Y:S04]  /*1ba00*/  STL.64 [R1+0x410], R8 ;  /* 0x0004100801007387 */ /* 0x0001e80000100a00 */
[----:B------:R1:W-:Y:S04]  /*1ba10*/  STL.64 [R1+0x418], R10 ;  /* 0x0004180a01007387 */ /* 0x0003e80000100a00 */
[----:B0-----:R-:W2:Y:S04]  /*1ba20*/  LDL.LU.64 R8, [R1+0x980] ;  /* 0x0009800001087983 */ /* 0x001ea80000300a00 */
[----:B-1----:R-:W2:Y:S04]  /*1ba30*/  LDL.LU.64 R10, [R1+0x988] ;  /* 0x00098800010a7983 */ /* 0x002ea80000300a00 */
[----:B------:R0:W-:Y:S04]  /*1ba40*/  STL.64 [R1+0x1fd0], R18 ;  /* 0x001fd01201007387 */ /* 0x0001e80000100a00 */
[----:B------:R1:W-:Y:S04]  /*1ba50*/  STL.64 [R1+0x1fc8], R16 ;  /* 0x001fc81001007387 */ /* 0x0003e80000100a00 */
[----:B0-----:R-:W4:Y:S04]  /*1ba60*/  LDL.64 R18, [R1+0x8] ;  /* 0x0000080001127983 */ /* 0x001f280000100a00 */
[----:B-1----:R-:W2:Y:S01]  /*1ba70*/  LDL.64 R16, [R1] ;  /* 0x0000000001107983 */ /* 0x002ea20000100a00 */
[-C--:B---3--:R-:W-:Y:S03]  /*1ba80*/  HMMA.16816.F32 R12, R20, R4.reuse, R12 ;  /* 0x00000004140c723c */ /* 0x088fe6000000180c */
[----:B----4-:R-:W-:Y:S04]  /*1ba90*/  STL.64 [R1+0x1ff0], R18 ;  /* 0x001ff01201007387 */ /* 0x010fe80000100a00 */
[----:B--2---:R0:W-:Y:S04]  /*1baa0*/  STL.64 [R1+0x1fe8], R16 ;  /* 0x001fe81001007387 */ /* 0x0041e80000100a00 */
[----:B0-----:R-:W2:Y:S04]  /*1bab0*/  LDL.LU.64 R16, [R1+0x140] ;  /* 0x0001400001107983 */ /* 0x001ea80000300a00 */
[----:B------:R-:W2:Y:S04]  /*1bac0*/  LDL.LU.64 R18, [R1+0x148] ;  /* 0x0001480001127983 */ /* 0x000ea80000300a00 */
[----:B------:R0:W-:Y:S04]  /*1bad0*/  STL.64 [R1+0x870], R12 ;  /* 0x0008700c01007387 */ /* 0x0001e80000100a00 */
[----:B------:R1:W-:Y:S04]  /*1bae0*/  STL.64 [R1+0x878], R14 ;  /* 0x0008780e01007387 */ /* 0x0003e80000100a00 */
[----:B0-----:R-:W3:Y:S04]  /*1baf0*/  LDL.LU.64 R12, [R1+0x2c0] ;  /* 0x0002c000010c7983 */ /* 0x001ee80000300a00 */
[----:B-1----:R-:W3:Y:S04]  /*1bb00*/  LDL.LU.64 R14, [R1+0x2c8] ;  /* 0x0002c800010e7983 */ /* 0x002ee80000300a00 */
[----:B------:R-:W-:Y:S04]  /*1bb10*/  STL.64 [R1+0x1fe0], R22 ;  /* 0x001fe01601007387 */ /* 0x000fe80000100a00 */
[----:B------:R0:W-:Y:S04]  /*1bb20*/  STL.64 [R1+0x1fd8], R20 ;  /* 0x001fd81401007387 */ /* 0x0001e80000100a00 */
[----:B0-----:R-:W4:Y:S04]  /*1bb30*/  LDL.LU.64 R20, [R1+0x540] ;  /* 0x0005400001147983 */ /* 0x001f280000300a00 */
[----:B------:R-:W4:Y:S01]  /*1bb40*/  LDL.LU.64 R22, [R1+0x548] ;  /* 0x0005480001167983 */ /* 0x000f220000300a00 */
[----:B--2---:R-:W-:Y:S03]  /*1bb50*/  HMMA.16816.F32 R4, R24, R4, R16 ;  /* 0x000000041804723c */ /* 0x004fe60000001810 */
[----:B------:R-:W-:-:S15]  /*1bb60*/  LDSM.16.M88.4 R16, [R29+UR4+0x1c00] ;  /* 0x001c00041d10783b */ /* 0x000fde0008000200 */
[----:B------:R-:W-:Y:S01]  /*1bb70*/  NOP ;  /* 0x0000000000007918 */ /* 0x000fe20000000000 */
[----:B------:R-:W-:Y:S04]  /*1bb80*/  STL.64 [R1+0xc00], R4 ;  /* 0x000c000401007387 */ /* 0x000fe80000100a00 */
[----:B------:R-:W-:Y:S04]  /*1bb90*/  STL.64 [R1+0xc08], R6 ;  /* 0x000c080601007387 */ /* 0x000fe80000100a00 */
[----:B------:R-:W0:Y:S04]  /*1bba0*/  LDSM.16.M88.4 R4, [R29+UR4+0x2000] ;  /* 0x002000041d04783b */ /* 0x000e280008000200 */
[----:B0-----:R-:W-:Y:S04]  /*1bbb0*/  STL.64 [R1+0x90], R4 ;  /* 0x0000900401007387 */ /* 0x001fe80000100a00 */
[----:B------:R-:W-:Y:S04]  /*1bbc0*/  STL.64 [R1+0x98], R6 ;  /* 0x0000980601007387 */ /* 0x000fe80000100a00 */
[----:B------:R-:W0:Y:S04]  /*1bbd0*/  LDSM.16.M88.4 R4, [R29+UR4+0x2400] ;  /* 0x002400041d04783b */ /* 0x000e280008000200 */
[----:B0-----:R-:W-:Y:S04]  /*1bbe0*/  STL.64 [R1+0x80], R4 ;  /* 0x0000800401007387 */ /* 0x001fe80000100a00 */
[----:B------:R-:W-:Y:S04]  /*1bbf0*/  STL.64 [R1+0x88], R6 ;  /* 0x0000880601007387 */ /* 0x000fe80000100a00 */
[----:B------:R-:W0:Y:S04]  /*1bc00*/  LDSM.16.M88.4 R4, [R29+UR4+0x2800] ;  /* 0x002800041d04783b */ /* 0x000e280008000200 */
[----:B0-----:R-:W-:Y:S04]  /*1bc10*/  STL.64 [R1+0x70], R4 ;  /* 0x0000700401007387 */ /* 0x001fe80000100a00 */
[----:B------:R0:W-:Y:S04]  /*1bc20*/  STL.64 [R1+0x78], R6 ;  /* 0x0000780601007387 */ /* 0x0001e80000100a00 */
[----:B0-----:R-:W2:Y:S04]  /*1bc30*/  LDL.LU.64 R6, [R1+0x2030] ;  /* 0x0020300001067983 */ /* 0x001ea80000300a00 */
[----:B------:R-:W2:Y:S04]  /*1bc40*/  LDL.LU.64 R4, [R1+0x2028] ;  /* 0x0020280001047983 */ /* 0x000ea80000300a00 */
[----:B------:R-:W-:Y:S04]  /*1bc50*/  STL.64 [R1+0xa8], R18 ;  /* 0x0000a81201007387 */ /* 0x000fe80000100a00 */
[----:B------:R-:W-:Y:S01]  /*1bc60*/  STL [R1+0x1e90], R29 ;  /* 0x001e901d01007387 */ /* 0x000fe20000100800 */
[----:B--2---:R-:W-:Y:S03]  /*1bc70*/  HMMA.16816.F32 R4, R4, R16, R8 ;  /* 0x000000100404723c */ /* 0x004fe60000001808 */
[----:B------:R-:W3:Y:S04]  /*1bc80*/  LDL.LU.64 R10, [R1+0x2020] ;  /* 0x00202000010a7983 */ /* 0x000ee80000300a00 */
[----:B------:R-:W3:-:S12]  /*1bc90*/  LDL.LU.64 R8, [R1+0x2018] ;  /* 0x0020180001087983 */ /* 0x000ed80000300a00 */
[----:B------:R-:W-:Y:S04]  /*1bca0*/  STL.64 [R1+0x2f0], R4 ;  /* 0x0002f00401007387 */ /* 0x000fe80000100a00 */
[----:B------:R0:W-:Y:S04]  /*1bcb0*/  STL.64 [R1+0x2f8], R6 ;  /* 0x0002f80601007387 */ /* 0x0001e80000100a00 */
[----:B0-----:R-:W4:Y:S04]  /*1bcc0*/  LDL.LU.64 R6, [R1+0x2010] ;  /* 0x0020100001067983 */ /* 0x001f280000300a00 */
[----:B------:R-:W4:Y:S01]  /*1bcd0*/  LDL.LU.64 R4, [R1+0x2008] ;  /* 0x0020080001047983 */ /* 0x000f220000300a00 */
[-C--:B---3--:R-:W-:Y:S08]  /*1bce0*/  HMMA.16816.F32 R12, R8, R16.reuse, R12 ;  /* 0x00000010080c723c */ /* 0x088ff0000000180c */
        /* <DEDUP_REMOVED lines=8> */
[----:B0-----:R-:W3:Y:S04]  /*1bd70*/  LDL.LU.64 R4, [R1+0x1c0] ;  /* 0x0001c00001047983 */ /* 0x001ee80000300a00 */
[----:B------:R-:W3:Y:S04]  /*1bd80*/  LDL.LU.64 R6, [R1+0x1c8] ;  /* 0x0001c80001067983 */ /* 0x000ee80000300a00 */
[----:B------:R-:W-:Y:S04]  /*1bd90*/  STL.64 [R1+0x5c0], R12 ;  /* 0x0005c00c01007387 */ /* 0x000fe80000100a00 */
[----:B------:R0:W-:Y:S04]  /*1bda0*/  STL.64 [R1+0x5c8], R14 ;  /* 0x0005c80e01007387 */ /* 0x0001e80000100a00 */
[----:B0-----:R-:W3:Y:S04]  /*1bdb0*/  LDL.LU.64 R14, [R1+0x2000] ;  /* 0x00200000010e7983 */ /* 0x001ee80000300a00 */
[----:B------:R-:W3:Y:S04]  /*1bdc0*/  LDL.LU.64 R12, [R1+0x1ff8] ;  /* 0x001ff800010c7983 */ /* 0x000ee80000300a00 */
[----:B------:R-:W-:Y:S04]  /*1bdd0*/  STL.64 [R1+0x1f90], R10 ;  /* 0x001f900a01007387 */ /* 0x000fe80000100a00 */
[----:B------:R0:W-:Y:S01]  /*1bde0*/  STL.64 [R1+0x1f88], R8 ;  /* 0x001f880801007387 */ /* 0x0001e20000100a00 */
[----:B------:R-:W-:-:S02]  /*1bdf0*/  IMAD.MOV.U32 R2, RZ, RZ, R16 ;  /* 0x000000ffff027224 */ /* 0x000fc400078e0010 */
[----:B------:R-:W-:Y:S01]  /*1be00*/  IMAD.MOV.U32 R0, RZ, RZ, R17 ;  /* 0x000000ffff007224 */ /* 0x000fe200078e0011 */
[----:B0-----:R-:W4:Y:S04]  /*1be10*/  LDL.LU.64 R8, [R1+0x440] ;  /* 0x0004400001087983 */ /* 0x001f280000300a00 */
[----:B------:R-:W4:Y:S01]  /*1be20*/  LDL.LU.64 R10, [R1+0x448] ;  /* 0x00044800010a7983 */ /* 0x000f220000300a00 */
[----:B---3--:R-:W-:-:S15]  /*1be30*/  HMMA.16816.F32 R4, R12, R16, R4 ;  /* 0x000000100c04723c */ /* 0x008fde0000001804 */
[----:B------:R-:W-:-:S04]  /*1be40*/  NOP ;  /* 0x0000000000007918 */ /* 0x000fc80000000000 */
[----:B------:R0:W-:Y:S04]  /*1be50*/  STL.64 [R1+0xaf0], R4 ;  /* 0x000af00401007387 */ /* 0x0001e80000100a00 */
[----:B------:R1:W-:Y:S04]  /*1be60*/  STL.64 [R1+0xaf8], R6 ;  /* 0x000af80601007387 */ /* 0x0003e80000100a00 */
[----:B------:R-:W2:Y:S04]  /*1be70*/  LDL.LU.64 R18, [R1+0x1ff0] ;  /* 0x001ff00001127983 */ /* 0x000ea80000300a00 */
[----:B------:R-:W2:Y:S04]  /*1be80*/  LDL.LU.64 R16, [R1+0x1fe8] ;  /* 0x001fe80001107983 */ /* 0x000ea80000300a00 */
[----:B0-----:R-:W3:Y:S04]  /*1be90*/  LDL.LU.64 R4, [R1+0x970] ;  /* 0x0009700001047983 */ /* 0x001ee80000300a00 */
[----:B-1----:R-:W2:Y:S04]  /*1bea0*/  LDL.LU.64 R6, [R1+0x978] ;  /* 0x0009780001067983 */ /* 0x002ea80000300a00 */
[----:B--2---:R-:W-:Y:S04]  /*1beb0*/  STL.64 [R1+0x1fb0], R6 ;  /* 0x001fb00601007387 */ /* 0x004fe80000100a00 */
[----:B---3--:R0:W-:Y:S02]  /*1bec0*/  STL.64 [R1+0x1fa8], R4 ;  /* 0x001fa80401007387 */ /* 0x0081e40000100a00 */
[----:B0-----:R-:W-:-:S02]  /*1bed0*/  IMAD.MOV.U32 R4, RZ, RZ, R2 ;  /* 0x000000ffff047224 */ /* 0x001fc400078e0002 */
[----:B------:R-:W-:-:S07]  /*1bee0*/  IMAD.MOV.U32 R5, RZ, RZ, R0 ;  /* 0x000000ffff057224 */ /* 0x000fce00078e0000 */
[----:B------:R-:W-:Y:S01]  /*1bef0*/  HMMA.16816.F32 R20, R16, R4, R20 ;  /* 0x000000041014723c */ /* 0x000fe20000001814 */
[----:B------:R-:W-:Y:S04]  /*1bf00*/  STL.64 [R1+0x1f80], R14 ;  /* 0x001f800e01007387 */ /* 0x000fe80000100a00 */
[----:B------:R0:W-:Y:S01]  /*1bf10*/  STL.64 [R1+0x1f78], R12 ;  /* 0x001f780c01007387 */ /* 0x0001e20000100a00 */
[----:B------:R-:W-:-:S03]  /*1bf20*/  IMAD.MOV.U32 R29, RZ, RZ, R19 ;  /* 0x000000ffff1d7224 */ /* 0x000fc600078e0013 */
[----:B0-----:R-:W2:Y:S04]  /*1bf30*/  LDL.LU.64 R12, [R1+0x240] ;  /* 0x00024000010c7983 */ /* 0x001ea80000300a00 */
[----:B------:R-:W2:Y:S06]  /*1bf40*/  LDL.LU.64 R14, [R1+0x248] ;  /* 0x00024800010e7983 */ /* 0x000eac0000300a00 */
[----:B------:R-:W-:Y:S04]  /*1bf50*/  STL.64 [R1+0x2d0], R20 ;  /* 0x0002d01401007387 */ /* 0x000fe80000100a00 */
[----:B------:R0:W-:Y:S04]  /*1bf60*/  STL.64 [R1+0x2d8], R22 ;  /* 0x0002d81601007387 */ /* 0x0001e80000100a00 */
[----:B0-----:R-:W2:Y:S04]  /*1bf70*/  LDL.LU.64 R22, [R1+0x1fe0] ;  /* 0x001fe00001167983 */ /* 0x001ea80000300a00 */
[----:B------:R-:W2:Y:S04]  /*1bf80*/  LDL.LU.64 R20, [R1+0x1fd8] ;  /* 0x001fd80001147983 */ /* 0x000ea80000300a00 */
[----:B------:R-:W4:Y:S04]  /*1bf90*/  LDL.LU.64 R18, [R1+0x1fd0] ;  /* 0x001fd00001127983 */ /* 0x000f280000300a00 */
[----:B------:R-:W4:Y:S02]  /*1bfa0*/  LDL.LU.64 R16, [R1+0x1fc8] ;  /* 0x001fc80001107983 */ /* 0x000f240000300a00 */
[----:B----4-:R-:W-:-:S15]  /*1bfb0*/  HMMA.16816.F32 R8, R16, R4, R8 ;  /* 0x000000041008723c */ /* 0x010fde0000001808 */
[----:B------:R-:W-:-:S04]  /*1bfc0*/  NOP ;  /* 0x0000000000007918 */ /* 0x000fc80000000000 */
[----:B------:R0:W-:Y:S04]  /*1bfd0*/  STL.64 [R1+0x330], R8 ;  /* 0x0003300801007387 */ /* 0x0001e80000100a00 */
[----:B------:R1:W-:Y:S04]  /*1bfe0*/  STL.64 [R1+0x338], R10 ;  /* 0x0003380a01007387 */ /* 0x0003e80000100a00 */
[----:B0-----:R-:W3:Y:S04]  /*1bff0*/  LDL.LU.64 R8, [R1+0x570] ;  /* 0x0005700001087983 */ /* 0x001ee80000300a00 */
[----:B-1----:R-:W4:Y:S01]  /*1c000*/  LDL.LU.64 R10, [R1+0x578] ;  /* 0x00057800010a7983 */ /* 0x002f220000300a00 */
[-C--:B--2---:R-:W-:Y:S03]  /*1c010*/  HMMA.16816.F32 R12, R20, R4.reuse, R12 ;  /* 0x00000004140c723c */ /* 0x084fe6000000180c */
[----:B----4-:R-:W-:Y:S04]  /*1c020*/  STL.64 [R1+0x1fc0], R10 ;  /* 0x001fc00a01007387 */ /* 0x010fe80000100a00 */
[----:B---3--:R0:W-:Y:S04]  /*1c030*/  STL.64 [R1+0x1fb8], R8 ;  /* 0x001fb80801007387 */ /* 0x0081e80000100a00 */
[----:B0-----:R-:W2:Y:S04]  /*1c040*/  LDL.LU.64 R8, [R1+0x130] ;  /* 0x0001300001087983 */ /* 0x001ea80000300a00 */
[----:B------:R-:W2:Y:S04]  /*1c050*/  LDL.LU.64 R10, [R1+0x138] ;  /* 0x00013800010a7983 */ /* 0x000ea80000300a00 */
[----:B------:R0:W-:Y:S04]  /*1c060*/  STL.64 [R1+0x1f70], R18 ;  /* 0x001f701201007387 */ /* 0x0001e80000100a00 */
[----:B------:R1:W-:Y:S04]  /*1c070*/  STL.64 [R1+0x1f68], R16 ;  /* 0x001f681001007387 */ /* 0x0003e80000100a00 */
[----:B0-----:R-:W3:Y:S04]  /*1c080*/  LDL.64 R18, [R1+0x18] ;  /* 0x0000180001127983 */ /* 0x001ee80000100a00 */
[----:B-1----:R-:W3:Y:S04]  /*1c090*/  LDL.64 R16, [R1+0x10] ;  /* 0x0000100001107983 */ /* 0x002ee80000100a00 */
[----:B------:R0:W-:Y:S04]  /*1c0a0*/  STL.64 [R1+0x7b0], R12 ;  /* 0x0007b00c01007387 */ /* 0x0001e80000100a00 */
[----:B------:R1:W-:Y:S04]  /*1c0b0*/  STL.64 [R1+0x7b8], R14 ;  /* 0x0007b80e01007387 */ /* 0x0003e80000100a00 */
[----:B0-----:R-:W4:Y:S04]  /*1c0c0*/  LDL.LU.64 R12, [R1+0x340] ;  /* 0x00034000010c7983 */ /* 0x001f280000300a00 */
[----:B-1----:R-:W4:Y:S01]  /*1c0d0*/  LDL.LU.64 R14, [R1+0x348] ;  /* 0x00034800010e7983 */ /* 0x002f220000300a00 */
[----:B--2---:R-:W-:Y:S03]  /*1c0e0*/  HMMA.16816.F32 R4, R24, R4, R8 ;  /* 0x000000041804723c */ /* 0x004fe60000001808 */
[----:B------:R-:W2:Y:S04]  /*1c0f0*/  LDL.LU.64 R10, [R1+0x1fc0] ;  /* 0x001fc000010a7983 */ /* 0x000ea80000300a00 */
[----:B------:R-:W2:-:S12]  /*1c100*/  LDL.LU.64 R8, [R1+0x1fb8] ;  /* 0x001fb80001087983 */ /* 0x000e980000300a00 */
[----:B------:R-:W-:Y:S04]  /*1c110*/  STL.64 [R1+0xbf0], R4 ;  /* 0x000bf00401007387 */ /* 0x000fe80000100a00 */
[----:B------:R0:W-:Y:S04]  /*1c120*/  STL.64 [R1+0xbf8], R6 ;  /* 0x000bf80601007387 */ /* 0x0001e80000100a00 */
[----:B0-----:R-:W3:Y:S04]  /*1c130*/  LDL.LU.64 R6, [R1+0x1fb0] ;  /* 0x001fb00001067983 */ /* 0x001ee80000300a00 */
[----:B------:R-:W3:Y:S04]  /*1c140*/  LDL.LU.64 R4, [R1+0x1fa8] ;  /* 0x001fa80001047983 */ /* 0x000ee80000300a00 */
        /* <DEDUP_REMOVED lines=13> */
[----:B------:R-:W3:Y:S04]  /*1c220*/  LDL.LU.64 R16, [R1+0x1b0] ;  /* 0x0001b00001107983 */ /* 0x000ee80000300a00 */
[----:B------:R-:W3:Y:S01]  /*1c230*/  LDL.LU.64 R18, [R1+0x1b8] ;  /* 0x0001b80001127983 */ /* 0x000ee20000300a00 */
[----:B--2---:R-:W-:-:S15]  /*1c240*/  HMMA.16816.F32 R8, R4, R24, R8 ;  /* 0x000000180408723c */ /* 0x004fde0000001808 */
[----:B------:R-:W-:-:S04]  /*1c250*/  NOP ;  /* 0x0000000000007918 */ /* 0x000fc80000000000 */
[----:B------:R-:W-:Y:S04]  /*1c260*/  STL.64 [R1+0x2e0], R8 ;  /* 0x0002e00801007387 */ /* 0x000fe80000100a00 */
[----:B------:R0:W-:Y:S04]  /*1c270*/  STL.64 [R1+0x2e8], R10 ;  /* 0x0002e80a01007387 */ /* 0x0001e80000100a00 */
[----:B0-----:R-:W4:Y:S04]  /*1c280*/  LDL.LU.64 R10, [R1+0x1f90] ;  /* 0x001f9000010a7983 */ /* 0x001f280000300a00 */
[----:B------:R-:W4:Y:S04]  /*1c290*/  LDL.LU.64 R8, [R1+0x1f88] ;  /* 0x001f880001087983 */ /* 0x000f280000300a00 */
[----:B------:R-:W-:Y:S04]  /*1c2a0*/  STL.64 [R1+0x1f30], R6 ;  /* 0x001f300601007387 */ /* 0x000fe80000100a00 */
[----:B------:R0:W-:Y:S04]  /*1c2b0*/  STL.64 [R1+0x1f28], R4 ;  /* 0x001f280401007387 */ /* 0x0001e80000100a00 */
[----:B0-----:R-:W2:Y:S04]  /*1c2c0*/  LDL.LU.64 R4, [R1+0x460] ;  /* 0x0004600001047983 */ /* 0x001ea80000300a00 */
[----:B------:R-:W2:Y:S01]  /*1c2d0*/  LDL.LU.64 R6, [R1+0x468] ;  /* 0x0004680001067983 */ /* 0x000ea20000300a00 */
        /* <DEDUP_REMOVED lines=8> */
[----:B0-----:R-:W4:Y:S04]  /*1c360*/  LDL R10, [R1+0x8] ;  /* 0x00000800010a7983 */ /* 0x001f280000100800 */
[----:B-1----:R-:W4:Y:S04]  /*1c370*/  LDL R8, [R1] ;  /* 0x0000000001087983 */ /* 0x002f280000100800 */
[----:B------:R-:W4:Y:S01]  /*1c380*/  LDL R9, [R1+0x4] ;  /* 0x0000040001097983 */ /* 0x000f220000100800 */
[----:B---3--:R-:W-:-:S15]  /*1c390*/  HMMA.16816.F32 R16, R12, R24, R16 ;  /* 0x000000180c10723c */ /* 0x008fde0000001810 */
        /* <DEDUP_REMOVED lines=9> */
[----:B------:R-:W-:Y:S01]  /*1c430*/  IMAD.MOV.U32 R11, RZ, RZ, R29 ;  /* 0x000000ffff0b7224 */ /* 0x000fe200078e001d */
[-C--:B--2---:R-:W-:Y:S08]  /*1c440*/  HMMA.16816.F32 R4, R16, R24.reuse, R4 ;  /* 0x000000181004723c */ /* 0x084ff00000001804 */
[----:B----4-:R-:W-:Y:S01]  /*1c450*/  HMMA.16816.F32 R12, R8, R24, R12 ;  /* 0x00000018080c723c */ /* 0x010fe2000000180c */
[----:B------:R-:W-:-:S02]  /*1c460*/  IMAD.MOV.U32 R9, RZ, RZ, R24 ;  /* 0x000000ffff097224 */ /* 0x000fc400078e0018 */
[----:B------:R-:W-:-:S15]  /*1c470*/  IMAD.MOV.U32 R8, RZ, RZ, R25 ;  /* 0x000000ffff087224 */ /* 0x000fde00078e0019 */
[----:B------:R-:W-:Y:S01]  /*1c480*/  NOP ;  /* 0x0000000000007918 */ /* 0x000fe20000000000 */
[----:B------:R-:W-:Y:S04]  /*1c490*/  STL.64 [R1+0x220], R12 ;  /* 0x0002200c01007387 */ /* 0x000fe80000100a00 */
[----:B------:R-:W-:Y:S04]  /*1c4a0*/  STL.64 [R1+0x228], R14 ;  /* 0x0002280e01007387 */ /* 0x000fe80000100a00 */
[----:B------:R0:W-:Y:S04]  /*1c4b0*/  STL.64 [R1+0x2c0], R4 ;  /* 0x0002c00401007387 */ /* 0x0001e80000100a00 */
[----:B------:R1:W-:Y:S04]  /*1c4c0*/  STL.64 [R1+0x2c8], R6 ;  /* 0x0002c80601007387 */ /* 0x0003e80000100a00 */
[----:B------:R-:W2:Y:S04]  /*1c4d0*/  LDL.LU.64 R24, [R1+0x350] ;  /* 0x0003500001187983 */ /* 0x000ea80000300a00 */
[----:B------:R-:W2:Y:S04]  /*1c4e0*/  LDL.LU.64 R26, [R1+0x358] ;  /* 0x00035800011a7983 */ /* 0x000ea80000300a00 */
[----:B0-----:R-:W3:Y:S04]  /*1c4f0*/  LDL.LU.64 R4, [R1+0x960] ;  /* 0x0009600001047983 */ /* 0x001ee80000300a00 */
[----:B-1----:R-:W4:Y:S04]  /*1c500*/  LDL.LU.64 R6, [R1+0x968] ;  /* 0x0009680001067983 */ /* 0x002f280000300a00 */
[----:B----4-:R-:W-:Y:S04]  /*1c510*/  STL.64 [R1+0x1f40], R6 ;  /* 0x001f400601007387 */ /* 0x010fe80000100a00 */
[----:B---3--:R0:W-:Y:S02]  /*1c520*/  STL.64 [R1+0x1f38], R4 ;  /* 0x001f380401007387 */ /* 0x0081e40000100a00 */
[----:B0-----:R-:W-:-:S02]  /*1c530*/  IMAD.MOV.U32 R4, RZ, RZ, R9 ;  /* 0x000000ffff047224 */ /* 0x001fc400078e0009 */
[----:B------:R-:W-:Y:S02]  /*1c540*/  IMAD.MOV.U32 R5, RZ, RZ, R8 ;  /* 0x000000ffff057224 */ /* 0x000fe400078e0008 */
[----:B------:R-:W3:Y:S04]  /*1c550*/  LDL.LU.64 R8, [R1+0x590] ;  /* 0x0005900001087983 */ /* 0x000ee80000300a00 */
[----:B------:R-:W4:Y:S01]  /*1c560*/  LDL.LU.64 R10, [R1+0x598] ;  /* 0x00059800010a7983 */ /* 0x000f220000300a00 */
[-C--:B--2---:R-:W-:Y:S03]  /*1c570*/  HMMA.16816.F32 R24, R20, R4.reuse, R24 ;  /* 0x000000041418723c */ /* 0x084fe60000001818 */
[----:B----4-:R-:W-:Y:S04]  /*1c580*/  STL.64 [R1+0x1f50], R10 ;  /* 0x001f500a01007387 */ /* 0x010fe80000100a00 */
[----:B---3--:R0:W-:Y:S04]  /*1c590*/  STL.64 [R1+0x1f48], R8 ;  /* 0x001f480801007387 */ /* 0x0081e80000100a00 */
[----:B0-----:R-:W2:Y:S04]  /*1c5a0*/  LDL.LU.64 R8, [R1+0x120] ;  /* 0x0001200001087983 */ /* 0x001ea80000300a00 */
[----:B------:R-:W2:Y:S04]  /*1c5b0*/  LDL.LU.64 R10, [R1+0x128] ;  /* 0x00012800010a7983 */ /* 0x000ea80000300a00 */
[----:B------:R-:W3:Y:S04]  /*1c5c0*/  LDL.LU.64 R12, [R1+0x420] ;  /* 0x00042000010c7983 */ /* 0x000ee80000300a00 */
[----:B------:R-:W3:Y:S04]  /*1c5d0*/  LDL.LU.64 R14, [R1+0x428] ;  /* 0x00042800010e7983 */ /* 0x000ee80000300a00 */
[----:B------:R0:W-:Y:S04]  /*1c5e0*/  STL.64 [R1+0x1ef0], R18 ;  /* 0x001ef01201007387 */ /* 0x0001e80000100a00 */
[----:B------:R1:W-:Y:S04]  /*1c5f0*/  STL.64 [R1+0x1ee8], R16 ;  /* 0x001ee81001007387 */ /* 0x0003e80000100a00 */
[----:B0-----:R-:W4:Y:S04]  /*1c600*/  LDL.64 R18, [R1+0x8] ;  /* 0x0000080001127983 */ /* 0x001f280000100a00 */
[----:B-1----:R-:W4:Y:S04]  /*1c610*/  LDL.64 R16, [R1] ;  /* 0x0000000001107983 */ /* 0x002f280000100a00 */
[----:B------:R-:W-:Y:S04]  /*1c620*/  STL.64 [R1+0x6a0], R24 ;  /* 0x0006a01801007387 */ /* 0x000fe80000100a00 */
[----:B------:R0:W-:Y:S04]  /*1c630*/  STL.64 [R1+0x6a8], R26 ;  /* 0x0006a81a01007387 */ /* 0x0001e80000100a00 */
[----:B0-----:R-:W2:Y:S04]  /*1c640*/  LDL.LU.64 R26, [R1+0x1f60] ;  /* 0x001f6000011a7983 */ /* 0x001ea80000300a00 */
[----:B------:R-:W2:Y:S04]  /*1c650*/  LDL.LU.64 R24, [R1+0x1f58] ;  /* 0x001f580001187983 */ /* 0x000ea80000300a00 */
[----:B------:R-:W-:Y:S04]  /*1c660*/  STL.64 [R1+0x1ee0], R22 ;  /* 0x001ee01601007387 */ /* 0x000fe80000100a00 */
[----:B------:R0:W-:Y:S04]  /*1c670*/  STL.64 [R1+0x1ed8], R20 ;  /* 0x001ed81401007387 */ /* 0x0001e80000100a00 */
[----:B0-----:R-:W3:Y:S01]  /*1c680*/  LDL.LU.64 R20, [R1+0x80] ;  /* 0x0000800001147983 */ /* 0x001ee20000300a00 */
[----:B--2---:R-:W-:Y:S03]  /*1c690*/  HMMA.16816.F32 R4, R24, R4, R8 ;  /* 0x000000041804723c */ /* 0x004fe60000001808 */
[----:B------:R-:W2:Y:S04]  /*1c6a0*/  LDL.LU.64 R10, [R1+0x1f50] ;  /* 0x001f5000010a7983 */ /* 0x000ea80000300a00 */
[----:B------:R-:W2:-:S12]  /*1c6b0*/  LDL.LU.64 R8, [R1+0x1f48] ;  /* 0x001f480001087983 */ /* 0x000e980000300a00 */
[----:B------:R-:W-:Y:S04]  /*1c6c0*/  STL.64 [R1+0xbe0], R4 ;  /* 0x000be00401007387 */ /* 0x000fe80000100a00 */
[----:B------:R0:W-:Y:S04]  /*1c6d0*/  STL.64 [R1+0xbe8], R6 ;  /* 0x000be80601007387 */ /* 0x0001e80000100a00 */
[----:B0-----:R-:W3:Y:S04]  /*1c6e0*/  LDL.LU.64 R6, [R1+0x1f40] ;  /* 0x001f400001067983 */ /* 0x001ee80000300a00 */
[----:B------:R-:W3:Y:S04]  /*1c6f0*/  LDL.LU.64 R4, [R1+0x1f38] ;  /* 0x001f380001047983 */ /* 0x000ee80000300a00 */
[----:B------:R0:W-:Y:S04]  /*1c700*/  STL.64 [R1+0x1f00], R26 ;  /* 0x001f001a01007387 */ /* 0x0001e80000100a00 */
[----:B------:R1:W-:Y:S01]  /*1c710*/  STL.64 [R1+0x1ef8], R24 ;  /* 0x001ef81801007387 */ /* 0x0003e20000100a00 */
[----:B0-----:R-:W-:-:S02]  /*1c720*/  IMAD.MOV.U32 R26, RZ, RZ, R2 ;  /* 0x000000ffff1a7224 */ /* 0x001fc400078e0002 */
[----:B-1----:R-:W-:Y:S02]  /*1c730*/  IMAD.MOV.U32 R24, RZ, RZ, R28 ;  /* 0x000000ffff187224 */ /* 0x002fe400078e001c */
[----:B------:R-:W-:Y:S02]  /*1c740*/  IMAD.MOV.U32 R25, RZ, RZ, R3 ;  /* 0x000000ffff197224 */ /* 0x000fe400078e0003 */
[----:B------:R-:W-:-:S07]  /*1c750*/  IMAD.MOV.U32 R27, RZ, RZ, R0 ;  /* 0x000000ffff1b7224 */ /* 0x000fce00078e0000 */
[----:B---3--:R-:W-:Y:S01]  /*1c760*/  HMMA.16816.F32 R24, R24, R20, R4 ;  /* 0x000000141818723c */ /* 0x008fe20000001804 */
[----:B------:R-:W2:Y:S04]  /*1c770*/  LDL.LU.64 R6, [R1+0x1f30] ;  /* 0x001f300001067983 */ /* 0x000ea80000300a00 */
[----:B------:R-:W2:-:S14]  /*1c780*/  LDL.LU.64 R4, [R1+0x1f28] ;  /* 0x001f280001047983 */ /* 0x000e9c0000300a00 */
[----:B------:R0:W-:Y:S04]  /*1c790*/  STL.64 [R1+0x210], R24 ;  /* 0x0002101801007387 */ /* 0x0001e80000100a00 */
[----:B------:R1:W-:Y:S04]  /*1c7a0*/  STL.64 [R1+0x218], R26 ;  /* 0x0002181a01007387 */ /* 0x0003e80000100a00 */
[----:B0-----:R-:W4:Y:S04]  /*1c7b0*/  LDL.LU.64 R24, [R1+0x700] ;  /* 0x0007000001187983 */ /* 0x001f280000300a00 */
[----:B-1----:R-:W4:Y:S01]  /*1c7c0*/  LDL.LU.64 R26, [R1+0x708] ;  /* 0x00070800011a7983 */ /* 0x002f220000300a00 */
[----:B--2---:R-:W-:-:S15]  /*1c7d0*/  HMMA.16816.F32 R8, R4, R20, R8 ;  /* 0x000000140408723c */ /* 0x004fde0000001808 */
        /* <DEDUP_REMOVED lines=12> */
[----:B------:R-:W-:-:S07]  /*1c8a0*/  IMAD.MOV.U32 R5, RZ, RZ, R0 ;  /* 0x000000ffff057224 */ /* 0x000fce00078e0000 */
[----:B--2---:R-:W-:-:S15]  /*1c8b0*/  HMMA.16816.F32 R12, R8, R4, R12 ;  /* 0x00000004080c723c */ /* 0x004fde000000180c */
[----:B------:R-:W-:-:S04]  /*1c8c0*/  NOP ;  /* 0x0000000000007918 */ /* 0x000fc80000000000 */
[----:B------:R-:W-:Y:S04]  /*1c8d0*/  STL.64 [R1+0x420], R12 ;  /* 0x0004200c01007387 */ /* 0x000fe80000100a00 */
[----:B------:R0:W-:Y:S04]  /*1c8e0*/  STL.64 [R1+0x428], R14 ;  /* 0x0004280e01007387 */ /* 0x0001e80000100a00 */
[----:B0-----:R-:W2:Y:S04]  /*1c8f0*/  LDL.LU.64 R14, [R1+0x1f10] ;  /* 0x001f1000010e7983 */ /* 0x001ea80000300a00 */
[----:B------:R-:W2:Y:S04]  /*1c900*/  LDL.LU.64 R12, [R1+0x1f08] ;  /* 0x001f0800010c7983 */ /* 0x000ea80000300a00 */
[----:B------:R-:W-:Y:S04]  /*1c910*/  STL.64 [R1+0x1ed0], R10 ;  /* 0x001ed00a01007387 */ /* 0x000fe80000100a00 */
[----:B------:R0:W-:Y:S04]  /*1c920*/  STL.64 [R1+0x1ec8], R8 ;  /* 0x001ec80801007387 */ /* 0x0001e80000100a00 */
[----:B0-----:R-:W2:Y:S04]  /*1c930*/  LDL.LU.64 R8, [R1+0x360] ;  /* 0x0003600001087983 */ /* 0x001ea80000300a00 */
[----:B------:R-:W2:Y:S01]  /*1c940*/  LDL.LU.64 R10, [R1+0x368] ;  /* 0x00036800010a7983 */ /* 0x000ea20000300a00 */
[----:B----4-:R-:W-:Y:S01]  /*1c950*/  HMMA.16816.F32 R24, R16, R4, R24 ;  /* 0x000000041018723c */ /* 0x010fe20000001818 */
[----:B------:R-:W-:-:S07]  /*1c960*/  IMAD.MOV.U32 R29, RZ, RZ, R17 ;  /* 0x000000ffff1d7224 */ /* 0x000fce00078e0011 */
[----:B--2---:R-:W-:-:S15]  /*1c970*/  HMMA.16816.F32 R8, R12, R4, R8 ;  /* 0x000000040c08723c */ /* 0x004fde0000001808 */
        /* <DEDUP_REMOVED lines=8> */
[----:B------:R-:W-:Y:S04]  /*1ca00*/  STL.64 [R1+0x1a0], R24 ;  /* 0x0001a01801007387 */ /* 0x000fe80000100a00 */
[----:B------:R0:W-:Y:S01]  /*1ca10*/  STL.64 [R1+0x1a8], R26 ;  /* 0x0001a81a01007387 */ /* 0x0001e20000100a00 */
[----:B------:R-:W-:-:S02]  /*1ca20*/  IMAD.MOV.U32 R15, RZ, RZ, R18 ;  /* 0x000000ffff0f7224 */ /* 0x000fc400078e0012 */
[----:B------:R-:W-:Y:S01]  /*1ca30*/  IMAD.MOV.U32 R14, RZ, RZ, R19 ;  /* 0x000000ffff0e7224 */ /* 0x000fe200078e0013 */
[----:B0-----:R-:W2:Y:S04]  /*1ca40*/  LDL.LU.64 R26, [R1+0x1f00] ;  /* 0x001f0000011a7983 */ /* 0x001ea80000300a00 */
[----:B------:R-:W2:Y:S04]  /*1ca50*/  LDL.LU.64 R24, [R1+0x1ef8] ;  /* 0x001ef80001187983 */ /* 0x000ea80000300a00 */
[----:B------:R-:W3:Y:S04]  /*1ca60*/  LDL.LU.64 R18, [R1+0x1ef0] ;  /* 0x001ef00001127983 */ /* 0x000ee80000300a00 */
[----:B------:R-:W3:Y:S02]  /*1ca70*/  LDL.LU.64 R16, [R1+0x1ee8] ;  /* 0x001ee80001107983 */ /* 0x000ee40000300a00 */
[----:B---3--:R-:W-:-:S15]  /*1ca80*/  HMMA.16816.F32 R20, R16, R4, R20 ;  /* 0x000000041014723c */ /* 0x008fde0000001814 */
[----:B------:R-:W-:-:S04]  /*1ca90*/  NOP ;  /* 0x0000000000007918 */ /* 0x000fc80000000000 */
[----:B------:R-:W-:Y:S04]  /*1caa0*/  STL.64 [R1+0x280], R20 ;  /* 0x0002801401007387 */ /* 0x000fe80000100a00 */
[----:B------:R0:W-:Y:S04]  /*1cab0*/  STL.64 [R1+0x288], R22 ;  /* 0x0002881601007387 */ /* 0x0001e80000100a00 */
[----:B0-----:R-:W3:Y:S04]  /*1cac0*/  LDL.LU.64 R22, [R1+0x1ee0] ;  /* 0x001ee00001167983 */ /* 0x001ee80000300a00 */
[----:B------:R-:W3:Y:S04]  /*1cad0*/  LDL.LU.64 R20, [R1+0x1ed8] ;  /* 0x001ed80001147983 */ /* 0x000ee80000300a00 */
[----:B------:R-:W-:Y:S04]  /*1cae0*/  STL.64 [R1+0x1e78], R18 ;  /* 0x001e781201007387 */ /* 0x000fe80000100a00 */
[----:B------:R0:W-:Y:S04]  /*1caf0*/  STL.64 [R1+0x1e70], R16 ;  /* 0x001e701001007387 */ /* 0x0001e80000100a00 */
[----:B0-----:R-:W3:Y:S04]  /*1cb00*/  LDL.LU.64 R16, [R1+0x380] ;  /* 0x0003800001107983 */ /* 0x001ee80000300a00 */
[----:B------:R-:W3:Y:S02]  /*1cb10*/  LDL.LU.64 R18, [R1+0x388] ;  /* 0x0003880001127983 */ /* 0x000ee40000300a00 */
[-C--:B---3--:R-:W-:Y:S08]  /*1cb20*/  HMMA.16816.F32 R16, R20, R4.reuse, R16 ;  /* 0x000000041410723c */ /* 0x088ff00000001810 */
[----:B--2---:R-:W-:Y:S11]  /*1cb30*/  HMMA.16816.F32 R4, R24, R4, R8 ;  /* 0x000000041804723c */ /* 0x004ff60000001808 */
[----:B------:R0:W-:Y:S04]  /*1cb40*/  STL.64 [R1+0x650], R16 ;  /* 0x0006501001007387 */ /* 0x0001e80000100a00 */
[----:B------:R1:W-:Y:S04]  /*1cb50*/  STL.64 [R1+0x658], R18 ;  /* 0x0006581201007387 */ /* 0x0003e80000100a00 */
[----:B0-----:R-:W2:Y:S04]  /*1cb60*/  LDL.LU.64 R16, [R1+0x610] ;  /* 0x0006100001107983 */ /* 0x001ea80000300a00 */
[----:B-1----:R-:W2:Y:S04]  /*1cb70*/  LDL.LU.64 R18, [R1+0x618] ;  /* 0x0006180001127983 */ /* 0x002ea80000300a00 */
[----:B------:R-:W-:Y:S04]  /*1cb80*/  STL.64 [R1+0x1e68], R22 ;  /* 0x001e681601007387 */ /* 0x000fe80000100a00 */
[----:B------:R0:W-:Y:S04]  /*1cb90*/  STL.64 [R1+0x1e60], R20 ;  /* 0x001e601401007387 */ /* 0x0001e80000100a00 */
[----:B0-----:R-:W3:Y:S04]  /*1cba0*/  LDL.LU.64 R20, [R1+0x10] ;  /* 0x0000100001147983 */ /* 0x001ee80000300a00 */
[----:B------:R-:W4:Y:S04]  /*1cbb0*/  LDL.LU.64 R22, [R1+0x18] ;  /* 0x0000180001167983 */ /* 0x000f280000300a00 */
[----:B------:R-:W2:Y:S04]  /*1cbc0*/  LDL.LU.64 R10, [R1+0x1ed0] ;  /* 0x001ed000010a7983 */ /* 0x000ea80000300a00 */
[----:B------:R-:W2:Y:S04]  /*1cbd0*/  LDL.LU.64 R8, [R1+0x1ec8] ;  /* 0x001ec80001087983 */ /* 0x000ea80000300a00 */
        /* <DEDUP_REMOVED lines=8> */
[----:B---3--:R-:W-:Y:S01]  /*1cc60*/  IMAD.MOV.U32 R28, RZ, RZ, R20 ;  /* 0x000000ffff1c7224 */ /* 0x008fe200078e0014 */
[----:B----4-:R-:W-:-:S15]  /*1cc70*/  HMMA.16816.F32 R24, R20, R12, R24 ;  /* 0x0000000c1418723c */ /* 0x010fde0000001818 */
[----:B------:R-:W-:-:S04]  /*1cc80*/  NOP ;  /* 0x0000000000007918 */ /* 0x000fc80000000000 */
[----:B------:R0:W-:Y:S04]  /*1cc90*/  STL.64 [R1+0x200], R24 ;  /* 0x0002001801007387 */ /* 0x0001e80000100a00 */
[----:B------:R1:W-:Y:S04]  /*1cca0*/  STL.64 [R1+0x208], R26 ;  /* 0x0002081a01007387 */ /* 0x0003e80000100a00 */
[----:B------:R-:W-:Y:S04]  /*1ccb0*/  STL [R1+0x1e94], R28 ;  /* 0x001e941c01007387 */ /* 0x000fe80000100800 */
[----:B0-----:R-:W3:Y:S04]  /*1ccc0*/  LDL.LU.64 R24, [R1+0x390] ;  /* 0x0003900001187983 */ /* 0x001ee80000300a00 */
[----:B-1----:R-:W4:Y:S01]  /*1ccd0*/  LDL.LU.64 R26, [R1+0x398] ;  /* 0x00039800011a7983 */ /* 0x002f220000300a00 */
[----:B------:R-:W-:-:S02]  /*1cce0*/  IMAD.MOV.U32 R3, RZ, RZ, R21 ;  /* 0x000000ffff037224 */ /* 0x000fc400078e0015 */
[----:B------:R-:W-:Y:S02]  /*1ccf0*/  IMAD.MOV.U32 R2, RZ, RZ, R22 ;  /* 0x000000ffff027224 */ /* 0x000fe400078e0016 */
[----:B------:R-:W-:Y:S01]  /*1cd00*/  IMAD.MOV.U32 R0, RZ, RZ, R23 ;  /* 0x000000ffff007224 */ /* 0x000fe200078e0017 */
[----:B----4-:R-:W-:Y:S04]  /*1cd10*/  STL.64 [R1+0x1eb0], R26 ;  /* 0x001eb01a01007387 */ /* 0x010fe80000100a00 */
[----:B---3--:R0:W-:Y:S04]  /*1cd20*/  STL.64 [R1+0x1ea8], R24 ;  /* 0x001ea81801007387 */ /* 0x0081e80000100a00 */
[----:B0-----:R-:W3:Y:S04]  /*1cd30*/  LDL.LU.64 R24, [R1+0x450] ;  /* 0x0004500001187983 */ /* 0x001ee80000300a00 */
[----:B------:R-:W3:Y:S01]  /*1cd40*/  LDL.LU.64 R26, [R1+0x458] ;  /* 0x00045800011a7983 */ /* 0x000ee20000300a00 */
[----:B--2---:R-:W-:Y:S03]  /*1cd50*/  HMMA.16816.F32 R20, R4, R12, R16 ;  /* 0x0000000c0414723c */ /* 0x004fe60000001810 */
[----:B------:R-:W2:Y:S04]  /*1cd60*/  LDL.LU.64 R16, [R1+0x7c0] ;  /* 0x0007c00001107983 */ /* 0x000ea80000300a00 */
[----:B------:R-:W2:Y:S01]  /*1cd70*/  LDL.LU.64 R18, [R1+0x7c8] ;  /* 0x0007c80001127983 */ /* 0x000ea20000300a00 */
[----:B------:R-:W-:-:S11]  /*1cd80*/  IMAD.MOV.U32 R28, RZ, RZ, R12 ;  /* 0x000000ffff1c7224 */ /* 0x000fd600078e000c */
[----:B------:R0:W-:Y:S04]  /*1cd90*/  STL.64 [R1+0x290], R20 ;  /* 0x0002901401007387 */ /* 0x0001e80000100a00 */
[----:B------:R1:W-:Y:S04]  /*1cda0*/  STL.64 [R1+0x298], R22 ;  /* 0x0002981601007387 */ /* 0x0003e80000100a00 */
[----:B0-----:R-:W4:Y:S04]  /*1cdb0*/  LDL.LU.64 R20, [R1+0x550] ;  /* 0x0005500001147983 */ /* 0x001f280000300a00 */
[----:B-1----:R-:W4:Y:S04]  /*1cdc0*/  LDL.LU.64 R22, [R1+0x558] ;  /* 0x0005580001167983 */ /* 0x002f280000300a00 */
[----:B------:R-:W-:Y:S04]  /*1cdd0*/  STL.64 [R1+0x1e00], R6 ;  /* 0x001e000601007387 */ /* 0x000fe80000100a00 */
[----:B------:R0:W-:Y:S04]  /*1cde0*/  STL.64 [R1+0x1df8], R4 ;  /* 0x001df80401007387 */ /* 0x0001e80000100a00 */
[----:B0-----:R-:W2:Y:S01]  /*1cdf0*/  LDL R4, [R1] ;  /* 0x0000000001047983 */ /* 0x001ea20000100800 */
[----:B------:R-:W-:-:S02]  /*1ce00*/  IMAD.MOV.U32 R5, RZ, RZ, R29 ;  /* 0x000000ffff057224 */ /* 0x000fc400078e001d */
[----:B------:R-:W-:Y:S02]  /*1ce10*/  IMAD.MOV.U32 R6, RZ, RZ, R15 ;  /* 0x000000ffff067224 */ /* 0x000fe400078e000f */
[----:B------:R-:W-:Y:S02]  /*1ce20*/  IMAD.MOV.U32 R7, RZ, RZ, R14 ;  /* 0x000000ffff077224 */ /* 0x000fe400078e000e */
        /* <DEDUP_REMOVED lines=12> */
[----:B------:R-:W-:Y:S01]  /*1cef0*/  IMAD.MOV.U32 R9, RZ, RZ, R29 ;  /* 0x000000ffff097224 */ /* 0x000fe200078e001d */
[----:B------:R-:W4:Y:S04]  /*1cf00*/  LDL.LU R28, [R1+0x1e94] ;  /* 0x001e9400011c7983 */ /* 0x000f280000300800 */
[----:B------:R-:W4:Y:S02]  /*1cf10*/  LDL.LU R29, [R1+0x1e90] ;  /* 0x001e9000011d7983 */ /* 0x000f240000300800 */
[-C--:B--2---:R-:W-:Y:S08]  /*1cf20*/  HMMA.16816.F32 R4, R4, R8.reuse, R16 ;  /* 0x000000080404723c */ /* 0x084ff00000001810 */
        /* <DEDUP_REMOVED lines=9> */
[----:B------:R-:W2:Y:S04]  /*1cfc0*/  LDL.LU.64 R14, [R1+0x3a8] ;  /* 0x0003a800010e7983 */ /* 0x000ea80000300a00 */
[----:B------:R-:W4:Y:S04]  /*1cfd0*/  LDL.LU.64 R18, [R1+0x1e78] ;  /* 0x001e780001127983 */ /* 0x000f280000300a00 */
[----:B------:R-:W4:Y:S04]  /*1cfe0*/  LDL.LU.64 R16, [R1+0x1e70] ;  /* 0x001e700001107983 */ /* 0x000f280000300a00 */
[----:B------:R-:W-:Y:S04]  /*1cff0*/  STL.64 [R1+0x190], R4 ;  /* 0x0001900401007387 */ /* 0x000fe80000100a00 */
[----:B------:R-:W-:Y:S01]  /*1d000*/  STL.64 [R1+0x198], R6 ;  /* 0x0001980601007387 */ /* 0x000fe20000100a00 */
[----:B----4-:R-:W-:-:S15]  /*1d010*/  HMMA.16816.F32 R20, R16, R8, R20 ;  /* 0x000000081014723c */ /* 0x010fde0000001814 */
        /* <DEDUP_REMOVED lines=8> */
[----:B------:R-:W3:Y:S01]  /*1d0a0*/  LDL.LU.64 R18, [R1+0x408] ;  /* 0x0004080001127983 */ /* 0x000ee20000300a00 */
[----:B------:R-:W-:-:S02]  /*1d0b0*/  IMAD.MOV.U32 R5, RZ, RZ, R3 ;  /* 0x000000ffff057224 */ /* 0x000fc400078e0003 */
[----:B------:R-:W-:Y:S01]  /*1d0c0*/  IMAD.MOV.U32 R4, RZ, RZ, R28 ;  /* 0x000000ffff047224 */ /* 0x000fe200078e001c */
[----:B---3--:R-:W-:-:S15]  /*1d0d0*/  HMMA.16816.F32 R16, R20, R8, R16 ;  /* 0x000000081410723c */ /* 0x008fde0000001810 */
[----:B------:R-:W-:-:S04]  /*1d0e0*/  NOP ;  /* 0x0000000000007918 */ /* 0x000fc80000000000 */
[----:B------:R-:W-:Y:S02]  /*1d0f0*/  IMAD.MOV.U32 R3, RZ, RZ, R18 ;  /* 0x000000ffff037224 */ /* 0x000fe400078e0012 */
[----:B------:R-:W-:Y:S01]  /*1d100*/  IMAD.MOV.U32 R28, RZ, RZ, R19 ;  /* 0x000000ffff1c7224 */ /* 0x000fe200078e0013 */
[----:B------:R0:W-:Y:S04]  /*1d110*/  STL.64 [R1+0x400], R16 ;  /* 0x0004001001007387 */ /* 0x0001e80000100a00 */
[----:B------:R-:W-:Y:S04]  /*1d120*/  STL.64 [R1+0x1cb8], R22 ;  /* 0x001cb81601007387 */ /* 0x000fe80000100a00 */
[----:B------:R-:W-:Y:S04]  /*1d130*/  STL.64 [R1+0x1cb0], R20 ;  /* 0x001cb01401007387 */ /* 0x000fe80000100a00 */
[----:B------:R-:W-:Y:S04]  /*1d140*/  STL [R1+0x16b4], R3 ;  /* 0x0016b40301007387 */ /* 0x000fe80000100800 */
[----:B------:R-:W-:Y:S01]  /*1d150*/  STL [R1+0x16b0], R28 ;  /* 0x0016b01c01007387 */ /* 0x000fe20000100800 */
[----:B--2---:R-:W-:Y:S03]  /*1d160*/  HMMA.16816.F32 R8, R24, R8, R12 ;  /* 0x000000081808723c */ /* 0x004fe6000000180c */
[----:B------:R-:W-:Y:S04]  /*1d170*/  LDSM.16.M88.4 R12, [R29+UR4+0x3000] ;  /* 0x003000041d0c783b */ /* 0x000fe80008000200 */
[----:B------:R-:W-:Y:S04]  /*1d180*/  LDSM.16.M88.4 R20, [R29+UR4+0x3800] ;  /* 0x003800041d14783b */ /* 0x000fe80008000200 */
[----:B0-----:R-:W2:Y:S04]  /*1d190*/  LDL.LU.64 R16, [R1+0x750] ;  /* 0x0007500001107983 */ /* 0x001ea80000300a00 */
[----:B------:R-:W3:Y:S04]  /*1d1a0*/  LDL.LU.64 R18, [R1+0x758] ;  /* 0x0007580001127983 */ /* 0x000ee80000300a00 */
[----:B------:R-:W-:Y:S04]  /*1d1b0*/  STL.64 [R1+0xbc0], R8 ;  /* 0x000bc00801007387 */ /* 0x000fe80000100a00 */
[----:B------:R-:W-:Y:S01]  /*1d1c0*/  STL.64 [R1+0xbc8], R10 ;  /* 0x000bc80a01007387 */ /* 0x000fe20000100a00 */
[----:B------:R-:W-:-:S02]  /*1d1d0*/  IMAD.MOV.U32 R6, RZ, RZ, R2 ;  /* 0x000000ffff067224 */ /* 0x000fc400078e0002 */
[----:B------:R-:W-:Y:S01]  /*1d1e0*/  IMAD.MOV.U32 R7, RZ, RZ, R0 ;  /* 0x000000ffff077224 */ /* 0x000fe200078e0000 */
[----:B------:R-:W-:Y:S04]  /*1d1f0*/  LDSM.16.M88.4 R8, [R29+UR4+0x3c00] ;  /* 0x003c00041d08783b */ /* 0x000fe80008000200 */
[----:B---3--:R-:W-:Y:S04]  /*1d200*/  STL.64 [R1+0x1e10], R18 ;  /* 0x001e101201007387 */ /* 0x008fe80000100a00 */
[----:B--2---:R0:W-:Y:S04]  /*1d210*/  STL.64 [R1+0x1e08], R16 ;  /* 0x001e081001007387 */ /* 0x0041e80000100a00 */
[----:B0-----:R-:W2:Y:S04]  /*1d220*/  LDL.LU.64 R16, [R1+0x900] ;  /* 0x0009000001107983 */ /* 0x001ea80000300a00 */
[----:B------:R-:W3:Y:S04]  /*1d230*/  LDL.LU.64 R18, [R1+0x908] ;  /* 0x0009080001127983 */ /* 0x000ee80000300a00 */
        /* <DEDUP_REMOVED lines=13> */
[----:B--2---:R-:W-:Y:S04]  /*1d310*/  STL.64 [R1+0x1e48], R16 ;  /* 0x001e481001007387 */ /* 0x004fe80000100a00 */
[----:B------:R-:W0:Y:S04]  /*1d320*/  LDSM.16.M88.4 R16, [R29+UR4+0x2c00] ;  /* 0x002c00041d10783b */ /* 0x000e280008000200 */
[----:B------:R-:W-:Y:S04]  /*1d330*/  STL.64 [R1+0x1c68], R26 ;  /* 0x001c681a01007387 */ /* 0x000fe80000100a00 */
[----:B------:R-:W-:Y:S04]  /*1d340*/  STL.64 [R1+0x1c60], R24 ;  /* 0x001c601801007387 */ /* 0x000fe80000100a00 */
[----:B------:R-:W1:Y:S04]  /*1d350*/  LDSM.16.M88.4 R24, [R29+UR4+0x3400] ;  /* 0x003400041d18783b */ /* 0x000e680008000200 */
[----:B0-----:R-:W-:Y:S04]  /*1d360*/  STL.64 [R1+0x60], R16 ;  /* 0x0000601001007387 */ /* 0x001fe80000100a00 */
[----:B------:R-:W-:Y:S04]  /*1d370*/  STL.64 [R1+0x68], R18 ;  /* 0x0000681201007387 */ /* 0x000fe80000100a00 */
[----:B------:R-:W-:Y:S04]  /*1d380*/  STL.64 [R1+0x50], R12 ;  /* 0x0000500c01007387 */ /* 0x000fe80000100a00 */
[----:B------:R-:W-:Y:S04]  /*1d390*/  STL.64 [R1+0x58], R14 ;  /* 0x0000580e01007387 */ /* 0x000fe80000100a00 */
[----:B------:R0:W-:Y:S04]  /*1d3a0*/  STL.64 [R1+0x1e58], R12 ;  /* 0x001e580c01007387 */ /* 0x0001e80000100a00 */
[----:B0-----:R-:W2:Y:S04]  /*1d3b0*/  LDL.LU.64 R12, [R1+0x940] ;  /* 0x00094000010c7983 */ /* 0x001ea80000300a00 */
[----:B------:R-:W2:Y:S04]  /*1d3c0*/  LDL.LU.64 R14, [R1+0x948] ;  /* 0x00094800010e7983 */ /* 0x000ea80000300a00 */
[----:B-1----:R-:W-:Y:S04]  /*1d3d0*/  STL.64 [R1+0x40], R24 ;  /* 0x0000401801007387 */ /* 0x002fe80000100a00 */
[----:B------:R-:W-:Y:S04]  /*1d3e0*/  STL.64 [R1+0x48], R26 ;  /* 0x0000481a01007387 */ /* 0x000fe80000100a00 */
[----:B------:R-:W-:Y:S04]  /*1d3f0*/  STL.64 [R1+0x38], R22 ;  /* 0x0000381601007387 */ /* 0x000fe80000100a00 */
[----:B------:R-:W-:Y:S01]  /*1d400*/  STL [R1+0x12d0], R29 ;  /* 0x0012d01d01007387 */ /* 0x000fe20000100800 */
[----:B--2---:R-:W-:Y:S03]  /*1d410*/  HMMA.16816.F32 R16, R4, R16, R12 ;  /* 0x000000100410723c */ /* 0x004fe6000000180c */
[----:B------:R-:W2:-:S15]  /*1d420*/  LDL.LU.64 R12, [R1+0x1e58] ;  /* 0x001e5800010c7983 */ /* 0x000e9e0000300a00 */
[----:B------:R-:W-:Y:S01]  /*1d430*/  NOP ;  /* 0x0000000000007918 */ /* 0x000fe20000000000 */
        /* <DEDUP_REMOVED lines=8> */
[----:B0-----:R-:W2:Y:S04]  /*1d4c0*/  LDL.LU.64 R18, [R1+0x1e40] ;  /* 0x001e400001127983 */ /* 0x001ea80000300a00 */
[----:B------:R-:W2:Y:S04]  /*1d4d0*/  LDL.LU.64 R16, [R1+0x1e38] ;  /* 0x001e380001107983 */ /* 0x000ea80000300a00 */
[----:B------:R-:W-:Y:S01]  /*1d4e0*/  STL.64 [R1+0x28], R10 ;  /* 0x0000280a01007387 */ /* 0x000fe20000100a00 */
[----:B--2---:R-:W-:-:S15]  /*1d4f0*/  HMMA.16816.F32 R16, R4, R24, R16 ;  /* 0x000000180410723c */ /* 0x004fde0000001810 */
[----:B------:R-:W-:-:S04]  /*1d500*/  NOP ;  /* 0x0000000000007918 */ /* 0x000fc80000000000 */
        /* <DEDUP_REMOVED lines=10> */
[----:B------:R0:W-:Y:S01]  /*1d5b0*/  STL.64 [R1+0x1df0], R20 ;  /* 0x001df01401007387 */ /* 0x0001e20000100a00 */
[----:B------:R-:W-:-:S02]  /*1d5c0*/  IMAD.MOV.U32 R28, RZ, RZ, R22 ;  /* 0x000000ffff1c7224 */ /* 0x000fc400078e0016 */
[----:B------:R-:W-:Y:S01]  /*1d5d0*/  IMAD.MOV.U32 R3, RZ, RZ, R23 ;  /* 0x000000ffff037224 */ /* 0x000fe200078e0017 */
[----:B0-----:R-:W3:Y:S04]  /*1d5e0*/  LDL.LU.64 R20, [R1+0x730] ;  /* 0x0007300001147983 */ /* 0x001ee80000300a00 */
[----:B------:R-:W3:Y:S01]  /*1d5f0*/  LDL.LU.64 R22, [R1+0x738] ;  /* 0x0007380001167983 */ /* 0x000ee20000300a00 */
        /* <DEDUP_REMOVED lines=8> */
[----:B0-----:R-:W2:Y:S01]  /*1d680*/  LDL.64 R8, [R1+0x60] ;  /* 0x0000600001087983 */ /* 0x001ea20000100a00 */
[C---:B---3--:R-:W-:Y:S08]  /*1d690*/  HMMA.16816.F32 R20, R4.reuse, R12, R20 ;  /* 0x0000000c0414723c */ /* 0x048ff00000001814 */
[----:B--2---:R-:W-:-:S15]  /*1d6a0*/  HMMA.16816.F32 R16, R4, R8, R16 ;  /* 0x000000080410723c */ /* 0x004fde0000001810 */
[----:B------:R-:W-:-:S04]  /*1d6b0*/  NOP ;  /* 0x0000000000007918 */ /* 0x000fc80000000000 */
[----:B------:R0:W-:Y:S04]  /*1d6c0*/  STL.64 [R1+0x260], R16 ;  /* 0x0002601001007387 */ /* 0x0001e80000100a00 */
[----:B------:R-:W-:Y:S04]  /*1d6d0*/  STL.64 [R1+0x268], R18 ;  /* 0x0002681201007387 */ /* 0x000fe80000100a00 */
[----:B------:R1:W-:Y:S04]  /*1d6e0*/  STL.64 [R1+0x250], R20 ;  /* 0x0002501401007387 */ /* 0x0003e80000100a00 */
[----:B------:R2:W-:Y:S01]  /*1d6f0*/  STL.64 [R1+0x258], R22 ;  /* 0x0002581601007387 */ /* 0x0005e20000100a00 */
[----:B0-----:R-:W-:-:S02]  /*1d700*/  IMAD.MOV.U32 R17, RZ, RZ, R8 ;  /* 0x000000ffff117224 */ /* 0x001fc400078e0008 */
[----:B------:R-:W-:Y:S01]  /*1d710*/  IMAD.MOV.U32 R16, RZ, RZ, R9 ;  /* 0x000000ffff107224 */ /* 0x000fe200078e0009 */
[----:B-1----:R-:W3:Y:S01]  /*1d720*/  LDL.LU.64 R20, [R1+0x720] ;  /* 0x0007200001147983 */ /* 0x002ee20000300a00 */
[----:B------:R-:W-:Y:S02]  /*1d730*/  IMAD.MOV.U32 R9, RZ, RZ, R12 ;  /* 0x000000ffff097224 */ /* 0x000fe400078e000c */
[----:B------:R-:W-:Y:S01]  /*1d740*/  IMAD.MOV.U32 R8, RZ, RZ, R13 ;  /* 0x000000ffff087224 */ /* 0x000fe200078e000d */
[----:B--2---:R-:W3:Y:S04]  /*1d750*/  LDL.LU.64 R22, [R1+0x728] ;  /* 0x0007280001167983 */ /* 0x004ee80000300a00 */
[----:B------:R-:W2:Y:S04]  /*1d760*/  LDL.LU.64 R12, [R1+0x5a0] ;  /* 0x0005a000010c7983 */ /* 0x000ea80000300a00 */
[----:B------:R-:W4:Y:S04]  /*1d770*/  LDL.LU.64 R14, [R1+0x5a8] ;  /* 0x0005a800010e7983 */ /* 0x000f280000300a00 */
[----:B----4-:R-:W-:Y:S04]  /*1d780*/  STL.64 [R1+0x1d90], R14 ;  /* 0x001d900e01007387 */ /* 0x010fe80000100a00 */
[----:B--2---:R0:W-:Y:S04]  /*1d790*/  STL.64 [R1+0x1d88], R12 ;  /* 0x001d880c01007387 */ /* 0x0041e80000100a00 */
[----:B0-----:R-:W2:Y:S04]  /*1d7a0*/  LDL.LU.64 R12, [R1+0x5b0] ;  /* 0x0005b000010c7983 */ /* 0x001ea80000300a00 */
[----:B------:R-:W4:Y:S04]  /*1d7b0*/  LDL.LU.64 R14, [R1+0x5b8] ;  /* 0x0005b800010e7983 */ /* 0x000f280000300a00 */
[----:B----4-:R-:W-:Y:S04]  /*1d7c0*/  STL.64 [R1+0x1da0], R14 ;  /* 0x001da00e01007387 */ /* 0x010fe80000100a00 */
[----:B--2---:R0:W-:Y:S02]  /*1d7d0*/  STL.64 [R1+0x1d98], R12 ;  /* 0x001d980c01007387 */ /* 0x0041e40000100a00 */
[----:B0-----:R-:W-:-:S02]  /*1d7e0*/  IMAD.MOV.U32 R12, RZ, RZ, R9 ;  /* 0x000000ffff0c7224 */ /* 0x001fc400078e0009 */
[----:B------:R-:W-:Y:S02]  /*1d7f0*/  IMAD.MOV.U32 R13, RZ, RZ, R8 ;  /* 0x000000ffff0d7224 */ /* 0x000fe400078e0008 */
[----:B------:R-:W2:Y:S04]  /*1d800*/  LDL.LU.64 R8, [R1+0x710] ;  /* 0x0007100001087983 */ /* 0x000ea80000300a00 */
[----:B------:R-:W2:Y:S04]  /*1d810*/  LDL.LU.64 R10, [R1+0x718] ;  /* 0x00071800010a7983 */ /* 0x000ea80000300a00 */
[----:B------:R0:W-:Y:S02]  /*1d820*/  STL.64 [R1+0x1db8], R12 ;  /* 0x001db80c01007387 */ /* 0x0001e40000100a00 */
[----:B0-----:R-:W-:-:S02]  /*1d830*/  IMAD.MOV.U32 R12, RZ, RZ, R17 ;  /* 0x000000ffff0c7224 */ /* 0x001fc400078e0011 */
[----:B------:R-:W-:-:S05]  /*1d840*/  IMAD.MOV.U32 R13, RZ, RZ, R16 ;  /* 0x000000ffff0d7224 */ /* 0x000fca00078e0010 */
[----:B------:R0:W-:Y:S04]  /*1d850*/  STL.64 [R1+0x1de0], R12 ;  /* 0x001de00c01007387 */ /* 0x0001e80000100a00 */
[----:B0-----:R-:W4:Y:S04]  /*1d860*/  LDL.LU.64 R12, [R1+0x6e0] ;  /* 0x0006e000010c7983 */ /* 0x001f280000300a00 */
[----:B------:R-:W4:Y:S04]  /*1d870*/  LDL.LU.64 R14, [R1+0x6e8] ;  /* 0x0006e800010e7983 */ /* 0x000f280000300a00 */
[----:B------:R-:W2:Y:S04]  /*1d880*/  LDL.LU.64 R16, [R1+0x580] ;  /* 0x0005800001107983 */ /* 0x000ea80000300a00 */
[----:B------:R-:W2:Y:S01]  /*1d890*/  LDL.LU.64 R18, [R1+0x588] ;  /* 0x0005880001127983 */ /* 0x000ea20000300a00 */
[C---:B---3--:R-:W-:Y:S03]  /*1d8a0*/  HMMA.16816.F32 R20, R4.reuse, R24, R20 ;  /* 0x000000180414723c */ /* 0x048fe60000001814 */
[----:B--2---:R-:W-:Y:S04]  /*1d8b0*/  STL.64 [R1+0x1db0], R18 ;  /* 0x001db01201007387 */ /* 0x004fe80000100a00 */
[----:B------:R0:W-:Y:S04]  /*1d8c0*/  STL.64 [R1+0x1da8], R16 ;  /* 0x001da81001007387 */ /* 0x0001e80000100a00 */
[----:B0-----:R-:W2:Y:S04]  /*1d8d0*/  LDL.LU.64 R16, [R1+0x5d0] ;  /* 0x0005d00001107983 */ /* 0x001ea80000300a00 */
[----:B------:R-:W3:Y:S04]  /*1d8e0*/  LDL.LU.64 R18, [R1+0x5d8] ;  /* 0x0005d80001127983 */ /* 0x000ee80000300a00 */
[----:B---3--:R-:W-:Y:S04]  /*1d8f0*/  STL.64 [R1+0x1dc8], R18 ;  /* 0x001dc81201007387 */ /* 0x008fe80000100a00 */
[----:B--2---:R0:W-:Y:S04]  /*1d900*/  STL.64 [R1+0x1dc0], R16 ;  /* 0x001dc01001007387 */ /* 0x0041e80000100a00 */
[----:B0-----:R-:W2:Y:S04]  /*1d910*/  LDL.LU.64 R16, [R1+0x5e0] ;  /* 0x0005e00001107983 */ /* 0x001ea80000300a00 */
[----:B------:R-:W2:Y:S04]  /*1d920*/  LDL.LU.64 R18, [R1+0x5e8] ;  /* 0x0005e80001127983 */ /* 0x000ea80000300a00 */
[----:B------:R0:W-:Y:S04]  /*1d930*/  STL.64 [R1+0x240], R20 ;  /* 0x0002401401007387 */ /* 0x0001e80000100a00 */
[----:B------:R-:W-:Y:S04]  /*1d940*/  STL.64 [R1+0x248], R22 ;  /* 0x0002481601007387 */ /* 0x000fe80000100a00 */
[----:B0-----:R-:W3:Y:S02]  /*1d950*/  LDL.LU.64 R20, [R1+0x1df0] ;  /* 0x001df00001147983 */ /* 0x001ee40000300a00 */
[----:B---3--:R-:W-:-:S15]  /*1d960*/  HMMA.16816.F32 R8, R4, R20, R8 ;  /* 0x000000140408723c */ /* 0x008fde0000001808 */
[----:B------:R-:W-:-:S04]  /*1d970*/  NOP ;  /* 0x0000000000007918 */ /* 0x000fc80000000000 */
[----:B------:R0:W-:Y:S04]  /*1d980*/  STL.64 [R1+0x230], R8 ;  /* 0x0002300801007387 */ /* 0x0001e80000100a00 */
[----:B------:R1:W-:Y:S04]  /*1d990*/  STL.64 [R1+0x238], R10 ;  /* 0x0002380a01007387 */ /* 0x0003e80000100a00 */
[----:B0-----:R-:W4:Y:S02]  /*1d9a0*/  LDL.LU.64 R8, [R1+0x1de8] ;  /* 0x001de80001087983 */ /* 0x001f240000300a00 */
[----:B----4-:R-:W-:Y:S02]  /*1d9b0*/  HMMA.16816.F32 R4, R4, R8, R12 ;  /* 0x000000080404723c */ /* 0x010fe4000000180c */
[----:B------:R-:W2:Y:S01]  /*1d9c0*/  LDL.LU.64 R12, [R1+0x1de0] ;  /* 0x001de000010c7983 */ /* 0x000ea20000300a00 */
[----:B------:R-:W-:-:S02]  /*1d9d0*/  IMAD.MOV.U32 R15, RZ, RZ, R8 ;  /* 0x000000ffff0f7224 */ /* 0x000fc400078e0008 */
[----:B------:R-:W-:-:S14]  /*1d9e0*/  IMAD.MOV.U32 R14, RZ, RZ, R9 ;  /* 0x000000ffff0e7224 */ /* 0x000fdc00078e0009 */
[----:B------:R0:W-:Y:S04]  /*1d9f0*/  STL.64 [R1+0x1b0], R4 ;  /* 0x0001b00401007387 */ /* 0x0001e80000100a00 */
[----:B------:R-:W-:Y:S04]  /*1da00*/  STL.64 [R1+0x1b8], R6 ;  /* 0x0001b80601007387 */ /* 0x000fe80000100a00 */
[----:B-1----:R-:W2:Y:S04]  /*1da10*/  LDL.LU.64 R10, [R1+0x1dd8] ;  /* 0x001dd800010a7983 */ /* 0x002ea80000300a00 */
[----:B------:R-:W2:Y:S01]  /*1da20*/  LDL.LU.64 R8, [R1+0x1dd0] ;  /* 0x001dd00001087983 */ /* 0x000ea20000300a00 */
[----:B0-----:R-:W-:-:S02]  /*1da30*/  IMAD.MOV.U32 R4, RZ, RZ, R15 ;  /* 0x000000ffff047224 */ /* 0x001fc400078e000f */
[----:B------:R-:W-:Y:S02]  /*1da40*/  IMAD.MOV.U32 R5, RZ, RZ, R14 ;  /* 0x000000ffff057224 */ /* 0x000fe400078e000e */
[----:B--2---:R-:W-:Y:S01]  /*1da50*/  HMMA.16816.F32 R12, R8, R12, R16 ;  /* 0x0000000c080c723c */ /* 0x004fe20000001810 */
[----:B------:R-:W2:Y:S04]  /*1da60*/  LDL.LU.64 R18, [R1+0x1dc8] ;  /* 0x001dc80001127983 */ /* 0x000ea80000300a00 */
[----:B------:R-:W2:-:S14]  /*1da70*/  LDL.LU.64 R16, [R1+0x1dc0] ;  /* 0x001dc00001107983 */ /* 0x000e9c0000300a00 */
[----:B------:R0:W-:Y:S04]  /*1da80*/  STL.64 [R1+0x390], R12 ;  /* 0x0003900c01007387 */ /* 0x0001e80000100a00 */
[----:B------:R2:W-:Y:S04]  /*1da90*/  STL.64 [R1+0x398], R14 ;  /* 0x0003980e01007387 */ /* 0x0005e80000100a00 */
[----:B0-----:R-:W2:Y:S02]  /*1daa0*/  LDL.LU.64 R12, [R1+0x1db8] ;  /* 0x001db800010c7983 */ /* 0x001ea40000300a00 */
[----:B--2---:R-:W-:Y:S02]  /*1dab0*/  HMMA.16816.F32 R12, R8, R12, R16 ;  /* 0x0000000c080c723c */ /* 0x004fe40000001810 */
[----:B------:R-:W2:Y:S04]  /*1dac0*/  LDL.LU.64 R18, [R1+0x1db0] ;  /* 0x001db00001127983 */ /* 0x000ea80000300a00 */
[----:B------:R-:W2:-:S13]  /*1dad0*/  LDL.LU.64 R16, [R1+0x1da8] ;  /* 0x001da80001107983 */ /* 0x000e9a0000300a00 */
        /* <DEDUP_REMOVED lines=12> */
[----:B------:R0:W-:Y:S04]  /*1dba0*/  STL.64 [R1+0x1d60], R24 ;  /* 0x001d601801007387 */ /* 0x0001e80000100a00 */
[----:B0-----:R-:W4:Y:S04]  /*1dbb0*/  LDL.LU.64 R24, [R1+0x520] ;  /* 0x0005200001187983 */ /* 0x001f280000300a00 */
[----:B------:R-:W4:Y:S01]  /*1dbc0*/  LDL.LU.64 R26, [R1+0x528] ;  /* 0x00052800011a7983 */ /* 0x000f220000300a00 */
[C---:B--2---:R-:W-:Y:S08]  /*1dbd0*/  HMMA.16816.F32 R16, R8.reuse, R4, R16 ;  /* 0x000000040810723c */ /* 0x044ff00000001810 */
[----:B---3--:R-:W-:Y:S01]  /*1dbe0*/  HMMA.16816.F32 R12, R8, R20, R12 ;  /* 0x00000014080c723c */ /* 0x008fe2000000180c */
[----:B----4-:R-:W-:Y:S04]  /*1dbf0*/  STL.64 [R1+0x1d70], R26 ;  /* 0x001d701a01007387 */ /* 0x010fe80000100a00 */
[----:B------:R0:W-:Y:S04]  /*1dc00*/  STL.64 [R1+0x1d68], R24 ;  /* 0x001d681801007387 */ /* 0x0001e80000100a00 */
[----:B0-----:R-:W2:Y:S04]  /*1dc10*/  LDL.LU.64 R24, [R1+0x530] ;  /* 0x0005300001187983 */ /* 0x001ea80000300a00 */
[----:B------:R-:W2:Y:S06]  /*1dc20*/  LDL.LU.64 R26, [R1+0x538] ;  /* 0x00053800011a7983 */ /* 0x000eac0000300a00 */
[----:B------:R-:W-:Y:S04]  /*1dc30*/  STL.64 [R1+0x360], R12 ;  /* 0x0003600c01007387 */ /* 0x000fe80000100a00 */
[----:B------:R0:W-:Y:S04]  /*1dc40*/  STL.64 [R1+0x368], R14 ;  /* 0x0003680e01007387 */ /* 0x0001e80000100a00 */
[----:B0-----:R-:W2:Y:S04]  /*1dc50*/  LDL.LU.64 R14, [R1+0x1d80] ;  /* 0x001d8000010e7983 */ /* 0x001ea80000300a00 */
[----:B------:R-:W2:Y:S04]  /*1dc60*/  LDL.LU.64 R12, [R1+0x1d78] ;  /* 0x001d7800010c7983 */ /* 0x000ea80000300a00 */
[----:B------:R-:W2:Y:S04]  /*1dc70*/  LDL.64 R8, [R1+0x60] ;  /* 0x0000600001087983 */ /* 0x000ea80000100a00 */
[----:B------:R0:W-:Y:S04]  /*1dc80*/  STL.64 [R1+0x350], R16 ;  /* 0x0003501001007387 */ /* 0x0001e80000100a00 */
[----:B------:R1:W-:Y:S04]  /*1dc90*/  STL.64 [R1+0x358], R18 ;  /* 0x0003581201007387 */ /* 0x0003e80000100a00 */
[----:B0-----:R-:W3:Y:S04]  /*1dca0*/  LDL.LU.64 R16, [R1+0x4c0] ;  /* 0x0004c00001107983 */ /* 0x001ee80000300a00 */
[----:B-1----:R-:W3:Y:S01]  /*1dcb0*/  LDL.LU.64 R18, [R1+0x4c8] ;  /* 0x0004c80001127983 */ /* 0x002ee20000300a00 */
[----:B--2---:R-:W-:Y:S01]  /*1dcc0*/  HMMA.16816.F32 R24, R12, R8, R24 ;  /* 0x000000080c18723c */ /* 0x004fe20000001818 */
[----:B------:R-:W-:-:S02]  /*1dcd0*/  IMAD.MOV.U32 R7, RZ, RZ, R8 ;  /* 0x000000ffff077224 */ /* 0x000fc400078e0008 */
[----:B------:R-:W-:-:S15]  /*1dce0*/  IMAD.MOV.U32 R6, RZ, RZ, R9 ;  /* 0x000000ffff067224 */ /* 0x000fde00078e0009 */
[----:B------:R-:W-:Y:S01]  /*1dcf0*/  NOP ;  /* 0x0000000000007918 */ /* 0x000fe20000000000 */
[----:B------:R-:W-:Y:S04]  /*1dd00*/  STL.64 [R1+0x530], R24 ;  /* 0x0005301801007387 */ /* 0x000fe80000100a00 */
[----:B------:R0:W-:Y:S04]  /*1dd10*/  STL.64 [R1+0x538], R26 ;  /* 0x0005381a01007387 */ /* 0x0001e80000100a00 */
[----:B0-----:R-:W2:Y:S04]  /*1dd20*/  LDL.LU.64 R26, [R1+0x1d70] ;  /* 0x001d7000011a7983 */ /* 0x001ea80000300a00 */
[----:B------:R-:W2:Y:S04]  /*1dd30*/  LDL.LU.64 R24, [R1+0x1d68] ;  /* 0x001d680001187983 */ /* 0x000ea80000300a00 */
[----:B------:R-:W4:Y:S04]  /*1dd40*/  LDL.LU.64 R8, [R1+0x830] ;  /* 0x0008300001087983 */ /* 0x000f280000300a00 */
[----:B------:R-:W2:Y:S04]  /*1dd50*/  LDL.LU.64 R10, [R1+0x838] ;  /* 0x00083800010a7983 */ /* 0x000ea80000300a00 */
[----:B--2---:R-:W-:Y:S04]  /*1dd60*/  STL.64 [R1+0x1cc8], R10 ;  /* 0x001cc80a01007387 */ /* 0x004fe80000100a00 */
[----:B----4-:R0:W-:Y:S04]  /*1dd70*/  STL.64 [R1+0x1cc0], R8 ;  /* 0x001cc00801007387 */ /* 0x0101e80000100a00 */
[----:B0-----:R-:W2:Y:S02]  /*1dd80*/  LDL.64 R8, [R1+0x50] ;  /* 0x0000500001087983 */ /* 0x001ea40000100a00 */
[----:B--2---:R-:W-:Y:S01]  /*1dd90*/  HMMA.16816.F32 R24, R12, R8, R24 ;  /* 0x000000080c18723c */ /* 0x004fe20000001818 */
[----:B------:R-:W-:-:S02]  /*1dda0*/  IMAD.MOV.U32 R23, RZ, RZ, R8 ;  /* 0x000000ffff177224 */ /* 0x000fc400078e0008 */
[----:B------:R-:W-:-:S15]  /*1ddb0*/  IMAD.MOV.U32 R22, RZ, RZ, R9 ;  /* 0x000000ffff167224 */ /* 0x000fde00078e0009 */
[----:B------:R-:W-:Y:S01]  /*1ddc0*/  NOP ;  /* 0x0000000000007918 */ /* 0x000fe20000000000 */
[----:B------:R0:W-:Y:S04]  /*1ddd0*/  STL.64 [R1+0x520], R24 ;  /* 0x0005201801007387 */ /* 0x0001e80000100a00 */
[----:B------:R-:W-:Y:S04]  /*1dde0*/  STL.64 [R1+0x528], R26 ;  /* 0x0005281a01007387 */ /* 0x000fe80000100a00 */
[----:B0-----:R-:W2:Y:S04]  /*1ddf0*/  LDL.LU.64 R24, [R1+0x1d60] ;  /* 0x001d600001187983 */ /* 0x001ea80000300a00 */
[----:B------:R-:W4:Y:S04]  /*1de00*/  LDL.LU.64 R8, [R1+0x840] ;  /* 0x0008400001087983 */ /* 0x000f280000300a00 */
[----:B------:R-:W2:Y:S04]  /*1de10*/  LDL.LU.64 R10, [R1+0x848] ;  /* 0x00084800010a7983 */ /* 0x000ea80000300a00 */
[----:B--2---:R-:W-:Y:S04]  /*1de20*/  STL.64 [R1+0x1cd8], R10 ;  /* 0x001cd80a01007387 */ /* 0x004fe80000100a00 */
[----:B----4-:R0:W-:Y:S02]  /*1de30*/  STL.64 [R1+0x1cd0], R8 ;  /* 0x001cd00801007387 */ /* 0x0101e40000100a00 */
[----:B0-----:R-:W-:-:S02]  /*1de40*/  IMAD.MOV.U32 R8, RZ, RZ, R23 ;  /* 0x000000ffff087224 */ /* 0x001fc400078e0017 */
[----:B------:R-:W-:-:S05]  /*1de50*/  IMAD.MOV.U32 R9, RZ, RZ, R22 ;  /* 0x000000ffff097224 */ /* 0x000fca00078e0016 */
[----:B------:R0:W-:Y:S04]  /*1de60*/  STL.64 [R1+0x1d48], R8 ;  /* 0x001d480801007387 */ /* 0x0001e80000100a00 */
[----:B0-----:R-:W2:Y:S04]  /*1de70*/  LDL.LU.64 R8, [R1+0x4d0] ;  /* 0x0004d00001087983 */ /* 0x001ea80000300a00 */
[----:B------:R-:W2:Y:S02]  /*1de80*/  LDL.LU.64 R10, [R1+0x4d8] ;  /* 0x0004d800010a7983 */ /* 0x000ea40000300a00 */
[----:B--2---:R-:W-:Y:S02]  /*1de90*/  HMMA.16816.F32 R24, R12, R24, R8 ;  /* 0x000000180c18723c */ /* 0x004fe40000001808 */
[----:B------:R-:W2:-:S15]  /*1dea0*/  LDL.LU.64 R8, [R1+0x8e0] ;  /* 0x0008e00001087983 */ /* 0x000e9e0000300a00 */
[----:B------:R-:W-:Y:S02]  /*1deb0*/  NOP ;  /* 0x0000000000007918 */ /* 0x000fe40000000000 */
[----:B------:R-:W-:Y:S04]  /*1dec0*/  STL.64 [R1+0x9e0], R24 ;  /* 0x0009e01801007387 */ /* 0x000fe80000100a00 */
[----:B------:R-:W-:Y:S04]  /*1ded0*/  STL.64 [R1+0x9e8], R26 ;  /* 0x0009e81a01007387 */ /* 0x000fe80000100a00 */
[----:B------:R-:W4:Y:S01]  /*1dee0*/  LDL.LU.64 R10, [R1+0x8e8] ;  /* 0x0008e800010a7983 */ /* 0x000f220000300a00 */
[----:B---3--:R-:W-:-:S15]  /*1def0*/  HMMA.16816.F32 R16, R12, R20, R16 ;  /* 0x000000140c10723c */ /* 0x008fde0000001810 */
[----:B------:R-:W-:-:S04]  /*1df00*/  NOP ;  /* 0x0000000000007918 */ /* 0x000fc80000000000 */
[----:B------:R-:W-:Y:S04]  /*1df10*/  STL.64 [R1+0x8f0], R16 ;  /* 0x0008f01001007387 */ /* 0x000fe80000100a00 */
[----:B------:R-:W-:Y:S04]  /*1df20*/  STL.64 [R1+0x8f8], R18 ;  /* 0x0008f81201007387 */ /* 0x000fe80000100a00 */
[----:B----4-:R-:W-:Y:S04]  /*1df30*/  STL.64 [R1+0x1d58], R10 ;  /* 0x001d580a01007387 */ /* 0x010fe80000100a00 */
[----:B--2---:R0:W-:Y:S04]  /*1df40*/  STL.64 [R1+0x1d50], R8 ;  /* 0x001d500801007387 */ /* 0x0041e80000100a00 */
[----:B0-----:R-:W2:Y:S04]  /*1df50*/  LDL.LU.64 R8, [R1+0x4b0] ;  /* 0x0004b00001087983 */ /* 0x001ea80000300a00 */
[----:B------:R-:W2:Y:S04]  /*1df60*/  LDL.LU.64 R10, [R1+0x4b8] ;  /* 0x0004b800010a7983 */ /* 0x000ea80000300a00 */
[----:B------:R0:W-:Y:S04]  /*1df70*/  STL.64 [R1+0x1d28], R20 ;  /* 0x001d281401007387 */ /* 0x0001e80000100a00 */
[----:B0-----:R-:W3:Y:S04]  /*1df80*/  LDL.64 R20, [R1+0x40] ;  /* 0x0000400001147983 */ /* 0x001ee80000100a00 */
[----:B---3--:R0:W-:Y:S04]  /*1df90*/  STL.64 [R1+0x1d40], R20 ;  /* 0x001d401401007387 */ /* 0x0081e80000100a00 */
[----:B0-----:R-:W3:Y:S04]  /*1dfa0*/  LDL.LU.64 R20, [R1+0x8c0] ;  /* 0x0008c00001147983 */ /* 0x001ee80000300a00 */
[----:B------:R-:W3:Y:S04]  /*1dfb0*/  LDL.LU.64 R22, [R1+0x8c8] ;  /* 0x0008c80001167983 */ /* 0x000ee80000300a00 */
[----:B------:R-:W4:Y:S04]  /*1dfc0*/  LDL.LU.64 R16, [R1+0x890] ;  /* 0x0008900001107983 */ /* 0x000f280000300a00 */
[----:B------:R-:W2:Y:S04]  /*1dfd0*/  LDL.LU.64 R18, [R1+0x898] ;  /* 0x0008980001127983 */ /* 0x000ea80000300a00 */
[----:B--2---:R-:W-:Y:S04]  /*1dfe0*/  STL.64 [R1+0x1d20], R18 ;  /* 0x001d201201007387 */ /* 0x004fe80000100a00 */
[----:B----4-:R0:W-:Y:S04]  /*1dff0*/  STL.64 [R1+0x1d18], R16 ;  /* 0x001d181001007387 */ /* 0x0101e80000100a00 */
[----:B0-----:R-:W2:Y:S04]  /*1e000*/  LDL.LU.64 R16, [R1+0x8a0] ;  /* 0x0008a00001107983 */ /* 0x001ea80000300a00 */
[----:B------:R-:W4:Y:S04]  /*1e010*/  LDL.LU.64 R18, [R1+0x8a8] ;  /* 0x0008a80001127983 */ /* 0x000f280000300a00 */
[----:B----4-:R-:W-:Y:S04]  /*1e020*/  STL.64 [R1+0x1d38], R18 ;  /* 0x001d381201007387 */ /* 0x010fe80000100a00 */
[----:B--2---:R0:W-:Y:S04]  /*1e030*/  STL.64 [R1+0x1d30], R16 ;  /* 0x001d301001007387 */ /* 0x0041e80000100a00 */
[----:B0-----:R-:W2:Y:S04]  /*1e040*/  LDL.LU.64 R16, [R1+0x8b0] ;  /* 0x0008b00001107983 */ /* 0x001ea80000300a00 */
[----:B------:R-:W2:Y:S04]  /*1e050*/  LDL.LU.64 R18, [R1+0x8b8] ;  /* 0x0008b80001127983 */ /* 0x000ea80000300a00 */
[----:B------:R-:W4:Y:S04]  /*1e060*/  LDL.LU.64 R24, [R1+0x820] ;  /* 0x0008200001187983 */ /* 0x000f280000300a00 */
[----:B------:R-:W2:Y:S01]  /*1e070*/  LDL.LU.64 R26, [R1+0x828] ;  /* 0x00082800011a7983 */ /* 0x000ea20000300a00 */
[----:B------:R-:W-:Y:S03]  /*1e080*/  HMMA.16816.F32 R12, R12, R4, R8 ;  /* 0x000000040c0c723c */ /* 0x000fe60000001808 */
[----:B--2---:R-:W-:Y:S04]  /*1e090*/  STL.64 [R1+0x1ce8], R26 ;  /* 0x001ce81a01007387 */ /* 0x004fe80000100a00 */
[----:B----4-:R0:W-:Y:S04]  /*1e0a0*/  STL.64 [R1+0x1ce0], R24 ;  /* 0x001ce01801007387 */ /* 0x0101e80000100a00 */
[----:B0-----:R-:W2:Y:S04]  /*1e0b0*/  LDL.LU.64 R24, [R1+0x850] ;  /* 0x0008500001187983 */ /* 0x001ea80000300a00 */
[----:B------:R-:W4:Y:S04]  /*1e0c0*/  LDL.LU.64 R26, [R1+0x858] ;  /* 0x00085800011a7983 */ /* 0x000f280000300a00 */
[----:B----4-:R-:W-:Y:S04]  /*1e0d0*/  STL.64 [R1+0x1cf8], R26 ;  /* 0x001cf81a01007387 */ /* 0x010fe80000100a00 */
[----:B--2---:R-:W-:Y:S04]  /*1e0e0*/  STL.64 [R1+0x1cf0], R24 ;  /* 0x001cf01801007387 */ /* 0x004fe80000100a00 */
[----:B------:R-:W2:Y:S04]  /*1e0f0*/  LDL.LU.64 R10, [R1+0x1d58] ;  /* 0x001d5800010a7983 */ /* 0x000ea80000300a00 */
[----:B------:R-:W2:Y:S04]  /*1e100*/  LDL.LU.64 R8, [R1+0x1d50] ;  /* 0x001d500001087983 */ /* 0x000ea80000300a00 */
[----:B------:R0:W-:Y:S04]  /*1e110*/  STL.64 [R1+0x880], R12 ;  /* 0x0008800c01007387 */ /* 0x0001e80000100a00 */
[----:B------:R1:W-:Y:S04]  /*1e120*/  STL.64 [R1+0x888], R14 ;  /* 0x0008880e01007387 */ /* 0x0003e80000100a00 */
[----:B0-----:R-:W2:Y:S04]  /*1e130*/  LDL.LU R12, [R1] ;  /* 0x00000000010c7983 */ /* 0x001ea80000300800 */
[----:B------:R-:W2:Y:S04]  /*1e140*/  LDL.LU R13, [R1+0x4] ;  /* 0x00000400010d7983 */ /* 0x000ea80000300800 */
[----:B-1----:R-:W2:Y:S04]  /*1e150*/  LDL.LU R14, [R1+0x8] ;  /* 0x00000800010e7983 */ /* 0x002ea80000300800 */
[----:B------:R-:W2:Y:S01]  /*1e160*/  LDL.LU R15, [R1+0xc] ;  /* 0x00000c00010f7983 */ /* 0x000ea20000300800 */
[----:B------:R-:W-:-:S02]  /*1e170*/  IMAD.MOV.U32 R24, RZ, RZ, R7 ;  /* 0x000000ffff187224 */ /* 0x000fc400078e0007 */
[----:B------:R-:W-:-:S07]  /*1e180*/  IMAD.MOV.U32 R25, RZ, RZ, R6 ;  /* 0x000000ffff197224 */ /* 0x000fce00078e0006 */
[----:B--2---:R-:W-:-:S15]  /*1e190*/  HMMA.16816.F32 R8, R12, R24, R8 ;  /* 0x000000180c08723c */ /* 0x004fde0000001808 */
[----:B------:R-:W-:-:S04]  /*1e1a0*/  NOP ;  /* 0x0000000000007918 */ /* 0x000fc80000000000 */
[----:B------:R0:W-:Y:S04]  /*1e1b0*/  STL.64 [R1+0x140], R8 ;  /* 0x0001400801007387 */ /* 0x0001e80000100a00 */
[----:B------:R-:W-:Y:S04]  /*1e1c0*/  STL.64 [R1+0x148], R10 ;  /* 0x0001480a01007387 */ /* 0x000fe80000100a00 */
[----:B0-----:R-:W3:Y:S02]  /*1e1d0*/  LDL.LU.64 R8, [R1+0x1d48] ;  /* 0x001d480001087983 */ /* 0x001ee40000300a00 */
[----:B---3--:R-:W-:-:S15]  /*1e1e0*/  HMMA.16816.F32 R20, R12, R8, R20 ;  /* 0x000000080c14723c */ /* 0x008fde0000001814 */
[----:B------:R-:W-:-:S04]  /*1e1f0*/  NOP ;  /* 0x0000000000007918 */ /* 0x000fc80000000000 */
[----:B------:R0:W-:Y:S04]  /*1e200*/  STL.64 [R1+0x130], R20 ;  /* 0x0001301401007387 */ /* 0x0001e80000100a00 */
[----:B------:R-:W-:Y:S04]  /*1e210*/  STL.64 [R1+0x138], R22 ;  /* 0x0001381601007387 */ /* 0x000fe80000100a00 */
[----:B0-----:R-:W2:Y:S04]  /*1e220*/  LDL.LU.64 R20, [R1+0x1d40] ;  /* 0x001d400001147983 */ /* 0x001ea80000300a00 */
[----:B------:R0:W-:Y:S04]  /*1e230*/  STL.64 [R1+0x1d00], R8 ;  /* 0x001d000801007387 */ /* 0x0001e80000100a00 */
[----:B0-----:R-:W3:Y:S04]  /*1e240*/  LDL.LU.64 R8, [R1+0x860] ;  /* 0x0008600001087983 */ /* 0x001ee80000300a00 */
[----:B------:R-:W3:Y:S01]  /*1e250*/  LDL.LU.64 R10, [R1+0x868] ;  /* 0x00086800010a7983 */ /* 0x000ee20000300a00 */
        /* <DEDUP_REMOVED lines=8> */
[----:B------:R-:W2:Y:S02]  /*1e2e0*/  LDL.LU.64 R20, [R1+0x1d28] ;  /* 0x001d280001147983 */ /* 0x000ea40000300a00 */
[----:B--2---:R-:W-:-:S15]  /*1e2f0*/  HMMA.16816.F32 R16, R12, R20, R16 ;  /* 0x000000140c10723c */ /* 0x004fde0000001810 */
[----:B------:R-:W-:-:S04]  /*1e300*/  NOP ;  /* 0x0000000000007918 */ /* 0x000fc80000000000 */
[----:B------:R-:W-:Y:S04]  /*1e310*/  STL.64 [R1+0x10], R16 ;  /* 0x0000101001007387 */ /* 0x000fe80000100a00 */
[----:B------:R0:W-:Y:S04]  /*1e320*/  STL.64 [R1+0x18], R18 ;  /* 0x0000181201007387 */ /* 0x0001e80000100a00 */
[----:B0-----:R-:W2:Y:S04]  /*1e330*/  LDL.LU.64 R18, [R1+0x1d20] ;  /* 0x001d200001127983 */ /* 0x001ea80000300a00 */
[----:B------:R-:W2:Y:S02]  /*1e340*/  LDL.LU.64 R16, [R1+0x1d18] ;  /* 0x001d180001107983 */ /* 0x000ea40000300a00 */
[----:B--2---:R-:W-:Y:S02]  /*1e350*/  HMMA.16816.F32 R12, R12, R4, R16 ;  /* 0x000000040c0c723c */ /* 0x004fe40000001810 */
[----:B------:R-:W3:Y:S04]  /*1e360*/  LDL.LU.64 R18, [R1+0x1d10] ;  /* 0x001d100001127983 */ /* 0x000ee80000300a00 */
[----:B------:R-:W3:-:S13]  /*1e370*/  LDL.LU.64 R16, [R1+0x1d08] ;  /* 0x001d080001107983 */ /* 0x000eda0000300a00 */
[----:B------:R-:W-:Y:S04]  /*1e380*/  STL.64 [R1+0x1a30], R14 ;  /* 0x001a300e01007387 */ /* 0x000fe80000100a00 */
[----:B------:R-:W-:Y:S01]  /*1e390*/  STL.64 [R1+0x1a28], R12 ;  /* 0x001a280c01007387 */ /* 0x000fe20000100a00 */
[----:B---3--:R-:W-:Y:S03]  /*1e3a0*/  HMMA.16816.F32 R24, R16, R24, R8 ;  /* 0x000000181018723c */ /* 0x008fe60000001808 */
[----:B------:R-:W2:-:S15]  /*1e3b0*/  LDL.LU.64 R8, [R1+0x1d00] ;  /* 0x001d000001087983 */ /* 0x000e9e0000300a00 */
[----:B------:R-:W-:Y:S01]  /*1e3c0*/  NOP ;  /* 0x0000000000007918 */ /* 0x000fe20000000000 */
[----:B------:R-:W-:Y:S04]  /*1e3d0*/  STL.64 [R1+0x170], R24 ;  /* 0x0001701801007387 */ /* 0x000fe80000100a00 */
[----:B------:R0:W-:Y:S04]  /*1e3e0*/  STL.64 [R1+0x178], R26 ;  /* 0x0001781a01007387 */ /* 0x0001e80000100a00 */
[----:B0-----:R-:W2:Y:S04]  /*1e3f0*/  LDL.LU.64 R26, [R1+0x1cf8] ;  /* 0x001cf800011a7983 */ /* 0x001ea80000300a00 */
[----:B------:R-:W2:Y:S02]  /*1e400*/  LDL.LU.64 R24, [R1+0x1cf0] ;  /* 0x001cf00001187983 */ /* 0x000ea40000300a00 */
        /* <DEDUP_REMOVED lines=8> */
[----:B------:R-:W-:-:S07]  /*1e490*/  IMAD.MOV.U32 R13, RZ, RZ, R6 ;  /* 0x000000ffff0d7224 */ /* 0x000fce00078e0006 */
[----:B---3--:R-:W-:Y:S01]  /*1e4a0*/  HMMA.16816.F32 R12, R16, R12, R8 ;  /* 0x0000000c100c723c */ /* 0x008fe20000001808 */
[----:B------:R-:W3:Y:S04]  /*1e4b0*/  LDL.LU.64 R10, [R1+0x1cc8] ;  /* 0x001cc800010a7983 */ /* 0x000ee80000300a00 */
[----:B------:R-:W3:Y:S01]  /*1e4c0*/  LDL.LU.64 R8, [R1+0x1cc0] ;  /* 0x001cc00001087983 */ /* 0x000ee20000300a00 */
[----:B------:R-:W-:Y:S02]  /*1e4d0*/  IMAD.MOV.U32 R7, RZ, RZ, R20 ;  /* 0x000000ffff077224 */ /* 0x000fe400078e0014 */
[----:B------:R-:W-:-:S11]  /*1e4e0*/  IMAD.MOV.U32 R6, RZ, RZ, R21 ;  /* 0x000000ffff067224 */ /* 0x000fd600078e0015 */
[----:B------:R-:W-:Y:S04]  /*1e4f0*/  STL.64 [R1+0x150], R12 ;  /* 0x0001500c01007387 */ /* 0x000fe80000100a00 */
[----:B------:R-:W-:Y:S01]  /*1e500*/  STL.64 [R1+0x158], R14 ;  /* 0x0001580e01007387 */ /* 0x000fe20000100a00 */
[C---:B---3--:R-:W-:Y:S08]  /*1e510*/  HMMA.16816.F32 R8, R16.reuse, R20, R8 ;  /* 0x000000141008723c */ /* 0x048ff00000001808 */
[----:B--2---:R-:W-:Y:S11]  /*1e520*/  HMMA.16816.F32 R16, R16, R4, R24 ;  /* 0x000000041010723c */ /* 0x004ff60000001818 */
[----:B------:R0:W-:Y:S04]  /*1e530*/  STL.64 [R1], R8 ;  /* 0x0000000801007387 */ /* 0x0001e80000100a00 */
[----:B------:R1:W-:Y:S04]  /*1e540*/  STL.64 [R1+0x8], R10 ;  /* 0x0000080a01007387 */ /* 0x0003e80000100a00 */
[----:B------:R-:W2:Y:S04]  /*1e550*/  LDL.LU.64 R22, [R1+0x1cb8] ;  /* 0x001cb80001167983 */ /* 0x000ea80000300a00 */
[----:B------:R-:W2:Y:S04]  /*1e560*/  LDL.LU.64 R20, [R1+0x1cb0] ;  /* 0x001cb00001147983 */ /* 0x000ea80000300a00 */
[----:B0-----:R-:W2:Y:S04]  /*1e570*/  LDL.LU.64 R8, [R1+0x810] ;  /* 0x0008100001087983 */ /* 0x001ea80000300a00 */
[----:B-1----:R-:W2:Y:S04]  /*1e580*/  LDL.LU.64 R10, [R1+0x818] ;  /* 0x00081800010a7983 */ /* 0x002ea80000300a00 */
[----:B------:R0:W-:Y:S04]  /*1e590*/  STL.64 [R1+0x1ca8], R4 ;  /* 0x001ca80401007387 */ /* 0x0001e80000100a00 */
[----:B0-----:R-:W2:Y:S04]  /*1e5a0*/  LDL.LU.64 R4, [R1+0x60] ;  /* 0x0000600001047983 */ /* 0x001ea80000300a00 */
[----:B------:R-:W3:Y:S04]  /*1e5b0*/  LDL.LU.64 R24, [R1+0x7e0] ;  /* 0x0007e00001187983 */ /* 0x000ee80000300a00 */
[----:B------:R-:W4:Y:S04]  /*1e5c0*/  LDL.LU.64 R26, [R1+0x7e8] ;  /* 0x0007e800011a7983 */ /* 0x000f280000300a00 */
[----:B----4-:R-:W-:Y:S04]  /*1e5d0*/  STL.64 [R1+0x1c78], R26 ;  /* 0x001c781a01007387 */ /* 0x010fe80000100a00 */
[----:B---3--:R0:W-:Y:S04]  /*1e5e0*/  STL.64 [R1+0x1c70], R24 ;  /* 0x001c701801007387 */ /* 0x0081e80000100a00 */
[----:B0-----:R-:W3:Y:S04]  /*1e5f0*/  LDL.LU.64 R24, [R1+0x40] ;  /* 0x0000400001187983 */ /* 0x001ee80000300a00 */
[----:B---3--:R0:W-:Y:S04]  /*1e600*/  STL.64 [R1+0x1c90], R24 ;  /* 0x001c901801007387 */ /* 0x0081e80000100a00 */
[----:B0-----:R-:W3:Y:S04]  /*1e610*/  LDL.LU.64 R24, [R1+0x50] ;  /* 0x0000500001187983 */ /* 0x001ee80000300a00 */
        /* <DEDUP_REMOVED lines=8> */
[----:B0-----:R-:W4:Y:S04]  /*1e6a0*/  LDL.LU.64 R16, [R1+0x7f0] ;  /* 0x0007f00001107983 */ /* 0x001f280000300a00 */
[----:B------:R-:W3:Y:S01]  /*1e6b0*/  LDL.LU.64 R18, [R1+0x7f8] ;  /* 0x0007f80001127983 */ /* 0x000ee20000300a00 */
[----:B--2---:R-:W-:Y:S03]  /*1e6c0*/  HMMA.16816.F32 R8, R20, R4, R8 ;  /* 0x000000041408723c */ /* 0x004fe60000001808 */
[----:B---3--:R-:W-:Y:S04]  /*1e6d0*/  STL.64 [R1+0x1ca0], R18 ;  /* 0x001ca01201007387 */ /* 0x008fe80000100a00 */
[----:B----4-:R0:W-:Y:S04]  /*1e6e0*/  STL.64 [R1+0x1c98], R16 ;  /* 0x001c981001007387 */ /* 0x0101e80000100a00 */
[----:B0-----:R-:W2:Y:S04]  /*1e6f0*/  LDL.LU.64 R16, [R1+0x800] ;  /* 0x0008000001107983 */ /* 0x001ea80000300a00 */
[----:B------:R-:W2:Y:S01]  /*1e700*/  LDL.LU.64 R18, [R1+0x808] ;  /* 0x0008080001127983 */ /* 0x000ea20000300a00 */
[----:B------:R-:W-:-:S02]  /*1e710*/  IMAD.MOV.U32 R12, RZ, RZ, R4 ;  /* 0x000000ffff0c7224 */ /* 0x000fc400078e0004 */
[----:B------:R-:W-:Y:S02]  /*1e720*/  IMAD.MOV.U32 R7, RZ, RZ, R5 ;  /* 0x000000ffff077224 */ /* 0x000fe400078e0005 */
[----:B------:R-:W-:Y:S01]  /*1e730*/  IMAD.MOV.U32 R28, RZ, RZ, R10 ;  /* 0x000000ffff1c7224 */ /* 0x000fe200078e000a */
[----:B------:R-:W3:Y:S01]  /*1e740*/  LDL.LU.64 R4, [R1+0x1ca8] ;  /* 0x001ca80001047983 */ /* 0x000ee20000300a00 */
[----:B------:R-:W-:-:S03]  /*1e750*/  IMAD.MOV.U32 R3, RZ, RZ, R9 ;  /* 0x000000ffff037224 */ /* 0x000fc600078e0009 */
[----:B------:R0:W-:Y:S04]  /*1e760*/  STL [R1+0x4d0], R8 ;  /* 0x0004d00801007387 */ /* 0x0001e80000100800 */
[----:B------:R1:W-:Y:S01]  /*1e770*/  STL [R1+0x4dc], R11 ;  /* 0x0004dc0b01007387 */ /* 0x0003e20000100800 */
[----:B------:R-:W-:Y:S02]  /*1e780*/  IMAD.MOV.U32 R14, RZ, RZ, R24 ;  /* 0x000000ffff0e7224 */ /* 0x000fe400078e0018 */
[----:B------:R-:W-:Y:S01]  /*1e790*/  IMAD.MOV.U32 R13, RZ, RZ, R25 ;  /* 0x000000ffff0d7224 */ /* 0x000fe200078e0019 */
[----:B0-----:R-:W3:Y:S04]  /*1e7a0*/  LDL.LU.64 R8, [R1+0x7a0] ;  /* 0x0007a00001087983 */ /* 0x001ee80000300a00 */
[----:B-1----:R-:W3:Y:S04]  /*1e7b0*/  LDL.LU.64 R10, [R1+0x7a8] ;  /* 0x0007a800010a7983 */ /* 0x002ee80000300a00 */
[----:B------:R-:W-:Y:S04]  /*1e7c0*/  STL [R1+0x16bc], R28 ;  /* 0x0016bc1c01007387 */ /* 0x000fe80000100800 */
[----:B------:R-:W-:Y:S01]  /*1e7d0*/  STL [R1+0x16b8], R3 ;  /* 0x0016b80301007387 */ /* 0x000fe20000100800 */
[----:B--2---:R-:W-:-:S15]  /*1e7e0*/  HMMA.16816.F32 R16, R20, R24, R16 ;  /* 0x000000181410723c */ /* 0x004fde0000001810 */
[----:B------:R-:W-:-:S04]  /*1e7f0*/  NOP ;  /* 0x0000000000007918 */ /* 0x000fc80000000000 */
[----:B------:R-:W-:Y:S04]  /*1e800*/  STL.64 [R1+0x4c0], R16 ;  /* 0x0004c01001007387 */ /* 0x000fe80000100a00 */
[----:B------:R0:W-:Y:S04]  /*1e810*/  STL.64 [R1+0x4c8], R18 ;  /* 0x0004c81201007387 */ /* 0x0001e80000100a00 */
[----:B0-----:R-:W2:Y:S04]  /*1e820*/  LDL.LU.64 R18, [R1+0x1ca0] ;  /* 0x001ca00001127983 */ /* 0x001ea80000300a00 */
[----:B------:R-:W2:Y:S04]  /*1e830*/  LDL.LU.64 R16, [R1+0x1c98] ;  /* 0x001c980001107983 */ /* 0x000ea80000300a00 */
[----:B------:R-:W2:Y:S02]  /*1e840*/  LDL.LU.64 R24, [R1+0x1c90] ;  /* 0x001c900001187983 */ /* 0x000ea40000300a00 */
[----:B--2---:R-:W-:Y:S01]  /*1e850*/  HMMA.16816.F32 R16, R20, R24, R16 ;  /* 0x000000181410723c */ /* 0x004fe20000001810 */
[----:B------:R-:W-:-:S02]  /*1e860*/  IMAD.MOV.U32 R6, RZ, RZ, R24 ;  /* 0x000000ffff067224 */ /* 0x000fc400078e0018 */
[----:B------:R-:W-:-:S15]  /*1e870*/  IMAD.MOV.U32 R3, RZ, RZ, R25 ;  /* 0x000000ffff037224 */ /* 0x000fde00078e0019 */
[----:B------:R-:W-:Y:S01]  /*1e880*/  NOP ;  /* 0x0000000000007918 */ /* 0x000fe20000000000 */
[----:B------:R-:W-:Y:S04]  /*1e890*/  STL.64 [R1+0x4b0], R16 ;  /* 0x0004b01001007387 */ /* 0x000fe80000100a00 */
[----:B------:R0:W-:Y:S04]  /*1e8a0*/  STL.64 [R1+0x4b8], R18 ;  /* 0x0004b81201007387 */ /* 0x0001e80000100a00 */
[----:B0-----:R-:W2:Y:S04]  /*1e8b0*/  LDL.LU.64 R18, [R1+0x1c88] ;  /* 0x001c880001127983 */ /* 0x001ea80000300a00 */
[----:B------:R-:W4:Y:S04]  /*1e8c0*/  LDL.LU.64 R16, [R1+0x1c80] ;  /* 0x001c800001107983 */ /* 0x000f280000300a00 */
[----:B------:R-:W4:Y:S04]  /*1e8d0*/  LDL.LU.64 R26, [R1+0x1c78] ;  /* 0x001c7800011a7983 */ /* 0x000f280000300a00 */
[----:B------:R-:W4:Y:S02]  /*1e8e0*/  LDL.LU.64 R24, [R1+0x1c70] ;  /* 0x001c700001187983 */ /* 0x000f240000300a00 */
[C---:B----4-:R-:W-:Y:S08]  /*1e8f0*/  HMMA.16816.F32 R24, R20.reuse, R16, R24 ;  /* 0x000000101418723c */ /* 0x050ff00000001818 */
[----:B---3--:R-:W-:Y:S11]  /*1e900*/  HMMA.16816.F32 R20, R20, R4, R8 ;  /* 0x000000041414723c */ /* 0x008ff60000001808 */
[----:B------:R-:W-:Y:S04]  /*1e910*/  STL.64 [R1+0x3a0], R24 ;  /* 0x0003a01801007387 */ /* 0x000fe80000100a00 */
[----:B------:R0:W-:Y:S04]  /*1e920*/  STL.64 [R1+0x3a8], R26 ;  /* 0x0003a81a01007387 */ /* 0x0001e80000100a00 */
[----:B0-----:R-:W3:Y:S04]  /*1e930*/  LDL.LU.64 R26, [R1+0x1c68] ;  /* 0x001c6800011a7983 */ /* 0x001ee80000300a00 */
[----:B------:R-:W3:Y:S04]  /*1e940*/  LDL.LU.64 R24, [R1+0x1c60] ;  /* 0x001c600001187983 */ /* 0x000ee80000300a00 */
[----:B--2---:R-:W-:Y:S04]  /*1e950*/  STL.64 [R1+0x1c58], R18 ;  /* 0x001c581201007387 */ /* 0x004fe80000100a00 */
[----:B------:R0:W-:Y:S04]  /*1e960*/  STL.64 [R1+0x1c50], R16 ;  /* 0x001c501001007387 */ /* 0x0001e80000100a00 */
[----:B0-----:R-:W3:Y:S04]  /*1e970*/  LDL.LU.64 R16, [R1+0x790] ;  /* 0x0007900001107983 */ /* 0x001ee80000300a00 */
[----:B------:R-:W3:Y:S04]  /*1e980*/  LDL.LU.64 R18, [R1+0x798] ;  /* 0x0007980001127983 */ /* 0x000ee80000300a00 */
[----:B------:R-:W2:Y:S04]  /*1e990*/  LDL.LU.64 R8, [R1+0x770] ;  /* 0x0007700001087983 */ /* 0x000ea80000300a00 */
[----:B------:R-:W2:Y:S04]  /*1e9a0*/  LDL.LU.64 R10, [R1+0x778] ;  /* 0x00077800010a7983 */ /* 0x000ea80000300a00 */
[----:B------:R0:W-:Y:S02]  /*1e9b0*/  STL.64 [R1+0x1c48], R4 ;  /* 0x001c480401007387 */ /* 0x0001e40000100a00 */
[----:B0-----:R-:W-:-:S02]  /*1e9c0*/  IMAD.MOV.U32 R4, RZ, RZ, R14 ;  /* 0x000000ffff047224 */ /* 0x001fc400078e000e */
[----:B------:R-:W4:Y:S01]  /*1e9d0*/  LDL.64 R14, [R1+0xd8] ;  /* 0x0000d800010e7983 */ /* 0x000f220000100a00 */
[----:B------:R-:W-:Y:S02]  /*1e9e0*/  IMAD.MOV.U32 R5, RZ, RZ, R13 ;  /* 0x000000ffff057224 */ /* 0x000fe400078e000d */
[----:B------:R-:W-:Y:S01]  /*1e9f0*/  IMAD.MOV.U32 R13, RZ, RZ, R7 ;  /* 0x000000ffff0d7224 */ /* 0x000fe200078e0007 */
[----:B----4-:R3:W-:Y:S06]  /*1ea00*/  STL.64 [R1+0x1c08], R14 ;  /* 0x001c080e01007387 */ /* 0x0107ec0000100a00 */
[----:B---3--:R-:W-:Y:S01]  /*1ea10*/  HMMA.16816.F32 R12, R24, R12, R16 ;  /* 0x0000000c180c723c */ /* 0x008fe20000001810 */
[----:B------:R-:W-:Y:S04]  /*1ea20*/  STL.64 [R1+0x1580], R22 ;  /* 0x0015801601007387 */ /* 0x000fe80000100a00 */
[----:B------:R-:W-:Y:S04]  /*1ea30*/  STL.64 [R1+0x1578], R20 ;  /* 0x0015781401007387 */ /* 0x000fe80000100a00 */
[----:B------:R-:W3:Y:S04]  /*1ea40*/  LDL.LU.64 R18, [R1+0x1c58] ;  /* 0x001c580001127983 */ /* 0x000ee80000300a00 */
[----:B------:R-:W4:Y:S06]  /*1ea50*/  LDL.LU.64 R16, [R1+0x1c50] ;  /* 0x001c500001107983 */ /* 0x000f2c0000300a00 */
[----:B------:R-:W-:Y:S04]  /*1ea60*/  STL.64 [R1+0x790], R12 ;  /* 0x0007900c01007387 */ /* 0x000fe80000100a00 */
[----:B------:R0:W-:Y:S04]  /*1ea70*/  STL.64 [R1+0x798], R14 ;  /* 0x0007980e01007387 */ /* 0x0001e80000100a00 */
[----:B0-----:R-:W2:Y:S04]  /*1ea80*/  LDL.64 R14, [R1+0xf8] ;  /* 0x0000f800010e7983 */ /* 0x001ea80000100a00 */
[----:B--2---:R0:W-:Y:S04]  /*1ea90*/  STL.64 [R1+0x1c10], R14 ;  /* 0x001c100e01007387 */ /* 0x0041e80000100a00 */
[----:B------:R-:W2:Y:S04]  /*1eaa0*/  LDL.LU.64 R12, [R1+0x780] ;  /* 0x00078000010c7983 */ /* 0x000ea80000300a00 */
[----:B0-----:R-:W2:Y:S01]  /*1eab0*/  LDL.LU.64 R14, [R1+0x788] ;  /* 0x00078800010e7983 */ /* 0x001ea20000300a00 */
[----:B------:R-:W-:-:S02]  /*1eac0*/  IMAD.MOV.U32 R20, RZ, RZ, R6 ;  /* 0x000000ffff147224 */ /* 0x000fc400078e0006 */
[----:B--2---:R-:W-:-:S15]  /*1ead0*/  HMMA.16816.F32 R4, R24, R4, R12 ;  /* 0x000000041804723c */ /* 0x004fde000000180c */
[----:B------:R-:W-:-:S04]  /*1eae0*/  NOP ;  /* 0x0000000000007918 */ /* 0x000fc80000000000 */
[----:B------:R0:W-:Y:S04]  /*1eaf0*/  STL [R1+0x780], R4 ;  /* 0x0007800401007387 */ /* 0x0001e80000100800 */
[----:B------:R-:W2:Y:S04]  /*1eb00*/  LDL R14, [R1+0x108] ;  /* 0x00010800010e7983 */ /* 0x000ea80000100800 */
[----:B------:R-:W2:Y:S01]  /*1eb10*/  LDL R15, [R1+0x10c] ;  /* 0x00010c00010f7983 */ /* 0x000ea20000100800 */
[----:B------:R-:W-:-:S07]  /*1eb20*/  IMAD.MOV.U32 R21, RZ, RZ, R3 ;  /* 0x000000ffff157224 */ /* 0x000fce00078e0003 */
[C---:B------:R-:W-:Y:S01]  /*1eb30*/  HMMA.16816.F32 R8, R24.reuse, R20, R8 ;  /* 0x000000141808723c */ /* 0x040fe20000001808 */
[----:B------:R-:W-:Y:S02]  /*1eb40*/  IMAD.MOV.U32 R22, RZ, RZ, R2 ;  /* 0x000000ffff167224 */ /* 0x000fe400078e0002 */
[----:B------:R-:W-:Y:S02]  /*1eb50*/  IMAD.MOV.U32 R2, RZ, RZ, R7 ;  /* 0x000000ffff027224 */ /* 0x000fe400078e0007 */
[----:B------:R-:W-:Y:S02]  /*1eb60*/  IMAD.MOV.U32 R23, RZ, RZ, R0 ;  /* 0x000000ffff177224 */ /* 0x000fe400078e0000 */
[----:B------:R-:W-:Y:S02]  /*1eb70*/  IMAD.MOV.U32 R29, RZ, RZ, R6 ;  /* 0x000000ffff1d7224 */ /* 0x000fe400078e0006 */
[----:B------:R-:W-:Y:S01]  /*1eb80*/  IMAD.MOV.U32 R0, RZ, RZ, R5 ;  /* 0x000000ffff007224 */ /* 0x000fe200078e0005 */
[----:B--2---:R-:W-:Y:S04]  /*1eb90*/  STL.64 [R1+0x1c28], R14 ;  /* 0x001c280e01007387 */ /* 0x004fe80000100a00 */
[----:B------:R-:W-:Y:S04]  /*1eba0*/  STL [R1+0x148c], R2 ;  /* 0x00148c0201007387 */ /* 0x000fe80000100800 */
[----:B------:R-:W-:Y:S04]  /*1ebb0*/  STL [R1+0x1488], R29 ;  /* 0x0014881d01007387 */ /* 0x000fe80000100800 */
[----:B------:R-:W-:Y:S04]  /*1ebc0*/  STL [R1+0x1484], R0 ;  /* 0x0014840001007387 */ /* 0x000fe80000100800 */
[----:B0-----:R-:W4:Y:S04]  /*1ebd0*/  LDL.LU.64 R4, [R1+0x760] ;  /* 0x0007600001047983 */ /* 0x001f280000300a00 */
[----:B------:R-:W4:Y:S04]  /*1ebe0*/  LDL.LU.64 R6, [R1+0x768] ;  /* 0x0007680001067983 */ /* 0x000f280000300a00 */
[----:B------:R-:W-:Y:S04]  /*1ebf0*/  STL.64 [R1+0x770], R8 ;  /* 0x0007700801007387 */ /* 0x000fe80000100a00 */
[----:B------:R0:W-:Y:S04]  /*1ec00*/  STL.64 [R1+0x778], R10 ;  /* 0x0007780a01007387 */ /* 0x0001e80000100a00 */
[----:B0-----:R-:W2:Y:S04]  /*1ec10*/  LDL R11, [R1+0xc90] ;  /* 0x000c9000010b7983 */ /* 0x001ea80000100800 */
[----:B--2---:R0:W-:Y:S04]  /*1ec20*/  STL [R1+0x1c40], R11 ;  /* 0x001c400b01007387 */ /* 0x0041e80000100800 */
[----:B------:R-:W2:Y:S04]  /*1ec30*/  LDL R14, [R1+0x118] ;  /* 0x00011800010e7983 */ /* 0x000ea80000100800 */
[----:B------:R-:W2:Y:S04]  /*1ec40*/  LDL R15, [R1+0x11c] ;  /* 0x00011c00010f7983 */ /* 0x000ea80000100800 */
[----:B------:R-:W2:Y:S04]  /*1ec50*/  LDL.LU.64 R8, [R1+0x6f0] ;  /* 0x0006f00001087983 */ /* 0x000ea80000300a00 */
[----:B0-----:R-:W2:Y:S04]  /*1ec60*/  LDL.LU.64 R10, [R1+0x6f8] ;  /* 0x0006f800010a7983 */ /* 0x001ea80000300a00 */
[----:B------:R0:W-:Y:S04]  /*1ec70*/  STL.64 [R1+0x1be8], R22 ;  /* 0x001be81601007387 */ /* 0x0001e80000100a00 */
[----:B------:R-:W2:Y:S04]  /*1ec80*/  LDL.LU R20, [R1+0x430] ;  /* 0x0004300001147983 */ /* 0x000ea80000300800 */
[----:B------:R-:W2:Y:S04]  /*1ec90*/  LDL.LU R21, [R1+0x434] ;  /* 0x0004340001157983 */ /* 0x000ea80000300800 */
[----:B0-----:R-:W2:Y:S04]  /*1eca0*/  LDL.LU R22, [R1+0x438] ;  /* 0x0004380001167983 */ /* 0x001ea80000300800 */
[----:B------:R-:W2:Y:S01]  /*1ecb0*/  LDL.LU R23, [R1+0x43c] ;  /* 0x00043c0001177983 */ /* 0x000ea20000300800 */
[C---:B----4-:R-:W-:Y:S03]  /*1ecc0*/  HMMA.16816.F32 R4, R24.reuse, R16, R4 ;  /* 0x000000101804723c */ /* 0x050fe60000001804 */
[----:B--2---:R-:W-:Y:S04]  /*1ecd0*/  STL.64 [R1+0x1c20], R22 ;  /* 0x001c201601007387 */ /* 0x004fe80000100a00 */
[----:B------:R0:W-:Y:S04]  /*1ece0*/  STL.64 [R1+0x1c18], R20 ;  /* 0x001c181401007387 */ /* 0x0001e80000100a00 */
[----:B0-----:R-:W2:Y:S04]  /*1ecf0*/  LDL.LU R20, [R1+0x6d0] ;  /* 0x0006d00001147983 */ /* 0x001ea80000300800 */
[----:B------:R-:W2:Y:S04]  /*1ed00*/  LDL.LU R21, [R1+0x6d4] ;  /* 0x0006d40001157983 */ /* 0x000ea80000300800 */
[----:B------:R-:W4:Y:S04]  /*1ed10*/  LDL.LU R22, [R1+0x6d8] ;  /* 0x0006d80001167983 */ /* 0x000f280000300800 */
[----:B------:R-:W4:Y:S04]  /*1ed20*/  LDL.LU R23, [R1+0x6dc] ;  /* 0x0006dc0001177983 */ /* 0x000f280000300800 */
[----:B----4-:R-:W-:Y:S04]  /*1ed30*/  STL.64 [R1+0x1c38], R22 ;  /* 0x001c381601007387 */ /* 0x010fe80000100a00 */
[----:B--2---:R0:W-:Y:S04]  /*1ed40*/  STL.64 [R1+0x1c30], R20 ;  /* 0x001c301401007387 */ /* 0x0041e80000100a00 */
[----:B0-----:R-:W2:Y:S04]  /*1ed50*/  LDL.LU R20, [R1+0xae0] ;  /* 0x000ae00001147983 */ /* 0x001ea80000300800 */
[----:B------:R-:W2:Y:S04]  /*1ed60*/  LDL.LU R21, [R1+0xae4] ;  /* 0x000ae40001157983 */ /* 0x000ea80000300800 */
[----:B------:R-:W2:Y:S04]  /*1ed70*/  LDL.LU R22, [R1+0xae8] ;  /* 0x000ae80001167983 */ /* 0x000ea80000300800 */
[----:B------:R-:W2:Y:S04]  /*1ed80*/  LDL.LU R23, [R1+0xaec] ;  /* 0x000aec0001177983 */ /* 0x000ea80000300800 */
[----:B------:R0:W-:Y:S04]  /*1ed90*/  STL.64 [R1+0x760], R4 ;  /* 0x0007600401007387 */ /* 0x0001e80000100a00 */
[----:B------:R-:W-:Y:S04]  /*1eda0*/  STL.64 [R1+0x768], R6 ;  /* 0x0007680601007387 */ /* 0x000fe80000100a00 */
[----:B0-----:R-:W4:Y:S04]  /*1edb0*/  LDL.LU.64 R4, [R1+0x1c48] ;  /* 0x001c480001047983 */ /* 0x001f280000300a00 */
[----:B---3--:R0:W-:Y:S04]  /*1edc0*/  STL.64 [R1+0x1b58], R18 ;  /* 0x001b581201007387 */ /* 0x0081e80000100a00 */
[----:B0-----:R-:W3:Y:S01]  /*1edd0*/  LDL.64 R18, [R1+0xe8] ;  /* 0x0000e80001127983 */ /* 0x001ee20000100a00 */
[----:B----4-:R-:W-:Y:S03]  /*1ede0*/  HMMA.16816.F32 R24, R24, R4, R8 ;  /* 0x000000041818723c */ /* 0x010fe60000001808 */
[----:B------:R-:W4:-:S15]  /*1edf0*/  LDL.LU R11, [R1+0x1c40] ;  /* 0x001c4000010b7983 */ /* 0x000f1e0000300800 */
[----:B------:R-:W-:Y:S01]  /*1ee00*/  NOP ;  /* 0x0000000000007918 */ /* 0x000fe20000000000 */
[----:B------:R0:W-:Y:S04]  /*1ee10*/  STL.64 [R1+0x1318], R26 ;  /* 0x0013181a01007387 */ /* 0x0001e80000100a00 */
[----:B------:R1:W-:Y:S04]  /*1ee20*/  STL.64 [R1+0x1310], R24 ;  /* 0x0013101801007387 */ /* 0x0003e80000100a00 */
[----:B0-----:R-:W2:Y:S04]  /*1ee30*/  LDL.LU.64 R26, [R1+0x88] ;  /* 0x00008800011a7983 */ /* 0x001ea80000300a00 */
[----:B----4-:R-:W0:Y:S04]  /*1ee40*/  LDSM.16.MT88.4 R4, [R11+UR6+0x5000] ;  /* 0x005000060b04783b */ /* 0x010e280008004200 */
[----:B------:R-:W4:Y:S04]  /*1ee50*/  LDSM.16.MT88.4 R8, [R11+UR6+0x5080] ;  /* 0x005080060b08783b */ /* 0x000f280008004200 */
[----:B--2---:R2:W-:Y:S04]  /*1ee60*/  STL.64 [R1+0x1bd0], R26 ;  /* 0x001bd01a01007387 */ /* 0x0045e80000100a00 */
[----:B-1----:R-:W3:Y:S04]  /*1ee70*/  LDL.LU R24, [R1+0x490] ;  /* 0x0004900001187983 */ /* 0x002ee80000300800 */
[----:B------:R-:W3:Y:S01]  /*1ee80*/  LDL.LU R25, [R1+0x494] ;  /* 0x0004940001197983 */ /* 0x000ee20000300800 */
[C---:B0-----:R-:W-:Y:S03]  /*1ee90*/  HMMA.16816.F32 R12, R4.reuse, R14, R20 ;  /* 0x0000000e040c723c */ /* 0x041fe60000001814 */
[----:B--2---:R-:W3:Y:S04]  /*1eea0*/  LDL.LU R26, [R1+0x498] ;  /* 0x00049800011a7983 */ /* 0x004ee80000300800 */
[----:B------:R-:W3:Y:S04]  /*1eeb0*/  LDL.LU R27, [R1+0x49c] ;  /* 0x00049c00011b7983 */ /* 0x000ee80000300800 */
[----:B----4-:R-:W-:Y:S04]  /*1eec0*/  STL.64 [R1+0x1b40], R10 ;  /* 0x001b400a01007387 */ /* 0x010fe80000100a00 */
[----:B------:R0:W-:Y:S04]  /*1eed0*/  STL.64 [R1+0x1b38], R8 ;  /* 0x001b380801007387 */ /* 0x0001e80000100a00 */
[----:B0-----:R-:W2:Y:S04]  /*1eee0*/  LDL.LU R8, [R1+0x4f0] ;  /* 0x0004f00001087983 */ /* 0x001ea80000300800 */
[----:B------:R-:W2:Y:S04]  /*1eef0*/  LDL.LU R9, [R1+0x4f4] ;  /* 0x0004f40001097983 */ /* 0x000ea80000300800 */
[----:B------:R-:W2:Y:S04]  /*1ef00*/  LDL.LU R10, [R1+0x4f8] ;  /* 0x0004f800010a7983 */ /* 0x000ea80000300800 */
[----:B------:R-:W2:Y:S04]  /*1ef10*/  LDL.LU R11, [R1+0x4fc] ;  /* 0x0004fc00010b7983 */ /* 0x000ea80000300800 */
[----:B------:R-:W4:Y:S04]  /*1ef20*/  LDL.LU.64 R22, [R1+0x1c38] ;  /* 0x001c380001167983 */ /* 0x000f280000300a00 */
[----:B------:R-:W4:Y:S04]  /*1ef30*/  LDL.LU.64 R20, [R1+0x1c30] ;  /* 0x001c300001147983 */ /* 0x000f280000300a00 */
[----:B------:R-:W-:Y:S04]  /*1ef40*/  STL.64 [R1+0xae0], R12 ;  /* 0x000ae00c01007387 */ /* 0x000fe80000100a00 */
[----:B------:R0:W-:Y:S04]  /*1ef50*/  STL.64 [R1+0xae8], R14 ;  /* 0x000ae80e01007387 */ /* 0x0001e80000100a00 */
[----:B0-----:R-:W4:Y:S02]  /*1ef60*/  LDL.LU.64 R14, [R1+0x1c28] ;  /* 0x001c2800010e7983 */ /* 0x001f240000300a00 */
[----:B----4-:R-:W-:Y:S02]  /*1ef70*/  HMMA.16816.F32 R12, R4, R14, R20 ;  /* 0x0000000e040c723c */ /* 0x010fe40000001814 */
[----:B------:R-:W4:Y:S04]  /*1ef80*/  LDL.LU.64 R22, [R1+0x1c20] ;  /* 0x001c200001167983 */ /* 0x000f280000300a00 */
[----:B------:R-:W4:-:S13]  /*1ef90*/  LDL.LU.64 R20, [R1+0x1c18] ;  /* 0x001c180001147983 */ /* 0x000f1a0000300a00 */
[----:B------:R-:W-:Y:S04]  /*1efa0*/  STL.64 [R1+0xa40], R12 ;  /* 0x000a400c01007387 */ /* 0x000fe80000100a00 */
[----:B------:R0:W-:Y:S04]  /*1efb0*/  STL.64 [R1+0xa48], R14 ;  /* 0x000a480e01007387 */ /* 0x0001e80000100a00 */
[----:B0-----:R-:W2:Y:S02]  /*1efc0*/  LDL.LU.64 R14, [R1+0x1c10] ;  /* 0x001c1000010e7983 */ /* 0x001ea40000300a00 */
[----:B--2---:R-:W-:Y:S01]  /*1efd0*/  HMMA.16816.F32 R8, R4, R14, R8 ;  /* 0x0000000e0408723c */ /* 0x004fe20000001808 */
[----:B------:R-:W-:-:S15]  /*1efe0*/  IMAD.MOV.U32 R3, RZ, RZ, R15 ;  /* 0x000000ffff037224 */ /* 0x000fde00078e000f */
[----:B------:R-:W-:-:S03]  /*1eff0*/  NOP ;  /* 0x0000000000007918 */ /* 0x000fc60000000000 */
[----:B------:R0:W-:Y:S04]  /*1f000*/  STL.64 [R1+0x9d0], R8 ;  /* 0x0009d00801007387 */ /* 0x0001e80000100a00 */
[----:B------:R-:W-:Y:S01]  /*1f010*/  STL.64 [R1+0x9d8], R10 ;  /* 0x0009d80a01007387 */ /* 0x000fe20000100a00 */
[----:B0-----:R-:W-:-:S03]  /*1f020*/  IMAD.MOV.U32 R8, RZ, RZ, R14 ;  /* 0x000000ffff087224 */ /* 0x001fc600078e000e */
[----:B------:R-:W4:Y:S01]  /*1f030*/  LDL.LU.64 R14, [R1+0x1c08] ;  /* 0x001c0800010e7983 */ /* 0x000f220000300a00 */
[----:B---3--:R-:W-:-:S15]  /*1f040*/  HMMA.16816.F32 R24, R4, R18, R24 ;  /* 0x000000120418723c */ /* 0x008fde0000001818 */
[----:B------:R-:W-:-:S04]  /*1f050*/  NOP ;  /* 0x0000000000007918 */ /* 0x000fc80000000000 */
[----:B------:R-:W-:Y:S04]  /*1f060*/  STL.64 [R1+0x9c0], R24 ;  /* 0x0009c01801007387 */ /* 0x000fe80000100a00 */
[----:B------:R-:W-:Y:S01]  /*1f070*/  STL.64 [R1+0x9c8], R26 ;  /* 0x0009c81a01007387 */ /* 0x000fe20000100a00 */
[----:B----4-:R-:W-:Y:S01]  /*1f080*/  HMMA.16816.F32 R20, R4, R14, R20 ;  /* 0x0000000e0414723c */ /* 0x010fe20000001814 */
[----:B------:R-:W-:-:S15]  /*1f090*/  IMAD.MOV.U32 R16, RZ, RZ, R14 ;  /* 0x000000ffff107224 */ /* 0x000fde00078e000e */
[----:B------:R-:W-:-:S03]  /*1f0a0*/  NOP ;  /* 0x0000000000007918 */ /* 0x000fc60000000000 */
[----:B------:R0:W-:Y:S04]  /*1f0b0*/  STL.64 [R1+0x9b0], R20 ;  /* 0x0009b01401007387 */ /* 0x0001e80000100a00 */
[----:B------:R1:W-:Y:S04]  /*1f0c0*/  STL.64 [R1+0x9b8], R22 ;  /* 0x0009b81601007387 */ /* 0x0003e80000100a00 */
[----:B------:R2:W-:Y:S04]  /*1f0d0*/  STL [R1+0x1c00], R16 ;  /* 0x001c001001007387 */ /* 0x0005e80000100800 */
[----:B0-----:R-:W3:Y:S04]  /*1f0e0*/  LDL.LU R20, [R1+0x320] ;  /* 0x0003200001147983 */ /* 0x001ee80000300800 */
[----:B------:R-:W3:Y:S04]  /*1f0f0*/  LDL.LU R21, [R1+0x324] ;  /* 0x0003240001157983 */ /* 0x000ee80000300800 */
[----:B-1----:R-:W4:Y:S04]  /*1f100*/  LDL.LU R22, [R1+0x328] ;  /* 0x0003280001167983 */ /* 0x002f280000300800 */
[----:B------:R-:W4:Y:S04]  /*1f110*/  LDL.LU R23, [R1+0x32c] ;  /* 0x00032c0001177983 */ /* 0x000f280000300800 */
[----:B--2---:R-:W2:Y:S01]  /*1f120*/  LDL.LU R16, [R1+0x3d0] ;  /* 0x0003d00001107983 */ /* 0x004ea20000300800 */
[----:B------:R-:W-:-:S03]  /*1f130*/  IMAD.MOV.U32 R10, RZ, RZ, R18 ;  /* 0x000000ffff0a7224 */ /* 0x000fc600078e0012 */
[----:B------:R-:W2:Y:S01]  /*1f140*/  LDL.LU R17, [R1+0x3d4] ;  /* 0x0003d40001117983 */ /* 0x000ea20000300800 */
[----:B------:R-:W-:Y:S02]  /*1f150*/  IMAD.MOV.U32 R9, RZ, RZ, R19 ;  /* 0x000000ffff097224 */ /* 0x000fe400078e0013 */
[----:B------:R-:W-:Y:S01]  /*1f160*/  IMAD.MOV.U32 R11, RZ, RZ, R15 ;  /* 0x000000ffff0b7224 */ /* 0x000fe200078e000f */
[----:B------:R-:W2:Y:S04]  /*1f170*/  LDL.LU R18, [R1+0x3d8] ;  /* 0x0003d80001127983 */ /* 0x000ea80000300800 */
[----:B------:R-:W2:Y:S04]  /*1f180*/  LDL.LU R19, [R1+0x3dc] ;  /* 0x0003dc0001137983 */ /* 0x000ea80000300800 */
[----:B----4-:R0:W-:Y:S04]  /*1f190*/  STL.64 [R1+0x1bf8], R22 ;  /* 0x001bf81601007387 */ /* 0x0101e80000100a00 */
[----:B---3--:R-:W-:Y:S04]  /*1f1a0*/  STL.64 [R1+0x1bf0], R20 ;  /* 0x001bf01401007387 */ /* 0x008fe80000100a00 */
[----:B0-----:R-:W2:Y:S04]  /*1f1b0*/  LDL.64 R22, [R1+0xc8] ;  /* 0x0000c80001167983 */ /* 0x001ea80000100a00 */
[----:B------:R-:W-:Y:S04]  /*1f1c0*/  STL.64 [R1+0x1b68], R10 ;  /* 0x001b680a01007387 */ /* 0x000fe80000100a00 */
[----:B------:R0:W-:Y:S04]  /*1f1d0*/  STL.64 [R1+0x1b60], R8 ;  /* 0x001b600801007387 */ /* 0x0001e80000100a00 */
[----:B0-----:R-:W3:Y:S04]  /*1f1e0*/  LDL.LU R8, [R1+0x1e0] ;  /* 0x0001e00001087983 */ /* 0x001ee80000300800 */
[----:B------:R-:W3:Y:S04]  /*1f1f0*/  LDL.LU R9, [R1+0x1e4] ;  /* 0x0001e40001097983 */ /* 0x000ee80000300800 */
[----:B------:R-:W4:Y:S04]  /*1f200*/  LDL.LU R10, [R1+0x1e8] ;  /* 0x0001e800010a7983 */ /* 0x000f280000300800 */
[----:B------:R-:W4:Y:S04]  /*1f210*/  LDL.LU R11, [R1+0x1ec] ;  /* 0x0001ec00010b7983 */ /* 0x000f280000300800 */
[----:B----4-:R0:W-:Y:S04]  /*1f220*/  STL.64 [R1+0x1b78], R10 ;  /* 0x001b780a01007387 */ /* 0x0101e80000100a00 */
[----:B---3--:R-:W-:Y:S04]  /*1f230*/  STL.64 [R1+0x1b70], R8 ;  /* 0x001b700801007387 */ /* 0x008fe80000100a00 */
[----:B0-----:R-:W3:Y:S04]  /*1f240*/  LDL R10, [R1+0x68] ;  /* 0x00006800010a7983 */ /* 0x001ee80000100800 */
[----:B------:R-:W3:Y:S04]  /*1f250*/  LDL R11, [R1+0x6c] ;  /* 0x00006c00010b7983 */ /* 0x000ee80000100800 */
[----:B------:R-:W4:Y:S04]  /*1f260*/  LDL.LU R24, [R1+0x2f0] ;  /* 0x0002f00001187983 */ /* 0x000f280000300800 */
[----:B------:R-:W4:Y:S04]  /*1f270*/  LDL.LU R25, [R1+0x2f4] ;  /* 0x0002f40001197983 */ /* 0x000f280000300800 */
[----:B------:R-:W2:Y:S04]  /*1f280*/  LDL.LU R26, [R1+0x2f8] ;  /* 0x0002f800011a7983 */ /* 0x000ea80000300800 */
[----:B------:R-:W2:Y:S04]  /*1f290*/  LDL.LU R27, [R1+0x2fc] ;  /* 0x0002fc00011b7983 */ /* 0x000ea80000300800 */
[----:B--2---:R0:W-:Y:S04]  /*1f2a0*/  STL.64 [R1+0x1be0], R26 ;  /* 0x001be01a01007387 */ /* 0x0041e80000100a00 */
[----:B----4-:R-:W-:Y:S04]  /*1f2b0*/  STL.64 [R1+0x1bd8], R24 ;  /* 0x001bd81801007387 */ /* 0x010fe80000100a00 */
[----:B------:R-:W2:Y:S04]  /*1f2c0*/  LDL.64 R14, [R1+0xa8] ;  /* 0x0000a800010e7983 */ /* 0x000ea80000100a00 */
[----:B0-----:R-:W4:Y:S04]  /*1f2d0*/  LDL.64 R26, [R1+0xb8] ;  /* 0x0000b800011a7983 */ /* 0x001f280000100a00 */
[----:B---3--:R0:W-:Y:S04]  /*1f2e0*/  STL.64 [R1+0x1b90], R10 ;  /* 0x001b900a01007387 */ /* 0x0081e80000100a00 */
[----:B0-----:R-:W3:Y:S01]  /*1f2f0*/  LDL.64 R10, [R1+0x78] ;  /* 0x00007800010a7983 */ /* 0x001ee20000100a00 */
[----:B------:R-:W-:Y:S03]  /*1f300*/  HMMA.16816.F32 R16, R4, R22, R16 ;  /* 0x000000160410723c */ /* 0x000fe60000001810 */
[----:B---3--:R0:W-:Y:S04]  /*1f310*/  STL.64 [R1+0x1ba8], R10 ;  /* 0x001ba80a01007387 */ /* 0x0081e80000100a00 */
[----:B------:R-:W3:Y:S04]  /*1f320*/  LDL.LU R8, [R1+0x210] ;  /* 0x0002100001087983 */ /* 0x000ee80000300800 */
[----:B------:R-:W3:Y:S04]  /*1f330*/  LDL.LU R9, [R1+0x214] ;  /* 0x0002140001097983 */ /* 0x000ee80000300800 */
[----:B0-----:R-:W2:Y:S04]  /*1f340*/  LDL.LU R10, [R1+0x218] ;  /* 0x00021800010a7983 */ /* 0x001ea80000300800 */
[----:B------:R-:W2:Y:S04]  /*1f350*/  LDL.LU R11, [R1+0x21c] ;  /* 0x00021c00010b7983 */ /* 0x000ea80000300800 */
[----:B--2---:R0:W-:Y:S04]  /*1f360*/  STL.64 [R1+0x1bb8], R10 ;  /* 0x001bb80a01007387 */ /* 0x0041e80000100a00 */
[----:B---3--:R-:W-:Y:S04]  /*1f370*/  STL.64 [R1+0x1bb0], R8 ;  /* 0x001bb00801007387 */ /* 0x008fe80000100a00 */
[----:B0-----:R-:W2:Y:S04]  /*1f380*/  LDL.64 R10, [R1+0x98] ;  /* 0x00009800010a7983 */ /* 0x001ea80000100a00 */
[----:B------:R0:W-:Y:S04]  /*1f390*/  STL.64 [R1+0x9a0], R16 ;  /* 0x0009a01001007387 */ /* 0x0001e80000100a00 */
[----:B------:R1:W-:Y:S04]  /*1f3a0*/  STL.64 [R1+0x9a8], R18 ;  /* 0x0009a81201007387 */ /* 0x0003e80000100a00 */
[----:B0-----:R-:W3:Y:S01]  /*1f3b0*/  LDL.LU R16, [R1+0x1c00] ;  /* 0x001c000001107983 */ /* 0x001ee20000300800 */
[----:B-1----:R-:W-:-:S02]  /*1f3c0*/  IMAD.MOV.U32 R18, RZ, RZ, R22 ;  /* 0x000000ffff127224 */ /* 0x002fc400078e0016 */
[----:B------:R-:W-:Y:S02]  /*1f3d0*/  IMAD.MOV.U32 R17, RZ, RZ, R23 ;  /* 0x000000ffff117224 */ /* 0x000fe400078e0017 */
[----:B------:R-:W2:Y:S04]  /*1f3e0*/  LDL.LU.64 R22, [R1+0x1bf8] ;  /* 0x001bf80001167983 */ /* 0x000ea80000300a00 */
[----:B------:R-:W2:Y:S01]  /*1f3f0*/  LDL.LU.64 R20, [R1+0x1bf0] ;  /* 0x001bf00001147983 */ /* 0x000ea20000300a00 */
[----:B----4-:R-:W-:Y:S01]  /*1f400*/  IMAD.MOV.U32 R19, RZ, RZ, R27 ;  /* 0x000000ffff137224 */ /* 0x010fe200078e001b */
[----:B--2---:R-:W-:-:S15]  /*1f410*/  HMMA.16816.F32 R20, R4, R26, R20 ;  /* 0x0000001a0414723c */ /* 0x004fde0000001814 */
[----:B------:R-:W-:-:S04]  /*1f420*/  NOP ;  /* 0x0000000000007918 */ /* 0x000fc80000000000 */
[----:B------:R0:W-:Y:S04]  /*1f430*/  STL.64 [R1+0x990], R20 ;  /* 0x0009901401007387 */ /* 0x0001e80000100a00 */
[----:B------:R1:W-:Y:S01]  /*1f440*/  STL.64 [R1+0x998], R22 ;  /* 0x0009981601007387 */ /* 0x0003e20000100a00 */
[----:B0-----:R-:W-:-:S03]  /*1f450*/  IMAD.MOV.U32 R20, RZ, RZ, R26 ;  /* 0x000000ffff147224 */ /* 0x001fc600078e001a */
[----:B-1----:R-:W2:Y:S04]  /*1f460*/  LDL.LU.64 R22, [R1+0x1be8] ;  /* 0x001be80001167983 */ /* 0x002ea80000300a00 */
[----:B------:R-:W4:Y:S04]  /*1f470*/  LDL.LU.64 R26, [R1+0x1be0] ;  /* 0x001be000011a7983 */ /* 0x000f280000300a00 */
[----:B------:R-:W4:Y:S04]  /*1f480*/  LDL.LU.64 R24, [R1+0x1bd8] ;  /* 0x001bd80001187983 */ /* 0x000f280000300a00 */
[----:B------:R-:W-:Y:S04]  /*1f490*/  STL.64 [R1+0x1b88], R18 ;  /* 0x001b881201007387 */ /* 0x000fe80000100a00 */
[----:B---3--:R0:W-:Y:S04]  /*1f4a0*/  STL.64 [R1+0x1b80], R16 ;  /* 0x001b801001007387 */ /* 0x0081e80000100a00 */
[----:B0-----:R-:W3:Y:S04]  /*1f4b0*/  LDL.LU R16, [R1+0x1f0] ;  /* 0x0001f00001107983 */ /* 0x001ee80000300800 */
[----:B------:R-:W3:Y:S04]  /*1f4c0*/  LDL.LU R17, [R1+0x1f4] ;  /* 0x0001f40001117983 */ /* 0x000ee80000300800 */
[----:B------:R-:W2:Y:S04]  /*1f4d0*/  LDL.LU R18, [R1+0x1f8] ;  /* 0x0001f80001127983 */ /* 0x000ea80000300800 */
[----:B------:R-:W2:Y:S04]  /*1f4e0*/  LDL.LU R19, [R1+0x1fc] ;  /* 0x0001fc0001137983 */ /* 0x000ea80000300800 */
[----:B--2---:R-:W-:Y:S04]  /*1f4f0*/  STL.64 [R1+0x1ba0], R18 ;  /* 0x001ba01201007387 */ /* 0x004fe80000100a00 */
[----:B---3--:R0:W-:Y:S04]  /*1f500*/  STL.64 [R1+0x1b98], R16 ;  /* 0x001b981001007387 */ /* 0x0081e80000100a00 */
[----:B0-----:R-:W2:Y:S04]  /*1f510*/  LDL.LU R16, [R1+0x200] ;  /* 0x0002000001107983 */ /* 0x001ea80000300800 */
[----:B------:R-:W2:Y:S04]  /*1f520*/  LDL.LU R17, [R1+0x204] ;  /* 0x0002040001117983 */ /* 0x000ea80000300800 */
[----:B------:R-:W3:Y:S04]  /*1f530*/  LDL.LU R18, [R1+0x208] ;  /* 0x0002080001127983 */ /* 0x000ee80000300800 */
[----:B------:R-:W3:Y:S01]  /*1f540*/  LDL.LU R19, [R1+0x20c] ;  /* 0x00020c0001137983 */ /* 0x000ee20000300800 */
[----:B----4-:R-:W-:Y:S01]  /*1f550*/  HMMA.16816.F32 R24, R4, R14, R24 ;  /* 0x0000000e0418723c */ /* 0x010fe20000001818 */
[----:B------:R-:W-:-:S02]  /*1f560*/  IMAD.MOV.U32 R21, RZ, RZ, R15 ;  /* 0x000000ffff157224 */ /* 0x000fc400078e000f */
[----:B---3--:R-:W-:Y:S04]  /*1f570*/  STL.64 [R1+0x1bc8], R18 ;  /* 0x001bc81201007387 */ /* 0x008fe80000100a00 */
[----:B--2---:R0:W-:Y:S04]  /*1f580*/  STL.64 [R1+0x1bc0], R16 ;  /* 0x001bc01001007387 */ /* 0x0041e80000100a00 */
[----:B0-----:R-:W2:Y:S04]  /*1f590*/  LDL.LU R16, [R1+0x2b0] ;  /* 0x0002b00001107983 */ /* 0x001ea80000300800 */
[----:B------:R-:W2:Y:S04]  /*1f5a0*/  LDL.LU R17, [R1+0x2b4] ;  /* 0x0002b40001117983 */ /* 0x000ea80000300800 */
[----:B------:R-:W2:Y:S04]  /*1f5b0*/  LDL.LU R18, [R1+0x2b8] ;  /* 0x0002b80001127983 */ /* 0x000ea80000300800 */
[----:B------:R-:W2:Y:S04]  /*1f5c0*/  LDL.LU R19, [R1+0x2bc] ;  /* 0x0002bc0001137983 */ /* 0x000ea80000300800 */
[----:B------:R-:W-:Y:S04]  /*1f5d0*/  STL.64 [R1+0x980], R24 ;  /* 0x0009801801007387 */ /* 0x000fe80000100a00 */
[----:B------:R0:W-:Y:S04]  /*1f5e0*/  STL.64 [R1+0x988], R26 ;  /* 0x0009881a01007387 */ /* 0x0001e80000100a00 */
[----:B0-----:R-:W3:Y:S04]  /*1f5f0*/  LDL.LU.64 R26, [R1+0x1bd0] ;  /* 0x001bd000011a7983 */ /* 0x001ee80000300a00 */
[----:B------:R-:W4:Y:S01]  /*1f600*/  LDL.LU R12, [R1+0x120] ;  /* 0x00012000010c7983 */ /* 0x000f220000300800 */
[----:B------:R-:W-:-:S03]  /*1f610*/  IMAD.MOV.U32 R24, RZ, RZ, R14 ;  /* 0x000000ffff187224 */ /* 0x000fc600078e000e */
[----:B------:R-:W4:Y:S04]  /*1f620*/  LDL.LU R13, [R1+0x124] ;  /* 0x00012400010d7983 */ /* 0x000f280000300800 */
[----:B------:R-:W3:Y:S04]  /*1f630*/  LDL.LU R14, [R1+0x128] ;  /* 0x00012800010e7983 */ /* 0x000ee80000300800 */
[----:B------:R-:W3:Y:S01]  /*1f640*/  LDL.LU R15, [R1+0x12c] ;  /* 0x00012c00010f7983 */ /* 0x000ee20000300800 */
[----:B--2---:R-:W-:Y:S03]  /*1f650*/  HMMA.16816.F32 R16, R4, R10, R16 ;  /* 0x0000000a0410723c */ /* 0x004fe60000001810 */
[----:B---3--:R0:W-:Y:S04]  /*1f660*/  STL.64 [R1+0x1a40], R14 ;  /* 0x001a400e01007387 */ /* 0x0081e80000100a00 */
[----:B----4-:R1:W-:Y:S04]  /*1f670*/  STL.64 [R1+0x1a38], R12 ;  /* 0x001a380c01007387 */ /* 0x0103e80000100a00 */
[----:B0-----:R-:W2:Y:S04]  /*1f680*/  LDL R14, [R1+0x58] ;  /* 0x00005800010e7983 */ /* 0x001ea80000100800 */
[----:B------:R-:W2:Y:S04]  /*1f690*/  LDL R15, [R1+0x5c] ;  /* 0x00005c00010f7983 */ /* 0x000ea80000100800 */
[----:B------:R-:W-:Y:S04]  /*1f6a0*/  STL.64 [R1+0x970], R16 ;  /* 0x0009701001007387 */ /* 0x000fe80000100a00 */
[----:B------:R0:W-:Y:S01]  /*1f6b0*/  STL.64 [R1+0x978], R18 ;  /* 0x0009781201007387 */ /* 0x0001e20000100a00 */
[----:B-1----:R-:W-:-:S02]  /*1f6c0*/  IMAD.MOV.U32 R13, RZ, RZ, R10 ;  /* 0x000000ffff0d7224 */ /* 0x002fc400078e000a */
[----:B------:R-:W-:Y:S01]  /*1f6d0*/  IMAD.MOV.U32 R12, RZ, RZ, R11 ;  /* 0x000000ffff0c7224 */ /* 0x000fe200078e000b */
[----:B0-----:R-:W3:Y:S04]  /*1f6e0*/  LDL.LU.64 R18, [R1+0x1bc8] ;  /* 0x001bc80001127983 */ /* 0x001ee80000300a00 */
[----:B------:R-:W3:Y:S04]  /*1f6f0*/  LDL.LU.64 R16, [R1+0x1bc0] ;  /* 0x001bc00001107983 */ /* 0x000ee80000300a00 */
[----:B------:R-:W4:Y:S04]  /*1f700*/  LDL.LU.64 R10, [R1+0x1bb8] ;  /* 0x001bb800010a7983 */ /* 0x000f280000300a00 */
[----:B------:R-:W4:Y:S02]  /*1f710*/  LDL.LU.64 R8, [R1+0x1bb0] ;  /* 0x001bb00001087983 */ /* 0x000f240000300a00 */
[----:B----4-:R-:W-:-:S15]  /*1f720*/  HMMA.16816.F32 R8, R4, R26, R8 ;  /* 0x0000001a0408723c */ /* 0x010fde0000001808 */
[----:B------:R-:W-:-:S04]  /*1f730*/  NOP ;  /* 0x0000000000007918 */ /* 0x000fc80000000000 */
[----:B------:R-:W-:Y:S04]  /*1f740*/  STL.64 [R1+0x960], R8 ;  /* 0x0009600801007387 */ /* 0x000fe80000100a00 */
[----:B------:R0:W-:Y:S04]  /*1f750*/  STL.64 [R1+0x968], R10 ;  /* 0x0009680a01007387 */ /* 0x0001e80000100a00 */
[----:B0-----:R-:W3:Y:S04]  /*1f760*/  LDL.LU.64 R10, [R1+0x1ba8] ;  /* 0x001ba800010a7983 */ /* 0x001ee80000300a00 */
[----:B------:R-:W-:Y:S01]  /*1f770*/  STL.64 [R1+0x1a70], R26 ;  /* 0x001a701a01007387 */ /* 0x000fe20000100a00 */
[----:B---3--:R-:W-:Y:S01]  /*1f780*/  HMMA.16816.F32 R16, R4, R10, R16 ;  /* 0x0000000a0410723c */ /* 0x008fe20000001810 */
[----:B------:R-:W-:-:S02]  /*1f790*/  IMAD.MOV.U32 R2, RZ, RZ, R10 ;  /* 0x000000ffff027224 */ /* 0x000fc400078e000a */
[----:B------:R-:W-:-:S15]  /*1f7a0*/  IMAD.MOV.U32 R0, RZ, RZ, R11 ;  /* 0x000000ffff007224 */ /* 0x000fde00078e000b */
[----:B------:R-:W-:Y:S01]  /*1f7b0*/  NOP ;  /* 0x0000000000007918 */ /* 0x000fe20000000000 */
[----:B------:R-:W-:Y:S04]  /*1f7c0*/  STL.64 [R1+0x950], R16 ;  /* 0x0009501001007387 */ /* 0x000fe80000100a00 */
[----:B------:R0:W-:Y:S04]  /*1f7d0*/  STL.64 [R1+0x958], R18 ;  /* 0x0009581201007387 */ /* 0x0001e80000100a00 */
[----:B0-----:R-:W3:Y:S04]  /*1f7e0*/  LDL.LU.64 R18, [R1+0x1ba0] ;  /* 0x001ba00001127983 */ /* 0x001ee80000300a00 */
[----:B------:R-:W3:Y:S04]  /*1f7f0*/  LDL.LU.64 R16, [R1+0x1b98] ;  /* 0x001b980001107983 */ /* 0x000ee80000300a00 */
[----:B------:R-:W3:Y:S02]  /*1f800*/  LDL.LU.64 R10, [R1+0x1b90] ;  /* 0x001b9000010a7983 */ /* 0x000ee40000300a00 */
[----:B---3--:R-:W-:Y:S02]  /*1f810*/  HMMA.16816.F32 R8, R4, R10, R16 ;  /* 0x0000000a0408723c */ /* 0x008fe40000001810 */
[----:B------:R-:W3:Y:S04]  /*1f820*/  LDL.LU.64 R18, [R1+0x1b88] ;  /* 0x001b880001127983 */ /* 0x000ee80000300a00 */
[----:B------:R-:W4:-:S13]  /*1f830*/  LDL.LU.64 R16, [R1+0x1b80] ;  /* 0x001b800001107983 */ /* 0x000f1a0000300a00 */
[----:B------:R-:W-:Y:S04]  /*1f840*/  STL.64 [R1+0x940], R8 ;  /* 0x0009400801007387 */ /* 0x000fe80000100a00 */
[----:B------:R0:W-:Y:S04]  /*1f850*/  STL.64 [R1+0x948], R10 ;  /* 0x0009480a01007387 */ /* 0x0001e80000100a00 */
[----:B0-----:R-:W2:Y:S04]  /*1f860*/  LDL.LU.64 R10, [R1+0x1b78] ;  /* 0x001b7800010a7983 */ /* 0x001ea80000300a00 */
[----:B------:R-:W2:Y:S01]  /*1f870*/  LDL.LU.64 R8, [R1+0x1b70] ;  /* 0x001b700001087983 */ /* 0x000ea20000300a00 */
[----:B------:R-:W-:-:S02]  /*1f880*/  IMAD.MOV.U32 R26, RZ, RZ, R13 ;  /* 0x000000ffff1a7224 */ /* 0x000fc400078e000d */
[----:B------:R-:W-:Y:S01]  /*1f890*/  IMAD.MOV.U32 R27, RZ, RZ, R12 ;  /* 0x000000ffff1b7224 */ /* 0x000fe200078e000c */
        /* <DEDUP_REMOVED lines=8> */
[----:B0-----:R-:W2:Y:S01]  /*1f920*/  LDL.64 R14, [R1+0x68] ;  /* 0x00006800010e7983 */ /* 0x001ea20000100a00 */
[----:B------:R-:W-:-:S02]  /*1f930*/  IMAD.MOV.U32 R26, RZ, RZ, R24 ;  /* 0x000000ffff1a7224 */ /* 0x000fc400078e0018 */
[----:B------:R-:W-:Y:S01]  /*1f940*/  IMAD.MOV.U32 R27, RZ, RZ, R21 ;  /* 0x000000ffff1b7224 */ /* 0x000fe200078e0015 */
[----:B--2---:R0:W-:Y:S04]  /*1f950*/  STL.64 [R1+0x1a58], R14 ;  /* 0x001a580e01007387 */ /* 0x0041e80000100a00 */
[----:B------:R-:W2:Y:S04]  /*1f960*/  LDL.LU R12, [R1+0x190] ;  /* 0x00019000010c7983 */ /* 0x000ea80000300800 */
[----:B------:R-:W2:Y:S04]  /*1f970*/  LDL.LU R13, [R1+0x194] ;  /* 0x00019400010d7983 */ /* 0x000ea80000300800 */
[----:B0-----:R-:W2:Y:S04]  /*1f980*/  LDL.LU R14, [R1+0x198] ;  /* 0x00019800010e7983 */ /* 0x001ea80000300800 */
[----:B------:R-:W2:Y:S04]  /*1f990*/  LDL.LU R15, [R1+0x19c] ;  /* 0x00019c00010f7983 */ /* 0x000ea80000300800 */
[----:B------:R-:W-:Y:S04]  /*1f9a0*/  STL.64 [R1+0x1aa0], R26 ;  /* 0x001aa01a01007387 */ /* 0x000fe80000100a00 */
[----:B--2---:R-:W-:Y:S04]  /*1f9b0*/  STL.64 [R1+0x1a68], R14 ;  /* 0x001a680e01007387 */ /* 0x004fe80000100a00 */
[----:B------:R0:W-:Y:S04]  /*1f9c0*/  STL.64 [R1+0x1a60], R12 ;  /* 0x001a600c01007387 */ /* 0x0001e80000100a00 */
[----:B0-----:R-:W2:Y:S04]  /*1f9d0*/  LDL.LU R12, [R1+0x1a0] ;  /* 0x0001a000010c7983 */ /* 0x001ea80000300800 */
[----:B------:R-:W2:Y:S04]  /*1f9e0*/  LDL.LU R13, [R1+0x1a4] ;  /* 0x0001a400010d7983 */ /* 0x000ea80000300800 */
[----:B------:R-:W2:Y:S04]  /*1f9f0*/  LDL.LU R14, [R1+0x1a8] ;  /* 0x0001a800010e7983 */ /* 0x000ea80000300800 */
[----:B------:R-:W2:Y:S01]  /*1fa00*/  LDL.LU R15, [R1+0x1ac] ;  /* 0x0001ac00010f7983 */ /* 0x000ea20000300800 */
[----:B------:R-:W-:-:S02]  /*1fa10*/  IMAD.MOV.U32 R26, RZ, RZ, R20 ;  /* 0x000000ffff1a7224 */ /* 0x000fc400078e0014 */
[----:B---3--:R-:W-:-:S05]  /*1fa20*/  IMAD.MOV.U32 R27, RZ, RZ, R19 ;  /* 0x000000ffff1b7224 */ /* 0x008fca00078e0013 */
[----:B------:R-:W-:Y:S04]  /*1fa30*/  STL.64 [R1+0x1ab8], R26 ;  /* 0x001ab81a01007387 */ /* 0x000fe80000100a00 */
[----:B--2---:R-:W-:Y:S04]  /*1fa40*/  STL.64 [R1+0x1a80], R14 ;  /* 0x001a800e01007387 */ /* 0x004fe80000100a00 */
[----:B------:R0:W-:Y:S04]  /*1fa50*/  STL.64 [R1+0x1a78], R12 ;  /* 0x001a780c01007387 */ /* 0x0001e80000100a00 */
[----:B0-----:R-:W2:Y:S04]  /*1fa60*/  LDL.LU R12, [R1+0x220] ;  /* 0x00022000010c7983 */ /* 0x001ea80000300800 */
[----:B------:R-:W2:Y:S04]  /*1fa70*/  LDL.LU R13, [R1+0x224] ;  /* 0x00022400010d7983 */ /* 0x000ea80000300800 */
[----:B------:R-:W3:Y:S04]  /*1fa80*/  LDL.LU R14, [R1+0x228] ;  /* 0x00022800010e7983 */ /* 0x000ee80000300800 */
[----:B------:R-:W3:Y:S01]  /*1fa90*/  LDL.LU R15, [R1+0x22c] ;  /* 0x00022c00010f7983 */ /* 0x000ee20000300800 */
[----:B------:R-:W-:-:S02]  /*1faa0*/  IMAD.MOV.U32 R26, RZ, RZ, R18 ;  /* 0x000000ffff1a7224 */ /* 0x000fc400078e0012 */
[----:B----4-:R-:W-:-:S05]  /*1fab0*/  IMAD.MOV.U32 R27, RZ, RZ, R17 ;  /* 0x000000ffff1b7224 */ /* 0x010fca00078e0011 */
[----:B------:R-:W-:Y:S04]  /*1fac0*/  STL.64 [R1+0x1ad0], R26 ;  /* 0x001ad01a01007387 */ /* 0x000fe80000100a00 */
[----:B---3--:R-:W-:Y:S04]  /*1fad0*/  STL.64 [R1+0x1a98], R14 ;  /* 0x001a980e01007387 */ /* 0x008fe80000100a00 */
[----:B--2---:R0:W-:Y:S04]  /*1fae0*/  STL.64 [R1+0x1a90], R12 ;  /* 0x001a900c01007387 */ /* 0x0041e80000100a00 */
[----:B0-----:R-:W2:Y:S04]  /*1faf0*/  LDL.LU R12, [R1+0x2d0] ;  /* 0x0002d000010c7983 */ /* 0x001ea80000300800 */
[----:B------:R-:W2:Y:S04]  /*1fb00*/  LDL.LU R13, [R1+0x2d4] ;  /* 0x0002d400010d7983 */ /* 0x000ea80000300800 */
[----:B------:R-:W3:Y:S04]  /*1fb10*/  LDL.LU R14, [R1+0x2d8] ;  /* 0x0002d800010e7983 */ /* 0x000ee80000300800 */
[----:B------:R-:W3:Y:S01]  /*1fb20*/  LDL.LU R15, [R1+0x2dc] ;  /* 0x0002dc00010f7983 */ /* 0x000ee20000300800 */
[----:B------:R-:W-:-:S02]  /*1fb30*/  IMAD.MOV.U32 R26, RZ, RZ, R16 ;  /* 0x000000ffff1a7224 */ /* 0x000fc400078e0010 */
[----:B------:R-:W-:-:S05]  /*1fb40*/  IMAD.MOV.U32 R27, RZ, RZ, R11 ;  /* 0x000000ffff1b7224 */ /* 0x000fca00078e000b */
        /* <DEDUP_REMOVED lines=9> */
[----:B------:R0:W-:Y:S02]  /*1fbe0*/  STL.64 [R1+0x1b00], R26 ;  /* 0x001b001a01007387 */ /* 0x0001e40000100a00 */
[----:B0-----:R-:W-:Y:S02]  /*1fbf0*/  IMAD.MOV.U32 R26, RZ, RZ, R8 ;  /* 0x000000ffff1a7224 */ /* 0x001fe400078e0008 */
[----:B------:R-:W-:-:S05]  /*1fc00*/  IMAD.MOV.U32 R27, RZ, RZ, R3 ;  /* 0x000000ffff1b7224 */ /* 0x000fca00078e0003 */
[----:B------:R-:W-:Y:S04]  /*1fc10*/  STL.64 [R1+0x1b18], R26 ;  /* 0x001b181a01007387 */ /* 0x000fe80000100a00 */
[----:B---3--:R-:W-:Y:S04]  /*1fc20*/  STL.64 [R1+0x1ac8], R14 ;  /* 0x001ac80e01007387 */ /* 0x008fe80000100a00 */
[----:B--2---:R0:W-:Y:S04]  /*1fc30*/  STL.64 [R1+0x1ac0], R12 ;  /* 0x001ac00c01007387 */ /* 0x0041e80000100a00 */
[----:B0-----:R-:W2:Y:S04]  /*1fc40*/  LDL.LU R12, [R1+0x3c0] ;  /* 0x0003c000010c7983 */ /* 0x001ea80000300800 */
[----:B------:R-:W2:Y:S04]  /*1fc50*/  LDL.LU R13, [R1+0x3c4] ;  /* 0x0003c400010d7983 */ /* 0x000ea80000300800 */
[----:B------:R-:W3:Y:S04]  /*1fc60*/  LDL.LU R14, [R1+0x3c8] ;  /* 0x0003c800010e7983 */ /* 0x000ee80000300800 */
[----:B------:R-:W3:Y:S04]  /*1fc70*/  LDL.LU R15, [R1+0x3cc] ;  /* 0x0003cc00010f7983 */ /* 0x000ee80000300800 */
[----:B------:R-:W4:Y:S04]  /*1fc80*/  LDL R10, [R1+0x28] ;  /* 0x00002800010a7983 */ /* 0x000f280000100800 */
[----:B------:R-:W4:Y:S04]  /*1fc90*/  LDL R11, [R1+0x2c] ;  /* 0x00002c00010b7983 */ /* 0x000f280000100800 */
[----:B------:R-:W2:Y:S04]  /*1fca0*/  LDL.LU R16, [R1+0x1d0] ;  /* 0x0001d00001107983 */ /* 0x000ea80000300800 */
[----:B------:R-:W2:Y:S04]  /*1fcb0*/  LDL.LU R17, [R1+0x1d4] ;  /* 0x0001d40001117983 */ /* 0x000ea80000300800 */
[----:B------:R-:W2:Y:S04]  /*1fcc0*/  LDL.LU R18, [R1+0x1d8] ;  /* 0x0001d80001127983 */ /* 0x000ea80000300800 */
[----:B------:R-:W2:Y:S04]  /*1fcd0*/  LDL.LU R19, [R1+0x1dc] ;  /* 0x0001dc0001137983 */ /* 0x000ea80000300800 */
[----:B----4-:R-:W-:Y:S04]  /*1fce0*/  STL.64 [R1+0x1b50], R10 ;  /* 0x001b500a01007387 */ /* 0x010fe80000100a00 */
[----:B------:R-:W4:Y:S04]  /*1fcf0*/  LDL.64 R26, [R1+0x108] ;  /* 0x00010800011a7983 */ /* 0x000f280000100a00 */
[----:B----4-:R0:W-:Y:S04]  /*1fd00*/  STL.64 [R1+0x1b30], R26 ;  /* 0x001b301a01007387 */ /* 0x0101e80000100a00 */
[----:B0-----:R-:W4:Y:S04]  /*1fd10*/  LDL.64 R26, [R1+0x118] ;  /* 0x00011800011a7983 */ /* 0x001f280000100a00 */
[----:B----4-:R0:W-:Y:S04]  /*1fd20*/  STL.64 [R1+0x1b48], R26 ;  /* 0x001b481a01007387 */ /* 0x0101e80000100a00 */
[----:B------:R-:W4:Y:S04]  /*1fd30*/  LDL.LU R24, [R1+0x180] ;  /* 0x0001800001187983 */ /* 0x000f280000300800 */
[----:B------:R-:W4:Y:S04]  /*1fd40*/  LDL.LU R25, [R1+0x184] ;  /* 0x0001840001197983 */ /* 0x000f280000300800 */
[----:B0-----:R-:W4:Y:S04]  /*1fd50*/  LDL.LU R26, [R1+0x188] ;  /* 0x00018800011a7983 */ /* 0x001f280000300800 */
[----:B------:R-:W4:Y:S04]  /*1fd60*/  LDL.LU R27, [R1+0x18c] ;  /* 0x00018c00011b7983 */ /* 0x000f280000300800 */
[----:B------:R-:W4:Y:S04]  /*1fd70*/  LDL.LU R8, [R1+0x1c0] ;  /* 0x0001c00001087983 */ /* 0x000f280000300800 */
[----:B------:R-:W4:Y:S04]  /*1fd80*/  LDL.LU R9, [R1+0x1c4] ;  /* 0x0001c40001097983 */ /* 0x000f280000300800 */
[----:B------:R-:W4:Y:S04]  /*1fd90*/  LDL.LU R10, [R1+0x1c8] ;  /* 0x0001c800010a7983 */ /* 0x000f280000300800 */
[----:B------:R-:W4:Y:S04]  /*1fda0*/  LDL.LU R11, [R1+0x1cc] ;  /* 0x0001cc00010b7983 */ /* 0x000f280000300800 */
[----:B---3--:R-:W-:Y:S04]  /*1fdb0*/  STL.64 [R1+0x1ae0], R14 ;  /* 0x001ae00e01007387 */ /* 0x008fe80000100a00 */
[----:B--2---:R0:W-:Y:S04]  /*1fdc0*/  STL.64 [R1+0x1ad8], R12 ;  /* 0x001ad80c01007387 */ /* 0x0041e80000100a00 */
[----:B0-----:R-:W2:Y:S04]  /*1fdd0*/  LDL.LU R12, [R1+0x3e0] ;  /* 0x0003e000010c7983 */ /* 0x001ea80000300800 */
[----:B------:R-:W2:Y:S04]  /*1fde0*/  LDL.LU R13, [R1+0x3e4] ;  /* 0x0003e400010d7983 */ /* 0x000ea80000300800 */
[----:B------:R-:W3:Y:S04]  /*1fdf0*/  LDL.LU R14, [R1+0x3e8] ;  /* 0x0003e800010e7983 */ /* 0x000ee80000300800 */
[----:B------:R-:W3:Y:S04]  /*1fe00*/  LDL.LU R15, [R1+0x3ec] ;  /* 0x0003ec00010f7983 */ /* 0x000ee80000300800 */
[----:B---3--:R-:W-:Y:S04]  /*1fe10*/  STL.64 [R1+0x1af8], R14 ;  /* 0x001af80e01007387 */ /* 0x008fe80000100a00 */
[----:B--2---:R0:W-:Y:S04]  /*1fe20*/  STL.64 [R1+0x1af0], R12 ;  /* 0x001af00c01007387 */ /* 0x0041e80000100a00 */
[----:B0-----:R-:W2:Y:S04]  /*1fe30*/  LDL.LU R12, [R1+0x480] ;  /* 0x00048000010c7983 */ /* 0x001ea80000300800 */
[----:B------:R-:W2:Y:S04]  /*1fe40*/  LDL.LU R13, [R1+0x484] ;  /* 0x00048400010d7983 */ /* 0x000ea80000300800 */
[----:B------:R-:W3:Y:S04]  /*1fe50*/  LDL.LU R14, [R1+0x488] ;  /* 0x00048800010e7983 */ /* 0x000ee80000300800 */
[----:B------:R-:W3:Y:S01]  /*1fe60*/  LDL.LU R15, [R1+0x48c] ;  /* 0x00048c00010f7983 */ /* 0x000ee20000300800 */
[C---:B------:R-:W-:Y:S03]  /*1fe70*/  HMMA.16816.F32 R16, R4.reuse, R22, R16 ;  /* 0x000000160410723c */ /* 0x040fe60000001810 */
        /* <DEDUP_REMOVED lines=14> */
[----:B0-----:R-:W4:Y:S04]  /*1ff60*/  LDL.LU.64 R18, [R1+0x1b58] ;  /* 0x001b580001127983 */ /* 0x001f280000300a00 */
[----:B------:R0:W-:Y:S04]  /*1ff70*/  STL.64 [R1+0x1a48], R22 ;  /* 0x001a481601007387 */ /* 0x0001e80000100a00 */
[----:B------:R-:W3:Y:S04]  /*1ff80*/  LDL.LU R20, [R1+0x130] ;  /* 0x0001300001147983 */ /* 0x000ee80000300800 */
[----:B------:R-:W3:Y:S04]  /*1ff90*/  LDL.LU R21, [R1+0x134] ;  /* 0x0001340001157983 */ /* 0x000ee80000300800 */
[----:B0-----:R-:W3:Y:S04]  /*1ffa0*/  LDL.LU R22, [R1+0x138] ;  /* 0x0001380001167983 */ /* 0x001ee80000300800 */
[----:B------:R-:W3:Y:S01]  /*1ffb0*/  LDL.LU R23, [R1+0x13c] ;  /* 0x00013c0001177983 */ /* 0x000ee20000300800 */
[----:B----4-:R-:W-:-:S15]  /*1ffc0*/  HMMA.16816.F32 R8, R4, R18, R8 ;  /* 0x000000120408723c */ /* 0x010fde0000001808 */
[----:B------:R-:W-:-:S04]  /*1ffd0*/  NOP ;  /* 0x0000000000007918 */ /* 0x000fc80000000000 */
[----:B------:R-:W-:Y:S04]  /*1ffe0*/  STL.64 [R1+0x910], R8 ;  /* 0x0009100801007387 */ /* 0x000fe80000100a00 */
[----:B------:R0:W-:Y:S04]  /*1fff0*/  STL.64 [R1+0x918], R10 ;  /* 0x0009180a01007387 */ /* 0x0001e80000100a00 */
[----:B0-----:R-:W4:Y:S02]  /*20000*/  LDL.LU.64 R10, [R1+0x1b50] ;  /* 0x001b5000010a7983 */ /* 0x001f240000300a00 */
[----:B----4-:R-:W-:Y:S02]  /*20010*/  HMMA.16816.F32 R4, R4, R10, R24 ;  /* 0x0000000a0404723c */ /* 0x010fe40000001818 */
[----:B------:R-:W4:Y:S04]  /*20020*/  LDL.LU.64 R26, [R1+0x1b48] ;  /* 0x001b4800011a7983 */ /* 0x000f280000300a00 */
[----:B------:R-:W2:Y:S04]  /*20030*/  LDL.LU.64 R10, [R1+0x1b40] ;  /* 0x001b4000010a7983 */ /* 0x000ea80000300a00 */
[----:B------:R-:W2:Y:S09]  /*20040*/  LDL.LU.64 R8, [R1+0x1b38] ;  /* 0x001b380001087983 */ /* 0x000eb20000300a00 */
[----:B------:R0:W-:Y:S04]  /*20050*/  STL.64 [R1+0x900], R4 ;  /* 0x0009000401007387 */ /* 0x0001e80000100a00 */
[----:B------:R1:W-:Y:S04]  /*20060*/  STL.64 [R1+0x908], R6 ;  /* 0x0009080601007387 */ /* 0x0003e80000100a00 */
[----:B0-----:R-:W2:Y:S04]  /*20070*/  LDL.LU R4, [R1+0xa80] ;  /* 0x000a800001047983 */ /* 0x001ea80000300800 */
[----:B------:R-:W2:Y:S04]  /*20080*/  LDL.LU R5, [R1+0xa84] ;  /* 0x000a840001057983 */ /* 0x000ea80000300800 */
[----:B-1----:R-:W2:Y:S04]  /*20090*/  LDL.LU R6, [R1+0xa88] ;  /* 0x000a880001067983 */ /* 0x002ea80000300800 */
[----:B------:R-:W2:Y:S01]  /*200a0*/  LDL.LU R7, [R1+0xa8c] ;  /* 0x000a8c0001077983 */ /* 0x000ea20000300800 */
[----:B----4-:R-:W-:Y:S01]  /*200b0*/  IMAD.MOV.U32 R3, RZ, RZ, R27 ;  /* 0x000000ffff037224 */ /* 0x010fe200078e001b */
[----:B--2---:R-:W-:-:S15]  /*200c0*/  HMMA.16816.F32 R4, R8, R26, R4 ;  /* 0x0000001a0804723c */ /* 0x004fde0000001804 */
[----:B------:R-:W-:-:S04]  /*200d0*/  NOP ;  /* 0x0000000000007918 */ /* 0x000fc80000000000 */
[----:B------:R0:W-:Y:S04]  /*200e0*/  STL.64 [R1+0x6d0], R4 ;  /* 0x0006d00401007387 */ /* 0x0001e80000100a00 */
[----:B------:R1:W-:Y:S01]  /*200f0*/  STL.64 [R1+0x6d8], R6 ;  /* 0x0006d80601007387 */ /* 0x0003e20000100a00 */
[----:B0-----:R-:W-:-:S03]  /*20100*/  IMAD.MOV.U32 R4, RZ, RZ, R26 ;  /* 0x000000ffff047224 */ /* 0x001fc600078e001a */
[----:B------:R-:W2:Y:S04]  /*20110*/  LDL.LU.64 R26, [R1+0x1b30] ;  /* 0x001b3000011a7983 */ /* 0x000ea80000300a00 */
[----:B------:R-:W-:Y:S01]  /*20120*/  STL [R1+0x1a20], R4 ;  /* 0x001a200401007387 */ /* 0x000fe20000100800 */
[----:B-1----:R-:W-:Y:S02]  /*20130*/  IMAD.MOV.U32 R6, RZ, RZ, R2 ;  /* 0x000000ffff067224 */ /* 0x002fe400078e0002 */
[----:B------:R-:W-:Y:S01]  /*20140*/  IMAD.MOV.U32 R7, RZ, RZ, R0 ;  /* 0x000000ffff077224 */ /* 0x000fe200078e0000 */
[----:B--2---:R-:W-:Y:S01]  /*20150*/  HMMA.16816.F32 R12, R8, R26, R12 ;  /* 0x0000001a080c723c */ /* 0x004fe2000000180c */
[----:B------:R-:W-:Y:S02]  /*20160*/  IMAD.MOV.U32 R2, RZ, RZ, R26 ;  /* 0x000000ffff027224 */ /* 0x000fe400078e001a */
[----:B------:R-:W-:-:S15]  /*20170*/  IMAD.MOV.U32 R0, RZ, RZ, R27 ;  /* 0x000000ffff007224 */ /* 0x000fde00078e001b */
[----:B------:R-:W-:Y:S01]  /*20180*/  NOP ;  /* 0x0000000000007918 */ /* 0x000fe20000000000 */
[----:B------:R-:W-:Y:S04]  /*20190*/  STL.64 [R1+0x640], R12 ;  /* 0x0006400c01007387 */ /* 0x000fe80000100a00 */
[----:B------:R0:W-:Y:S04]  /*201a0*/  STL.64 [R1+0x648], R14 ;  /* 0x0006480e01007387 */ /* 0x0001e80000100a00 */
[----:B0-----:R-:W2:Y:S04]  /*201b0*/  LDL.LU.64 R14, [R1+0x1b28] ;  /* 0x001b2800010e7983 */ /* 0x001ea80000300a00 */
[----:B------:R-:W2:Y:S04]  /*201c0*/  LDL.LU.64 R12, [R1+0x1b20] ;  /* 0x001b2000010c7983 */ /* 0x000ea80000300a00 */
[----:B------:R-:W2:Y:S02]  /*201d0*/  LDL.LU.64 R26, [R1+0x1b18] ;  /* 0x001b1800011a7983 */ /* 0x000ea40000300a00 */
[----:B--2---:R-:W-:Y:S02]  /*201e0*/  HMMA.16816.F32 R24, R8, R26, R12 ;  /* 0x0000001a0818723c */ /* 0x004fe4000000180c */
[----:B------:R-:W2:Y:S04]  /*201f0*/  LDL.LU.64 R14, [R1+0x1b10] ;  /* 0x001b1000010e7983 */ /* 0x000ea80000300a00 */
[----:B------:R-:W2:-:S13]  /*20200*/  LDL.LU.64 R12, [R1+0x1b08] ;  /* 0x001b0800010c7983 */ /* 0x000e9a0000300a00 */
[----:B------:R-:W-:Y:S04]  /*20210*/  STL.64 [R1+0x600], R24 ;  /* 0x0006001801007387 */ /* 0x000fe80000100a00 */
[----:B------:R0:W-:Y:S04]  /*20220*/  STL.64 [R1+0x608], R26 ;  /* 0x0006081a01007387 */ /* 0x0001e80000100a00 */
[----:B0-----:R-:W2:Y:S02]  /*20230*/  LDL.LU.64 R26, [R1+0x1b00] ;  /* 0x001b0000011a7983 */ /* 0x001ea40000300a00 */
        /* <DEDUP_REMOVED lines=36> */
[----:B--2---:R-:W-:-:S15]  /*20480*/  HMMA.16816.F32 R12, R8, R26, R12 ;  /* 0x0000001a080c723c */ /* 0x004fde000000180c */
[----:B------:R-:W-:-:S04]  /*20490*/  NOP ;  /* 0x0000000000007918 */ /* 0x000fc80000000000 */
[----:B------:R-:W-:Y:S04]  /*204a0*/  STL.64 [R1+0x700], R12 ;  /* 0x0007000c01007387 */ /* 0x000fe80000100a00 */
[----:B------:R0:W-:Y:S04]  /*204b0*/  STL.64 [R1+0x708], R14 ;  /* 0x0007080e01007387 */ /* 0x0001e80000100a00 */
[----:B0-----:R-:W2:Y:S04]  /*204c0*/  LDL.LU.64 R14, [R1+0x1a68] ;  /* 0x001a6800010e7983 */ /* 0x001ea80000300a00 */
[----:B------:R-:W2:Y:S04]  /*204d0*/  LDL.LU.64 R12, [R1+0x1a60] ;  /* 0x001a6000010c7983 */ /* 0x000ea80000300a00 */
[----:B------:R0:W-:Y:S04]  /*204e0*/  STL.64 [R1+0x19d0], R26 ;  /* 0x0019d01a01007387 */ /* 0x0001e80000100a00 */
[----:B------:R-:W4:Y:S04]  /*204f0*/  LDL.LU R24, [R1+0x140] ;  /* 0x0001400001187983 */ /* 0x000f280000300800 */
[----:B------:R-:W4:Y:S04]  /*20500*/  LDL.LU R25, [R1+0x144] ;  /* 0x0001440001197983 */ /* 0x000f280000300800 */
[----:B0-----:R-:W4:Y:S04]  /*20510*/  LDL.LU R26, [R1+0x148] ;  /* 0x00014800011a7983 */ /* 0x001f280000300800 */
[----:B------:R-:W4:Y:S01]  /*20520*/  LDL.LU R27, [R1+0x14c] ;  /* 0x00014c00011b7983 */ /* 0x000f220000300800 */
[----:B--2---:R-:W-:Y:S03]  /*20530*/  HMMA.16816.F32 R4, R8, R6, R12 ;  /* 0x000000060804723c */ /* 0x004fe6000000180c */
[----:B------:R-:W4:-:S15]  /*20540*/  LDL.LU.64 R14, [R1+0x1a58] ;  /* 0x001a5800010e7983 */ /* 0x000f1e0000300a00 */
[----:B------:R-:W-:Y:S01]  /*20550*/  NOP ;  /* 0x0000000000007918 */ /* 0x000fe20000000000 */
[----:B------:R-:W-:Y:S04]  /*20560*/  STL.64 [R1+0x7c0], R4 ;  /* 0x0007c00401007387 */ /* 0x000fe80000100a00 */
[----:B------:R0:W-:Y:S04]  /*20570*/  STL.64 [R1+0x7c8], R6 ;  /* 0x0007c80601007387 */ /* 0x0001e80000100a00 */
[----:B0-----:R-:W2:Y:S01]  /*20580*/  LDL.64 R6, [R1+0x28] ;  /* 0x0000280001067983 */ /* 0x001ea20000100a00 */
[----:B----4-:R-:W-:-:S15]  /*20590*/  HMMA.16816.F32 R24, R8, R14, R24 ;  /* 0x0000000e0818723c */ /* 0x010fde0000001818 */
[----:B------:R-:W-:-:S04]  /*205a0*/  NOP ;  /* 0x0000000000007918 */ /* 0x000fc80000000000 */
[----:B------:R0:W-:Y:S04]  /*205b0*/  STL.64 [R1+0x8e0], R24 ;  /* 0x0008e01801007387 */ /* 0x0001e80000100a00 */
[----:B------:R-:W-:Y:S01]  /*205c0*/  STL.64 [R1+0x8e8], R26 ;  /* 0x0008e81a01007387 */ /* 0x000fe20000100a00 */
[----:B0-----:R-:W-:Y:S02]  /*205d0*/  IMAD.MOV.U32 R25, RZ, RZ, R14 ;  /* 0x000000ffff197224 */ /* 0x001fe400078e000e */
[----:B------:R-:W-:Y:S02]  /*205e0*/  IMAD.MOV.U32 R24, RZ, RZ, R15 ;  /* 0x000000ffff187224 */ /* 0x000fe400078e000f */
[----:B------:R-:W3:Y:S02]  /*205f0*/  LDL.LU.64 R14, [R1+0x1a50] ;  /* 0x001a5000010e7983 */ /* 0x000ee40000300a00 */
[----:B---3--:R-:W-:Y:S02]  /*20600*/  HMMA.16816.F32 R12, R8, R14, R20 ;  /* 0x0000000e080c723c */ /* 0x008fe40000001814 */
[----:B------:R-:W3:-:S15]  /*20610*/  LDL.LU.64 R22, [R1+0x1a48] ;  /* 0x001a480001167983 */ /* 0x000ede0000300a00 */
[----:B------:R-:W-:Y:S02]  /*20620*/  NOP ;  /* 0x0000000000007918 */ /* 0x000fe40000000000 */
[----:B------:R-:W-:Y:S04]  /*20630*/  STL.64 [R1+0x8c0], R12 ;  /* 0x0008c00c01007387 */ /* 0x000fe80000100a00 */
[----:B------:R0:W-:Y:S04]  /*20640*/  STL.64 [R1+0x8c8], R14 ;  /* 0x0008c80e01007387 */ /* 0x0001e80000100a00 */
[----:B0-----:R-:W3:Y:S04]  /*20650*/  LDL.LU.64 R14, [R1+0x1a40] ;  /* 0x001a4000010e7983 */ /* 0x001ee80000300a00 */
[----:B------:R-:W3:Y:S02]  /*20660*/  LDL.LU.64 R12, [R1+0x1a38] ;  /* 0x001a3800010c7983 */ /* 0x000ee40000300a00 */
[----:B---3--:R-:W-:-:S15]  /*20670*/  HMMA.16816.F32 R12, R8, R22, R12 ;  /* 0x00000016080c723c */ /* 0x008fde000000180c */
[----:B------:R-:W-:-:S04]  /*20680*/  NOP ;  /* 0x0000000000007918 */ /* 0x000fc80000000000 */
[----:B------:R-:W-:Y:S04]  /*20690*/  STL.64 [R1+0x8b0], R12 ;  /* 0x0008b00c01007387 */ /* 0x000fe80000100a00 */
[----:B------:R0:W-:Y:S04]  /*206a0*/  STL.64 [R1+0x8b8], R14 ;  /* 0x0008b80e01007387 */ /* 0x0001e80000100a00 */
[----:B0-----:R-:W2:Y:S04]  /*206b0*/  LDL.LU.64 R14, [R1+0x1a30] ;  /* 0x001a3000010e7983 */ /* 0x001ea80000300a00 */
[----:B------:R-:W2:Y:S04]  /*206c0*/  LDL.LU.64 R12, [R1+0x1a28] ;  /* 0x001a2800010c7983 */ /* 0x000ea80000300a00 */
[----:B------:R0:W-:Y:S04]  /*206d0*/  STL.64 [R1+0x1980], R22 ;  /* 0x0019801601007387 */ /* 0x0001e80000100a00 */
[----:B------:R-:W3:Y:S04]  /*206e0*/  LDL.LU R20, [R1+0x10] ;  /* 0x0000100001147983 */ /* 0x000ee80000300800 */
[----:B------:R-:W3:Y:S04]  /*206f0*/  LDL.LU R21, [R1+0x14] ;  /* 0x0000140001157983 */ /* 0x000ee80000300800 */
[----:B0-----:R-:W3:Y:S04]  /*20700*/  LDL.LU R22, [R1+0x18] ;  /* 0x0000180001167983 */ /* 0x001ee80000300800 */
[----:B------:R-:W3:Y:S04]  /*20710*/  LDL.LU R23, [R1+0x1c] ;  /* 0x00001c0001177983 */ /* 0x000ee80000300800 */
[----:B------:R-:W4:Y:S01]  /*20720*/  LDL R28, [R1+0x12b8] ;  /* 0x0012b800011c7983 */ /* 0x000f220000100800 */
[----:B---3--:R-:W-:-:S15]  /*20730*/  HMMA.16816.F32 R20, R8, R18, R20 ;  /* 0x000000120814723c */ /* 0x008fde0000001814 */
[----:B------:R-:W-:-:S04]  /*20740*/  NOP ;  /* 0x0000000000007918 */ /* 0x000fc80000000000 */
[----:B------:R0:W-:Y:S04]  /*20750*/  STL.64 [R1+0x8a0], R20 ;  /* 0x0008a01401007387 */ /* 0x0001e80000100a00 */
[----:B------:R1:W-:Y:S04]  /*20760*/  STL.64 [R1+0x8a8], R22 ;  /* 0x0008a81601007387 */ /* 0x0003e80000100a00 */
[----:B0-----:R-:W3:Y:S04]  /*20770*/  LDL.LU R20, [R1+0x470] ;  /* 0x0004700001147983 */ /* 0x001ee80000300800 */
[----:B------:R-:W3:Y:S04]  /*20780*/  LDL.LU R21, [R1+0x474] ;  /* 0x0004740001157983 */ /* 0x000ee80000300800 */
[----:B-1----:R-:W2:Y:S04]  /*20790*/  LDL.LU R22, [R1+0x478] ;  /* 0x0004780001167983 */ /* 0x002ea80000300800 */
[----:B------:R-:W2:Y:S04]  /*207a0*/  LDL.LU R23, [R1+0x47c] ;  /* 0x00047c0001177983 */ /* 0x000ea80000300800 */
[----:B--2---:R0:W-:Y:S04]  /*207b0*/  STL.64 [R1+0x19f8], R22 ;  /* 0x0019f81601007387 */ /* 0x0041e80000100a00 */
[----:B---3--:R-:W-:Y:S04]  /*207c0*/  STL.64 [R1+0x19f0], R20 ;  /* 0x0019f01401007387 */ /* 0x008fe80000100a00 */
[----:B0-----:R-:W2:Y:S04]  /*207d0*/  LDL.64 R22, [R1+0xf8] ;  /* 0x0000f80001167983 */ /* 0x001ea80000100a00 */
[----:B--2---:R0:W-:Y:S02]  /*207e0*/  STL.64 [R1+0x1a00], R22 ;  /* 0x001a001601007387 */ /* 0x0041e40000100a00 */
[----:B0-----:R-:W-:-:S02]  /*207f0*/  IMAD.MOV.U32 R22, RZ, RZ, R2 ;  /* 0x000000ffff167224 */ /* 0x001fc400078e0002 */
[----:B------:R-:W-:-:S05]  /*20800*/  IMAD.MOV.U32 R23, RZ, RZ, R0 ;  /* 0x000000ffff177224 */ /* 0x000fca00078e0000 */
[----:B------:R0:W-:Y:S04]  /*20810*/  STL.64 [R1+0x1a18], R22 ;  /* 0x001a181601007387 */ /* 0x0001e80000100a00 */
[----:B------:R-:W2:Y:S04]  /*20820*/  LDL.LU R20, [R1+0xb60] ;  /* 0x000b600001147983 */ /* 0x000ea80000300800 */
[----:B------:R-:W2:Y:S04]  /*20830*/  LDL.LU R21, [R1+0xb64] ;  /* 0x000b640001157983 */ /* 0x000ea80000300800 */
[----:B0-----:R-:W2:Y:S04]  /*20840*/  LDL.LU R22, [R1+0xb68] ;  /* 0x000b680001167983 */ /* 0x001ea80000300800 */
[----:B------:R-:W2:Y:S04]  /*20850*/  LDL.LU R23, [R1+0xb6c] ;  /* 0x000b6c0001177983 */ /* 0x000ea80000300800 */
[----:B------:R-:W3:Y:S01]  /*20860*/  LDL.64 R26, [R1+0xd8] ;  /* 0x0000d800011a7983 */ /* 0x000ee20000100a00 */
[----:B------:R-:W-:Y:S03]  /*20870*/  HMMA.16816.F32 R8, R8, R6, R12 ;  /* 0x000000060808723c */ /* 0x000fe6000000180c */
[----:B---3--:R-:W-:Y:S04]  /*20880*/  STL.64 [R1+0x1a10], R26 ;  /* 0x001a101a01007387 */ /* 0x008fe80000100a00 */
[----:B------:R0:W-:Y:S04]  /*20890*/  STL.64 [R1+0x1a08], R24 ;  /* 0x001a081801007387 */ /* 0x0001e80000100a00 */
[----:B0-----:R-:W3:Y:S04]  /*208a0*/  LDL.LU R24, [R1+0xaa0] ;  /* 0x000aa00001187983 */ /* 0x001ee80000300800 */
[----:B------:R-:W3:Y:S04]  /*208b0*/  LDL.LU R25, [R1+0xaa4] ;  /* 0x000aa40001197983 */ /* 0x000ee80000300800 */
[----:B------:R-:W3:Y:S04]  /*208c0*/  LDL.LU R26, [R1+0xaa8] ;  /* 0x000aa800011a7983 */ /* 0x000ee80000300800 */
[----:B------:R-:W3:Y:S04]  /*208d0*/  LDL.LU R27, [R1+0xaac] ;  /* 0x000aac00011b7983 */ /* 0x000ee80000300800 */
[----:B------:R0:W-:Y:S04]  /*208e0*/  STL.64 [R1+0x1938], R18 ;  /* 0x0019381201007387 */ /* 0x0001e80000100a00 */
[----:B0-----:R-:W2:Y:S04]  /*208f0*/  LDL.64 R18, [R1+0xe8] ;  /* 0x0000e80001127983 */ /* 0x001ea80000100a00 */
[----:B------:R-:W-:Y:S04]  /*20900*/  STL.64 [R1+0x890], R8 ;  /* 0x0008900801007387 */ /* 0x000fe80000100a00 */
[----:B------:R-:W-:Y:S04]  /*20910*/  STL.64 [R1+0x898], R10 ;  /* 0x0008980a01007387 */ /* 0x000fe80000100a00 */
[----:B------:R-:W2:Y:S01]  /*20920*/  LDL.LU R4, [R1+0x1a20] ;  /* 0x001a200001047983 */ /* 0x000ea20000300800 */
[----:B------:R-:W-:-:S02]  /*20930*/  IMAD.MOV.U32 R2, RZ, RZ, R6 ;  /* 0x000000ffff027224 */ /* 0x000fc400078e0006 */
[----:B------:R-:W-:Y:S01]  /*20940*/  IMAD.MOV.U32 R0, RZ, RZ, R7 ;  /* 0x000000ffff007224 */ /* 0x000fe200078e0007 */
[----:B----4-:R-:W0:Y:S01]  /*20950*/  LDSM.16.MT88.4 R8, [R28+UR6+0x5080] ;  /* 0x005080061c08783b */ /* 0x010e220008004200 */
[----:B------:R-:W-:-:S03]  /*20960*/  IMAD.MOV.U32 R15, RZ, RZ, R3 ;  /* 0x000000ffff0f7224 */ /* 0x000fc600078e0003 */
[----:B------:R-:W-:Y:S04]  /*20970*/  STL [R1+0x1920], R2 ;  /* 0x0019200201007387 */ /* 0x000fe80000100800 */
[----:B0-----:R-:W-:Y:S04]  /*20980*/  STL.64 [R1+0x1910], R10 ;  /* 0x0019100a01007387 */ /* 0x001fe80000100a00 */
[----:B------:R0:W-:Y:S04]  /*20990*/  STL.64 [R1+0x1908], R8 ;  /* 0x0019080801007387 */ /* 0x0001e80000100a00 */
[----:B0-----:R-:W4:Y:S04]  /*209a0*/  LDL.LU R8, [R1+0xa00] ;  /* 0x000a000001087983 */ /* 0x001f280000300800 */
[----:B------:R-:W4:Y:S04]  /*209b0*/  LDL.LU R9, [R1+0xa04] ;  /* 0x000a040001097983 */ /* 0x000f280000300800 */
[----:B------:R-:W4:Y:S04]  /*209c0*/  LDL.LU R10, [R1+0xa08] ;  /* 0x000a0800010a7983 */ /* 0x000f280000300800 */
[----:B------:R-:W4:Y:S01]  /*209d0*/  LDL.LU R11, [R1+0xa0c] ;  /* 0x000a0c00010b7983 */ /* 0x000f220000300800 */
[----:B--2---:R-:W-:-:S03]  /*209e0*/  IMAD.MOV.U32 R14, RZ, RZ, R4 ;  /* 0x000000ffff0e7224 */ /* 0x004fc600078e0004 */
[----:B------:R-:W0:Y:S04]  /*209f0*/  LDSM.16.MT88.4 R4, [R28+UR6+0x5000] ;  /* 0x005000061c04783b */ /* 0x000e280008004200 */
[----:B0-----:R-:W-:-:S15]  /*20a00*/  HMMA.16816.F32 R20, R4, R14, R20 ;  /* 0x0000000e0414723c */ /* 0x001fde0000001814 */
[----:B------:R-:W-:-:S04]  /*20a10*/  NOP ;  /* 0x0000000000007918 */ /* 0x000fc80000000000 */
[----:B------:R-:W-:Y:S04]  /*20a20*/  STL.64 [R1+0x4f0], R20 ;  /* 0x0004f01401007387 */ /* 0x000fe80000100a00 */
[----:B------:R0:W-:Y:S04]  /*20a30*/  STL.64 [R1+0x4f8], R22 ;  /* 0x0004f81601007387 */ /* 0x0001e80000100a00 */
[----:B0-----:R-:W3:Y:S04]  /*20a40*/  LDL.LU.64 R22, [R1+0x1a18] ;  /* 0x001a180001167983 */ /* 0x001ee80000300a00 */
[----:B------:R0:W-:Y:S04]  /*20a50*/  STL.64 [R1+0x1918], R14 ;  /* 0x0019180e01007387 */ /* 0x0001e80000100a00 */
[----:B------:R-:W2:Y:S04]  /*20a60*/  LDL.LU R12, [R1+0x6c0] ;  /* 0x0006c000010c7983 */ /* 0x000ea80000300800 */
[----:B------:R-:W2:Y:S04]  /*20a70*/  LDL.LU R13, [R1+0x6c4] ;  /* 0x0006c400010d7983 */ /* 0x000ea80000300800 */
[----:B0-----:R-:W2:Y:S04]  /*20a80*/  LDL.LU R14, [R1+0x6c8] ;  /* 0x0006c800010e7983 */ /* 0x001ea80000300800 */
[----:B------:R-:W2:Y:S01]  /*20a90*/  LDL.LU R15, [R1+0x6cc] ;  /* 0x0006cc00010f7983 */ /* 0x000ea20000300800 */
[----:B---3--:R-:W-:Y:S03]  /*20aa0*/  HMMA.16816.F32 R20, R4, R22, R24 ;  /* 0x000000160414723c */ /* 0x008fe60000001818 */
[----:B------:R-:W3:Y:S04]  /*20ab0*/  LDL.LU.64 R26, [R1+0x1a10] ;  /* 0x001a1000011a7983 */ /* 0x000ee80000300a00 */
[----:B------:R-:W3:-:S12]  /*20ac0*/  LDL.LU.64 R24, [R1+0x1a08] ;  /* 0x001a080001187983 */ /* 0x000ed80000300a00 */
[----:B------:R-:W-:Y:S04]  /*20ad0*/  STL.64 [R1+0x4a0], R20 ;  /* 0x0004a01401007387 */ /* 0x000fe80000100a00 */
[----:B------:R0:W-:Y:S04]  /*20ae0*/  STL.64 [R1+0x4a8], R22 ;  /* 0x0004a81601007387 */ /* 0x0001e80000100a00 */
[----:B0-----:R-:W4:Y:S01]  /*20af0*/  LDL.LU.64 R22, [R1+0x1a00] ;  /* 0x001a000001167983 */ /* 0x001f220000300a00 */
[C---:B--2---:R-:W-:Y:S08]  /*20b00*/  HMMA.16816.F32 R12, R4.reuse, R18, R12 ;  /* 0x00000012040c723c */ /* 0x044ff0000000180c */
[----:B----4-:R-:W-:Y:S01]  /*20b10*/  HMMA.16816.F32 R8, R4, R22, R8 ;  /* 0x000000160408723c */ /* 0x010fe20000001808 */
[----:B------:R-:W-:-:S15]  /*20b20*/  IMAD.MOV.U32 R3, RZ, RZ, R23 ;  /* 0x000000ffff037224 */ /* 0x000fde00078e0017 */
[----:B------:R-:W-:-:S03]  /*20b30*/  NOP ;  /* 0x0000000000007918 */ /* 0x000fc60000000000 */
[----:B------:R0:W-:Y:S04]  /*20b40*/  STL.64 [R1+0x490], R8 ;  /* 0x0004900801007387 */ /* 0x0001e80000100a00 */
[----:B------:R1:W-:Y:S01]  /*20b50*/  STL.64 [R1+0x498], R10 ;  /* 0x0004980a01007387 */ /* 0x0003e20000100a00 */
[----:B0-----:R-:W-:-:S03]  /*20b60*/  IMAD.MOV.U32 R8, RZ, RZ, R22 ;  /* 0x000000ffff087224 */ /* 0x001fc600078e0016 */
[----:B------:R-:W2:Y:S04]  /*20b70*/  LDL.LU.64 R22, [R1+0x19f8] ;  /* 0x0019f80001167983 */ /* 0x000ea80000300a00 */
[----:B------:R-:W2:Y:S04]  /*20b80*/  LDL.LU.64 R20, [R1+0x19f0] ;  /* 0x0019f00001147983 */ /* 0x000ea80000300a00 */
[----:B------:R-:W-:Y:S04]  /*20b90*/  STL.64 [R1+0x480], R12 ;  /* 0x0004800c01007387 */ /* 0x000fe80000100a00 */
[----:B------:R-:W-:Y:S04]  /*20ba0*/  STL.64 [R1+0x488], R14 ;  /* 0x0004880e01007387 */ /* 0x000fe80000100a00 */
[----:B------:R-:W4:Y:S01]  /*20bb0*/  LDL.LU R16, [R1+0x240] ;  /* 0x0002400001107983 */ /* 0x000f220000300800 */
[----:B-1----:R-:W-:-:S03]  /*20bc0*/  IMAD.MOV.U32 R10, RZ, RZ, R18 ;  /* 0x000000ffff0a7224 */ /* 0x002fc600078e0012 */
[----:B------:R-:W4:Y:S01]  /*20bd0*/  LDL.LU R17, [R1+0x244] ;  /* 0x0002440001117983 */ /* 0x000f220000300800 */
[----:B------:R-:W-:-:S03]  /*20be0*/  IMAD.MOV.U32 R9, RZ, RZ, R19 ;  /* 0x000000ffff097224 */ /* 0x000fc600078e0013 */
[----:B------:R-:W2:Y:S04]  /*20bf0*/  LDL.LU R18, [R1+0x248] ;  /* 0x0002480001127983 */ /* 0x000ea80000300800 */
[----:B------:R-:W2:Y:S04]  /*20c00*/  LDL.LU R19, [R1+0x24c] ;  /* 0x00024c0001137983 */ /* 0x000ea80000300800 */
[----:B--2---:R0:W-:Y:S04]  /*20c10*/  STL.64 [R1+0x1948], R18 ;  /* 0x0019481201007387 */ /* 0x0041e80000100a00 */
[----:B----4-:R-:W-:Y:S04]  /*20c20*/  STL.64 [R1+0x1940], R16 ;  /* 0x0019401001007387 */ /* 0x010fe80000100a00 */
[----:B0-----:R-:W2:Y:S01]  /*20c30*/  LDL.64 R18, [R1+0x58] ;  /* 0x0000580001127983 */ /* 0x001ea20000100a00 */
[----:B---3--:R-:W-:-:S03]  /*20c40*/  IMAD.MOV.U32 R12, RZ, RZ, R26 ;  /* 0x000000ffff0c7224 */ /* 0x008fc600078e001a */
[----:B--2---:R0:W-:Y:S02]  /*20c50*/  STL.64 [R1+0x1960], R18 ;  /* 0x0019601201007387 */ /* 0x0041e40000100a00 */
[----:B0-----:R-:W-:Y:S02]  /*20c60*/  IMAD.MOV.U32 R18, RZ, RZ, R25 ;  /* 0x000000ffff127224 */ /* 0x001fe400078e0019 */
[----:B------:R-:W-:-:S05]  /*20c70*/  IMAD.MOV.U32 R19, RZ, RZ, R24 ;  /* 0x000000ffff137224 */ /* 0x000fca00078e0018 */
[----:B------:R0:W-:Y:S02]  /*20c80*/  STL.64 [R1+0x1978], R18 ;  /* 0x0019781201007387 */ /* 0x0001e40000100a00 */
[----:B0-----:R-:W-:-:S15]  /*20c90*/  HMMA.16816.F32 R16, R4, R26, R20 ;  /* 0x0000001a0410723c */ /* 0x001fde0000001814 */
[----:B------:R-:W-:-:S04]  /*20ca0*/  NOP ;  /* 0x0000000000007918 */ /* 0x000fc80000000000 */
[----:B------:R-:W-:Y:S04]  /*20cb0*/  STL.64 [R1+0x470], R16 ;  /* 0x0004701001007387 */ /* 0x000fe80000100a00 */
[----:B------:R-:W-:Y:S04]  /*20cc0*/  STL.64 [R1+0x478], R18 ;  /* 0x0004781201007387 */ /* 0x000fe80000100a00 */
[----:B------:R-:W-:Y:S04]  /*20cd0*/  STL [R1+0x19e8], R12 ;  /* 0x0019e80c01007387 */ /* 0x000fe80000100800 */
[----:B------:R-:W2:Y:S04]  /*20ce0*/  LDL.LU R20, [R1+0x290] ;  /* 0x0002900001147983 */ /* 0x000ea80000300800 */
[----:B------:R-:W2:Y:S04]  /*20cf0*/  LDL.LU R21, [R1+0x294] ;  /* 0x0002940001157983 */ /* 0x000ea80000300800 */
[----:B------:R-:W3:Y:S04]  /*20d00*/  LDL.LU R22, [R1+0x298] ;  /* 0x0002980001167983 */ /* 0x000ee80000300800 */
[----:B------:R-:W3:Y:S01]  /*20d10*/  LDL.LU R23, [R1+0x29c] ;  /* 0x00029c0001177983 */ /* 0x000ee20000300800 */
[----:B------:R-:W-:-:S03]  /*20d20*/  IMAD.MOV.U32 R11, RZ, RZ, R27 ;  /* 0x000000ffff0b7224 */ /* 0x000fc600078e001b */
[----:B---3--:R-:W-:Y:S04]  /*20d30*/  STL.64 [R1+0x1990], R22 ;  /* 0x0019901601007387 */ /* 0x008fe80000100a00 */
[----:B--2---:R0:W-:Y:S04]  /*20d40*/  STL.64 [R1+0x1988], R20 ;  /* 0x0019881401007387 */ /* 0x0041e80000100a00 */
[----:B0-----:R-:W2:Y:S04]  /*20d50*/  LDL.LU R20, [R1+0x2a0] ;  /* 0x0002a00001147983 */ /* 0x001ea80000300800 */
[----:B------:R-:W2:Y:S04]  /*20d60*/  LDL.LU R21, [R1+0x2a4] ;  /* 0x0002a40001157983 */ /* 0x000ea80000300800 */
[----:B------:R-:W3:Y:S04]  /*20d70*/  LDL.LU R22, [R1+0x2a8] ;  /* 0x0002a80001167983 */ /* 0x000ee80000300800 */
[----:B------:R-:W3:Y:S04]  /*20d80*/  LDL.LU R23, [R1+0x2ac] ;  /* 0x0002ac0001177983 */ /* 0x000ee80000300800 */
[----:B------:R-:W4:Y:S04]  /*20d90*/  LDL.LU R24, [R1+0x3b0] ;  /* 0x0003b00001187983 */ /* 0x000f280000300800 */
[----:B------:R-:W4:Y:S04]  /*20da0*/  LDL.LU R25, [R1+0x3b4] ;  /* 0x0003b40001197983 */ /* 0x000f280000300800 */
[----:B------:R-:W2:Y:S04]  /*20db0*/  LDL.LU R26, [R1+0x3b8] ;  /* 0x0003b800011a7983 */ /* 0x000ea80000300800 */
[----:B------:R-:W2:Y:S04]  /*20dc0*/  LDL.LU R27, [R1+0x3bc] ;  /* 0x0003bc00011b7983 */ /* 0x000ea80000300800 */
[----:B------:R-:W3:Y:S04]  /*20dd0*/  LDL.LU R12, [R1+0x3f0] ;  /* 0x0003f000010c7983 */ /* 0x000ee80000300800 */
[----:B------:R-:W3:Y:S04]  /*20de0*/  LDL.LU R13, [R1+0x3f4] ;  /* 0x0003f400010d7983 */ /* 0x000ee80000300800 */
[----:B------:R-:W3:Y:S04]  /*20df0*/  LDL.LU R14, [R1+0x3f8] ;  /* 0x0003f800010e7983 */ /* 0x000ee80000300800 */
[----:B------:R-:W3:Y:S04]  /*20e00*/  LDL.LU R15, [R1+0x3fc] ;  /* 0x0003fc00010f7983 */ /* 0x000ee80000300800 */
[----:B--2---:R0:W-:Y:S04]  /*20e10*/  STL.64 [R1+0x19e0], R26 ;  /* 0x0019e01a01007387 */ /* 0x0041e80000100a00 */
[----:B----4-:R-:W-:Y:S04]  /*20e20*/  STL.64 [R1+0x19d8], R24 ;  /* 0x0019d81801007387 */ /* 0x010fe80000100a00 */
[----:B0-----:R-:W2:Y:S04]  /*20e30*/  LDL.64 R26, [R1+0xc8] ;  /* 0x0000c800011a7983 */ /* 0x001ea80000100a00 */
[----:B---3--:R0:W-:Y:S04]  /*20e40*/  STL.64 [R1+0x19a0], R22 ;  /* 0x0019a01601007387 */ /* 0x0081e80000100a00 */
[----:B------:R-:W-:Y:S04]  /*20e50*/  STL.64 [R1+0x1998], R20 ;  /* 0x0019981401007387 */ /* 0x000fe80000100a00 */
[----:B0-----:R-:W3:Y:S04]  /*20e60*/  LDL.64 R22, [R1+0x98] ;  /* 0x0000980001167983 */ /* 0x001ee80000100a00 */
[----:B---3--:R0:W-:Y:S04]  /*20e70*/  STL.64 [R1+0x19b0], R22 ;  /* 0x0019b01601007387 */ /* 0x0081e80000100a00 */
[----:B0-----:R-:W3:Y:S04]  /*20e80*/  LDL.64 R22, [R1+0xa8] ;  /* 0x0000a80001167983 */ /* 0x001ee80000100a00 */
[----:B---3--:R0:W-:Y:S04]  /*20e90*/  STL.64 [R1+0x19c8], R22 ;  /* 0x0019c81601007387 */ /* 0x0081e80000100a00 */
[----:B------:R-:W3:Y:S04]  /*20ea0*/  LDL.64 R18, [R1+0x78] ;  /* 0x0000780001127983 */ /* 0x000ee80000100a00 */
[----:B0-----:R-:W4:Y:S04]  /*20eb0*/  LDL.64 R22, [R1+0xb8] ;  /* 0x0000b80001167983 */ /* 0x001f280000100a00 */
[----:B---3--:R0:W-:Y:S04]  /*20ec0*/  STL.64 [R1+0x19a8], R18 ;  /* 0x0019a81201007387 */ /* 0x0081e80000100a00 */
[----:B------:R-:W3:Y:S04]  /*20ed0*/  LDL.LU R16, [R1+0x2e0] ;  /* 0x0002e00001107983 */ /* 0x000ee80000300800 */
[----:B------:R-:W3:Y:S04]  /*20ee0*/  LDL.LU R17, [R1+0x2e4] ;  /* 0x0002e40001117983 */ /* 0x000ee80000300800 */
[----:B0-----:R-:W2:Y:S04]  /*20ef0*/  LDL.LU R18, [R1+0x2e8] ;  /* 0x0002e80001127983 */ /* 0x001ea80000300800 */
[----:B------:R-:W2:Y:S04]  /*20f00*/  LDL.LU R19, [R1+0x2ec] ;  /* 0x0002ec0001137983 */ /* 0x000ea80000300800 */
[----:B--2---:R-:W-:Y:S04]  /*20f10*/  STL.64 [R1+0x19c0], R18 ;  /* 0x0019c01201007387 */ /* 0x004fe80000100a00 */
[----:B---3--:R0:W-:Y:S04]  /*20f20*/  STL.64 [R1+0x19b8], R16 ;  /* 0x0019b81001007387 */ /* 0x0081e80000100a00 */
[----:B0-----:R-:W2:Y:S04]  /*20f30*/  LDL.LU R16, [R1+0x310] ;  /* 0x0003100001107983 */ /* 0x001ea80000300800 */
[----:B------:R-:W2:Y:S04]  /*20f40*/  LDL.LU R17, [R1+0x314] ;  /* 0x0003140001117983 */ /* 0x000ea80000300800 */
[----:B------:R-:W2:Y:S04]  /*20f50*/  LDL.LU R18, [R1+0x318] ;  /* 0x0003180001127983 */ /* 0x000ea80000300800 */
[----:B------:R-:W2:Y:S04]  /*20f60*/  LDL.LU R19, [R1+0x31c] ;  /* 0x00031c0001137983 */ /* 0x000ea80000300800 */
[----:B------:R-:W-:Y:S04]  /*20f70*/  STL.64 [R1+0x1930], R10 ;  /* 0x0019300a01007387 */ /* 0x000fe80000100a00 */
[----:B------:R0:W-:Y:S04]  /*20f80*/  STL.64 [R1+0x1928], R8 ;  /* 0x0019280801007387 */ /* 0x0001e80000100a00 */
[----:B0-----:R-:W3:Y:S04]  /*20f90*/  LDL.LU R8, [R1+0x230] ;  /* 0x0002300001087983 */ /* 0x001ee80000300800 */
[----:B------:R-:W3:Y:S04]  /*20fa0*/  LDL.LU R9, [R1+0x234] ;  /* 0x0002340001097983 */ /* 0x000ee80000300800 */
[----:B------:R-:W2:Y:S04]  /*20fb0*/  LDL.LU R10, [R1+0x238] ;  /* 0x00023800010a7983 */ /* 0x000ea80000300800 */
[----:B------:R-:W2:Y:S01]  /*20fc0*/  LDL.LU R11, [R1+0x23c] ;  /* 0x00023c00010b7983 */ /* 0x000ea20000300800 */
[----:B------:R-:W-:Y:S03]  /*20fd0*/  HMMA.16816.F32 R12, R4, R26, R12 ;  /* 0x0000001a040c723c */ /* 0x000fe6000000180c */
[----:B--2---:R-:W-:Y:S04]  /*20fe0*/  STL.64 [R1+0x1958], R10 ;  /* 0x0019580a01007387 */ /* 0x004fe80000100a00 */
[----:B---3--:R0:W-:Y:S04]  /*20ff0*/  STL.64 [R1+0x1950], R8 ;  /* 0x0019500801007387 */ /* 0x0081e80000100a00 */
        /* <DEDUP_REMOVED lines=24> */
[----:B------:R-:W4:Y:S02]  /*21180*/  LDL.LU.64 R22, [R1+0x19c8] ;  /* 0x0019c80001167983 */ /* 0x000f240000300a00 */
[----:B----4-:R-:W-:Y:S01]  /*21190*/  HMMA.16816.F32 R16, R4, R22, R16 ;  /* 0x000000160410723c */ /* 0x010fe20000001810 */
[----:B------:R-:W-:Y:S02]  /*211a0*/  IMAD.MOV.U32 R28, RZ, RZ, R22 ;  /* 0x000000ffff1c7224 */ /* 0x000fe400078e0016 */
[----:B------:R-:W-:-:S15]  /*211b0*/  IMAD.MOV.U32 R25, RZ, RZ, R23 ;  /* 0x000000ffff197224 */ /* 0x000fde00078e0017 */
[----:B------:R-:W-:Y:S01]  /*211c0*/  NOP ;  /* 0x0000000000007918 */ /* 0x000fe20000000000 */
[----:B------:R-:W-:Y:S04]  /*211d0*/  STL.64 [R1+0x540], R16 ;  /* 0x0005401001007387 */ /* 0x000fe80000100a00 */
[----:B------:R0:W-:Y:S04]  /*211e0*/  STL.64 [R1+0x548], R18 ;  /* 0x0005481201007387 */ /* 0x0001e80000100a00 */
[----:B0-----:R-:W4:Y:S04]  /*211f0*/  LDL.LU.64 R18, [R1+0x19c0] ;  /* 0x0019c00001127983 */ /* 0x001f280000300a00 */
[----:B------:R-:W4:Y:S04]  /*21200*/  LDL.LU.64 R16, [R1+0x19b8] ;  /* 0x0019b80001107983 */ /* 0x000f280000300a00 */
[----:B------:R-:W4:Y:S02]  /*21210*/  LDL.LU.64 R22, [R1+0x19b0] ;  /* 0x0019b00001167983 */ /* 0x000f240000300a00 */
[----:B----4-:R-:W-:Y:S01]  /*21220*/  HMMA.16816.F32 R16, R4, R22, R16 ;  /* 0x000000160410723c */ /* 0x010fe20000001810 */
[----:B------:R-:W-:-:S02]  /*21230*/  IMAD.MOV.U32 R2, RZ, RZ, R22 ;  /* 0x000000ffff027224 */ /* 0x000fc400078e0016 */
[----:B------:R-:W-:-:S15]  /*21240*/  IMAD.MOV.U32 R29, RZ, RZ, R23 ;  /* 0x000000ffff1d7224 */ /* 0x000fde00078e0017 */
[----:B------:R-:W-:Y:S01]  /*21250*/  NOP ;  /* 0x0000000000007918 */ /* 0x000fe20000000000 */
[----:B------:R-:W-:Y:S04]  /*21260*/  STL.64 [R1+0x570], R16 ;  /* 0x0005701001007387 */ /* 0x000fe80000100a00 */
[----:B------:R0:W-:Y:S04]  /*21270*/  STL.64 [R1+0x578], R18 ;  /* 0x0005781201007387 */ /* 0x0001e80000100a00 */
[----:B0-----:R-:W4:Y:S04]  /*21280*/  LDL.LU.64 R18, [R1+0x19a8] ;  /* 0x0019a80001127983 */ /* 0x001f280000300a00 */
[----:B------:R-:W2:Y:S04]  /*21290*/  LDL.LU.64 R22, [R1+0x19a0] ;  /* 0x0019a00001167983 */ /* 0x000ea80000300a00 */
[----:B------:R-:W2:Y:S02]  /*212a0*/  LDL.LU.64 R20, [R1+0x1998] ;  /* 0x0019980001147983 */ /* 0x000ea40000300a00 */
[----:B--2---:R-:W-:-:S15]  /*212b0*/  HMMA.16816.F32 R20, R4, R26, R20 ;  /* 0x0000001a0414723c */ /* 0x004fde0000001814 */
[----:B------:R-:W-:-:S04]  /*212c0*/  NOP ;  /* 0x0000000000007918 */ /* 0x000fc80000000000 */
[----:B------:R-:W-:Y:S04]  /*212d0*/  STL.64 [R1+0x590], R20 ;  /* 0x0005901401007387 */ /* 0x000fe80000100a00 */
[----:B------:R0:W-:Y:S04]  /*212e0*/  STL.64 [R1+0x598], R22 ;  /* 0x0005981601007387 */ /* 0x0001e80000100a00 */
[----:B0-----:R-:W4:Y:S04]  /*212f0*/  LDL.LU.64 R22, [R1+0x1990] ;  /* 0x0019900001167983 */ /* 0x001f280000300a00 */
[----:B------:R-:W4:Y:S04]  /*21300*/  LDL.LU.64 R20, [R1+0x1988] ;  /* 0x0019880001147983 */ /* 0x000f280000300a00 */
[----:B------:R-:W-:Y:S01]  /*21310*/  STL.64 [R1+0x1850], R26 ;  /* 0x0018501a01007387 */ /* 0x000fe20000100a00 */
[----:B----4-:R-:W-:-:S15]  /*21320*/  HMMA.16816.F32 R20, R4, R18, R20 ;  /* 0x000000120414723c */ /* 0x010fde0000001814 */
[----:B------:R-:W-:-:S04]  /*21330*/  NOP ;  /* 0x0000000000007918 */ /* 0x000fc80000000000 */
[----:B------:R0:W-:Y:S04]  /*21340*/  STL.64 [R1+0x610], R20 ;  /* 0x0006101401007387 */ /* 0x0001e80000100a00 */
[----:B------:R1:W-:Y:S01]  /*21350*/  STL.64 [R1+0x618], R22 ;  /* 0x0006181601007387 */ /* 0x0003e20000100a00 */
[----:B0-----:R-:W-:-:S03]  /*21360*/  IMAD.MOV.U32 R21, RZ, RZ, R18 ;  /* 0x000000ffff157224 */ /* 0x001fc600078e0012 */
[----:B-1----:R-:W2:Y:S01]  /*21370*/  LDL.LU.64 R22, [R1+0x1980] ;  /* 0x0019800001167983 */ /* 0x002ea20000300a00 */
[----:B------:R-:W-:-:S03]  /*21380*/  IMAD.MOV.U32 R20, RZ, RZ, R19 ;  /* 0x000000ffff147224 */ /* 0x000fc600078e0013 */
[----:B------:R-:W4:Y:S02]  /*21390*/  LDL.LU.64 R18, [R1+0x1978] ;  /* 0x0019780001127983 */ /* 0x000f240000300a00 */
[----:B----4-:R-:W-:Y:S02]  /*213a0*/  HMMA.16816.F32 R16, R4, R18, R8 ;  /* 0x000000120410723c */ /* 0x010fe40000001808 */
[----:B------:R-:W4:Y:S04]  /*213b0*/  LDL.LU.64 R10, [R1+0x1970] ;  /* 0x00197000010a7983 */ /* 0x000f280000300a00 */
[----:B------:R-:W4:-:S13]  /*213c0*/  LDL.LU.64 R8, [R1+0x1968] ;  /* 0x0019680001087983 */ /* 0x000f1a0000300a00 */
[----:B------:R-:W-:Y:S04]  /*213d0*/  STL.64 [R1+0x750], R16 ;  /* 0x0007501001007387 */ /* 0x000fe80000100a00 */
[----:B------:R0:W-:Y:S04]  /*213e0*/  STL.64 [R1+0x758], R18 ;  /* 0x0007581201007387 */ /* 0x0001e80000100a00 */
[----:B0-----:R-:W4:Y:S02]  /*213f0*/  LDL.LU.64 R18, [R1+0x1960] ;  /* 0x0019600001127983 */ /* 0x001f240000300a00 */
[----:B----4-:R-:W-:Y:S01]  /*21400*/  HMMA.16816.F32 R8, R4, R18, R8 ;  /* 0x000000120408723c */ /* 0x010fe20000001808 */
[----:B------:R-:W-:-:S02]  /*21410*/  IMAD.MOV.U32 R27, RZ, RZ, R18 ;  /* 0x000000ffff1b7224 */ /* 0x000fc400078e0012 */
[----:B------:R-:W-:-:S15]  /*21420*/  IMAD.MOV.U32 R26, RZ, RZ, R19 ;  /* 0x000000ffff1a7224 */ /* 0x000fde00078e0013 */
[----:B------:R-:W-:Y:S01]  /*21430*/  NOP ;  /* 0x0000000000007918 */ /* 0x000fe20000000000 */
[----:B------:R-:W-:Y:S04]  /*21440*/  STL.64 [R1+0x730], R8 ;  /* 0x0007300801007387 */ /* 0x000fe80000100a00 */
[----:B------:R0:W-:Y:S04]  /*21450*/  STL.64 [R1+0x738], R10 ;  /* 0x0007380a01007387 */ /* 0x0001e80000100a00 */
[----:B0-----:R-:W4:Y:S04]  /*21460*/  LDL.LU.64 R10, [R1+0x1958] ;  /* 0x00195800010a7983 */ /* 0x001f280000300a00 */
[----:B------:R-:W4:Y:S04]  /*21470*/  LDL.LU.64 R8, [R1+0x1950] ;  /* 0x0019500001087983 */ /* 0x000f280000300a00 */
[----:B------:R-:W2:Y:S04]  /*21480*/  LDL.LU.64 R18, [R1+0x1948] ;  /* 0x0019480001127983 */ /* 0x000ea80000300a00 */
[----:B------:R-:W2:Y:S02]  /*21490*/  LDL.LU.64 R16, [R1+0x1940] ;  /* 0x0019400001107983 */ /* 0x000ea40000300a00 */
[----:B--2---:R-:W-:-:S15]  /*214a0*/  HMMA.16816.F32 R16, R4, R22, R16 ;  /* 0x000000160410723c */ /* 0x004fde0000001810 */
[----:B------:R-:W-:-:S04]  /*214b0*/  NOP ;  /* 0x0000000000007918 */ /* 0x000fc80000000000 */
[----:B------:R-:W-:Y:S04]  /*214c0*/  STL.64 [R1+0x720], R16 ;  /* 0x0007201001007387 */ /* 0x000fe80000100a00 */
[----:B------:R0:W-:Y:S04]  /*214d0*/  STL.64 [R1+0x728], R18 ;  /* 0x0007281201007387 */ /* 0x0001e80000100a00 */
[----:B0-----:R-:W4:Y:S04]  /*214e0*/  LDL.LU.64 R18, [R1+0x1938] ;  /* 0x0019380001127983 */ /* 0x001f280000300a00 */
[----:B------:R-:W-:Y:S01]  /*214f0*/  STL.64 [R1+0x1820], R22 ;  /* 0x0018201601007387 */ /* 0x000fe20000100a00 */
[----:B----4-:R-:W-:-:S15]  /*21500*/  HMMA.16816.F32 R8, R4, R18, R8 ;  /* 0x000000120408723c */ /* 0x010fde0000001808 */
[----:B------:R-:W-:-:S04]  /*21510*/  NOP ;  /* 0x0000000000007918 */ /* 0x000fc80000000000 */
[----:B------:R-:W-:Y:S04]  /*21520*/  STL.64 [R1+0x710], R8 ;  /* 0x0007100801007387 */ /* 0x000fe80000100a00 */
[----:B------:R0:W-:Y:S04]  /*21530*/  STL.64 [R1+0x718], R10 ;  /* 0x0007180a01007387 */ /* 0x0001e80000100a00 */
[----:B0-----:R-:W2:Y:S04]  /*21540*/  LDL.LU.64 R10, [R1+0x1930] ;  /* 0x00193000010a7983 */ /* 0x001ea80000300a00 */
[----:B------:R-:W4:Y:S04]  /*21550*/  LDL.LU.64 R8, [R1+0x1928] ;  /* 0x0019280001087983 */ /* 0x000f280000300a00 */
[----:B------:R0:W-:Y:S04]  /*21560*/  STL.64 [R1+0x17f8], R18 ;  /* 0x0017f81201007387 */ /* 0x0001e80000100a00 */
[----:B------:R-:W2:Y:S04]  /*21570*/  LDL.LU R16, [R1+0x150] ;  /* 0x0001500001107983 */ /* 0x000ea80000300800 */
[----:B------:R-:W2:Y:S04]  /*21580*/  LDL.LU R17, [R1+0x154] ;  /* 0x0001540001117983 */ /* 0x000ea80000300800 */
[----:B0-----:R-:W2:Y:S04]  /*21590*/  LDL.LU R18, [R1+0x158] ;  /* 0x0001580001127983 */ /* 0x001ea80000300800 */
[----:B------:R-:W2:Y:S04]  /*215a0*/  LDL.LU R19, [R1+0x15c] ;  /* 0x00015c0001137983 */ /* 0x000ea80000300800 */
[----:B------:R-:W2:Y:S04]  /*215b0*/  LDL.64 R22, [R1+0x68] ;  /* 0x0000680001167983 */ /* 0x000ea80000100a00 */
[----:B--2---:R0:W-:Y:S04]  /*215c0*/  STL.64 [R1+0x1830], R22 ;  /* 0x0018301601007387 */ /* 0x0041e80000100a00 */
[----:B------:R-:W-:Y:S04]  /*215d0*/  STL.64 [R1+0x1808], R18 ;  /* 0x0018081201007387 */ /* 0x000fe80000100a00 */
[----:B------:R-:W-:Y:S01]  /*215e0*/  STL.64 [R1+0x1800], R16 ;  /* 0x0018001001007387 */ /* 0x000fe20000100a00 */
[----:B0-----:R-:W-:-:S02]  /*215f0*/  IMAD.MOV.U32 R22, RZ, RZ, R21 ;  /* 0x000000ffff167224 */ /* 0x001fc400078e0015 */
[----:B------:R-:W-:-:S05]  /*21600*/  IMAD.MOV.U32 R23, RZ, RZ, R20 ;  /* 0x000000ffff177224 */ /* 0x000fca00078e0014 */
[----:B------:R0:W-:Y:S04]  /*21610*/  STL.64 [R1+0x1848], R22 ;  /* 0x0018481601007387 */ /* 0x0001e80000100a00 */
[----:B------:R-:W2:Y:S04]  /*21620*/  LDL.LU R20, [R1+0x280] ;  /* 0x0002800001147983 */ /* 0x000ea80000300800 */
[----:B------:R-:W2:Y:S04]  /*21630*/  LDL.LU R21, [R1+0x284] ;  /* 0x0002840001157983 */ /* 0x000ea80000300800 */
[----:B0-----:R-:W2:Y:S04]  /*21640*/  LDL.LU R22, [R1+0x288] ;  /* 0x0002880001167983 */ /* 0x001ea80000300800 */
[----:B------:R-:W2:Y:S01]  /*21650*/  LDL.LU R23, [R1+0x28c] ;  /* 0x00028c0001177983 */ /* 0x000ea20000300800 */
[----:B------:R-:W-:-:S02]  /*21660*/  IMAD.MOV.U32 R18, RZ, RZ, R27 ;  /* 0x000000ffff127224 */ /* 0x000fc400078e001b */
[----:B------:R-:W-:Y:S02]  /*21670*/  IMAD.MOV.U32 R19, RZ, RZ, R26 ;  /* 0x000000ffff137224 */ /* 0x000fe400078e001a */
[----:B------:R-:W-:Y:S02]  /*21680*/  IMAD.MOV.U32 R26, RZ, RZ, R2 ;  /* 0x000000ffff1a7224 */ /* 0x000fe400078e0002 */
[----:B------:R-:W-:Y:S01]  /*21690*/  IMAD.MOV.U32 R27, RZ, RZ, R29 ;  /* 0x000000ffff1b7224 */ /* 0x000fe200078e001d */
[----:B--2---:R-:W-:Y:S04]  /*216a0*/  STL.64 [R1+0x1860], R22 ;  /* 0x0018601601007387 */ /* 0x004fe80000100a00 */
[----:B------:R0:W-:Y:S04]  /*216b0*/  STL.64 [R1+0x1858], R20 ;  /* 0x0018581401007387 */ /* 0x0001e80000100a00 */
[----:B------:R-:W2:Y:S04]  /*216c0*/  LDL.LU R2, [R1+0x1920] ;  /* 0x0019200001027983 */ /* 0x000ea80000300800 */
[----:B------:R1:W-:Y:S04]  /*216d0*/  STL.64 [R1+0x1868], R26 ;  /* 0x0018681a01007387 */ /* 0x0003e80000100a00 */
[----:B0-----:R-:W2:Y:S04]  /*216e0*/  LDL.LU R20, [R1+0x2c0] ;  /* 0x0002c00001147983 */ /* 0x001ea80000300800 */
[----:B------:R-:W2:Y:S04]  /*216f0*/  LDL.LU R21, [R1+0x2c4] ;  /* 0x0002c40001157983 */ /* 0x000ea80000300800 */
[----:B------:R-:W2:Y:S04]  /*21700*/  LDL.LU R22, [R1+0x2c8] ;  /* 0x0002c80001167983 */ /* 0x000ea80000300800 */
[----:B------:R-:W2:Y:S01]  /*21710*/  LDL.LU R23, [R1+0x2cc] ;  /* 0x0002cc0001177983 */ /* 0x000ea20000300800 */
[----:B-1----:R-:W-:-:S02]  /*21720*/  IMAD.MOV.U32 R26, RZ, RZ, R28 ;  /* 0x000000ffff1a7224 */ /* 0x002fc400078e001c */
[----:B------:R-:W-:Y:S01]  /*21730*/  IMAD.MOV.U32 R27, RZ, RZ, R25 ;  /* 0x000000ffff1b7224 */ /* 0x000fe200078e0019 */
[----:B--2---:R-:W-:Y:S04]  /*21740*/  STL.64 [R1+0x1878], R22 ;  /* 0x0018781601007387 */ /* 0x004fe80000100a00 */
[----:B------:R0:W-:Y:S04]  /*21750*/  STL.64 [R1+0x1870], R20 ;  /* 0x0018701401007387 */ /* 0x0001e80000100a00 */
        /* <DEDUP_REMOVED lines=17> */
[----:B------:R-:W-:Y:S04]  /*21870*/  STL.64 [R1+0x18a0], R20 ;  /* 0x0018a01401007387 */ /* 0x000fe80000100a00 */
[----:B------:R3:W-:Y:S02]  /*21880*/  STL.64 [R1+0x18b0], R26 ;  /* 0x0018b01a01007387 */ /* 0x0007e40000100a00 */
[----:B---3--:R-:W-:-:S02]  /*21890*/  IMAD.MOV.U32 R26, RZ, RZ, R12 ;  /* 0x000000ffff1a7224 */ /* 0x008fc400078e000c */
[----:B------:R-:W-:-:S05]  /*218a0*/  IMAD.MOV.U32 R27, RZ, RZ, R11 ;  /* 0x000000ffff1b7224 */ /* 0x000fca00078e000b */
[----:B------:R0:W-:Y:S04]  /*218b0*/  STL.64 [R1+0x18c8], R26 ;  /* 0x0018c81a01007387 */ /* 0x0001e80000100a00 */
[----:B------:R-:W2:Y:S04]  /*218c0*/  LDL.LU R20, [R1+0x560] ;  /* 0x0005600001147983 */ /* 0x000ea80000300800 */
[----:B------:R-:W2:Y:S04]  /*218d0*/  LDL.LU R21, [R1+0x564] ;  /* 0x0005640001157983 */ /* 0x000ea80000300800 */
[----:B------:R-:W3:Y:S04]  /*218e0*/  LDL.LU R22, [R1+0x568] ;  /* 0x0005680001167983 */ /* 0x000ee80000300800 */
[----:B------:R-:W3:Y:S01]  /*218f0*/  LDL.LU R23, [R1+0x56c] ;  /* 0x00056c0001177983 */ /* 0x000ee20000300800 */
[----:B0-----:R-:W-:-:S02]  /*21900*/  IMAD.MOV.U32 R26, RZ, RZ, R10 ;  /* 0x000000ffff1a7224 */ /* 0x001fc400078e000a */
        /* <DEDUP_REMOVED lines=9> */
[----:B------:R-:W-:Y:S01]  /*219a0*/  IMAD.MOV.U32 R27, RZ, RZ, R3 ;  /* 0x000000ffff1b7224 */ /* 0x000fe200078e0003 */
[----:B------:R-:W4:Y:S04]  /*219b0*/  LDL.LU R12, [R1+0x1b0] ;  /* 0x0001b000010c7983 */ /* 0x000f280000300800 */
[----:B------:R-:W4:Y:S04]  /*219c0*/  LDL.LU R13, [R1+0x1b4] ;  /* 0x0001b400010d7983 */ /* 0x000f280000300800 */
[----:B------:R-:W4:Y:S04]  /*219d0*/  LDL.LU R14, [R1+0x1b8] ;  /* 0x0001b800010e7983 */ /* 0x000f280000300800 */
[----:B------:R-:W4:Y:S04]  /*219e0*/  LDL.LU R15, [R1+0x1bc] ;  /* 0x0001bc00010f7983 */ /* 0x000f280000300800 */
[----:B------:R-:W-:Y:S04]  /*219f0*/  STL.64 [R1+0x18f8], R26 ;  /* 0x0018f81a01007387 */ /* 0x000fe80000100a00 */
[----:B---3--:R-:W-:Y:S04]  /*21a00*/  STL.64 [R1+0x18d8], R22 ;  /* 0x0018d81601007387 */ /* 0x008fe80000100a00 */
[----:B--2---:R0:W-:Y:S04]  /*21a10*/  STL.64 [R1+0x18d0], R20 ;  /* 0x0018d01401007387 */ /* 0x0041e80000100a00 */
[----:B0-----:R-:W2:Y:S04]  /*21a20*/  LDL.LU R20, [R1+0x740] ;  /* 0x0007400001147983 */ /* 0x001ea80000300800 */
[----:B------:R-:W2:Y:S04]  /*21a30*/  LDL.LU R21, [R1+0x744] ;  /* 0x0007440001157983 */ /* 0x000ea80000300800 */
[----:B------:R-:W3:Y:S04]  /*21a40*/  LDL.LU R22, [R1+0x748] ;  /* 0x0007480001167983 */ /* 0x000ee80000300800 */
[----:B------:R-:W3:Y:S04]  /*21a50*/  LDL.LU R23, [R1+0x74c] ;  /* 0x00074c0001177983 */ /* 0x000ee80000300800 */
[----:B------:R-:W2:Y:S04]  /*21a60*/  LDL.64 R26, [R1+0x108] ;  /* 0x00010800011a7983 */ /* 0x000ea80000100a00 */
[----:B--2---:R0:W-:Y:S04]  /*21a70*/  STL.64 [R1+0x1900], R26 ;  /* 0x0019001a01007387 */ /* 0x0041e80000100a00 */
[----:B------:R-:W2:Y:S04]  /*21a80*/  LDL.LU R24, [R1+0xb00] ;  /* 0x000b000001187983 */ /* 0x000ea80000300800 */
[----:B------:R-:W2:Y:S04]  /*21a90*/  LDL.LU R25, [R1+0xb04] ;  /* 0x000b040001197983 */ /* 0x000ea80000300800 */
[----:B0-----:R-:W2:Y:S04]  /*21aa0*/  LDL.LU R26, [R1+0xb08] ;  /* 0x000b0800011a7983 */ /* 0x001ea80000300800 */
[----:B------:R-:W2:Y:S04]  /*21ab0*/  LDL.LU R27, [R1+0xb0c] ;  /* 0x000b0c00011b7983 */ /* 0x000ea80000300800 */
[----:B---3--:R-:W-:Y:S04]  /*21ac0*/  STL.64 [R1+0x18f0], R22 ;  /* 0x0018f01601007387 */ /* 0x008fe80000100a00 */
[----:B------:R0:W-:Y:S04]  /*21ad0*/  STL.64 [R1+0x18e8], R20 ;  /* 0x0018e81401007387 */ /* 0x0001e80000100a00 */
[----:B0-----:R-:W3:Y:S04]  /*21ae0*/  LDL.LU R20, [R1+0x8d0] ;  /* 0x0008d00001147983 */ /* 0x001ee80000300800 */
[----:B------:R-:W3:Y:S04]  /*21af0*/  LDL.LU R21, [R1+0x8d4] ;  /* 0x0008d40001157983 */ /* 0x000ee80000300800 */
[----:B------:R-:W3:Y:S04]  /*21b00*/  LDL.LU R22, [R1+0x8d8] ;  /* 0x0008d80001167983 */ /* 0x000ee80000300800 */
[----:B------:R-:W3:Y:S04]  /*21b10*/  LDL.LU R23, [R1+0x8dc] ;  /* 0x0008dc0001177983 */ /* 0x000ee80000300800 */
[----:B------:R0:W-:Y:S04]  /*21b20*/  STL.64 [R1+0x1828], R18 ;  /* 0x0018281201007387 */ /* 0x0001e80000100a00 */
[----:B------:R-:W2:Y:S04]  /*21b30*/  LDL.LU R16, [R1+0x170] ;  /* 0x0001700001107983 */ /* 0x000ea80000300800 */
[----:B------:R-:W2:Y:S04]  /*21b40*/  LDL.LU R17, [R1+0x174] ;  /* 0x0001740001117983 */ /* 0x000ea80000300800 */
[----:B0-----:R-:W2:Y:S04]  /*21b50*/  LDL.LU R18, [R1+0x178] ;  /* 0x0001780001127983 */ /* 0x001ea80000300800 */
[----:B------:R-:W2:Y:S01]  /*21b60*/  LDL.LU R19, [R1+0x17c] ;  /* 0x00017c0001137983 */ /* 0x000ea20000300800 */
[----:B------:R-:W-:-:S02]  /*21b70*/  IMAD.MOV.U32 R10, RZ, RZ, R2 ;  /* 0x000000ffff0a7224 */ /* 0x000fc400078e0002 */
[----:B------:R-:W-:-:S07]  /*21b80*/  IMAD.MOV.U32 R11, RZ, RZ, R0 ;  /* 0x000000ffff0b7224 */ /* 0x000fce00078e0000 */
[----:B----4-:R-:W-:Y:S01]  /*21b90*/  HMMA.16816.F32 R4, R4, R10, R12 ;  /* 0x0000000a0404723c */ /* 0x010fe2000000180c */
[----:B--2---:R-:W-:Y:S04]  /*21ba0*/  STL.64 [R1+0x1840], R18 ;  /* 0x0018401201007387 */ /* 0x004fe80000100a00 */
[----:B------:R0:W-:Y:S04]  /*21bb0*/  STL.64 [R1+0x1838], R16 ;  /* 0x0018381001007387 */ /* 0x0001e80000100a00 */
[----:B0-----:R-:W2:Y:S04]  /*21bc0*/  LDL.LU R16, [R1+0x270] ;  /* 0x0002700001107983 */ /* 0x001ea80000300800 */
[----:B------:R-:W2:Y:S04]  /*21bd0*/  LDL.LU R17, [R1+0x274] ;  /* 0x0002740001117983 */ /* 0x000ea80000300800 */
[----:B------:R-:W2:Y:S04]  /*21be0*/  LDL.LU R18, [R1+0x278] ;  /* 0x0002780001127983 */ /* 0x000ea80000300800 */
[----:B------:R-:W2:Y:S04]  /*21bf0*/  LDL.LU R19, [R1+0x27c] ;  /* 0x00027c0001137983 */ /* 0x000ea80000300800 */
[----:B------:R-:W4:Y:S04]  /*21c00*/  LDL.LU.64 R14, [R1+0x1918] ;  /* 0x00191800010e7983 */ /* 0x000f280000300a00 */
[----:B------:R-:W4:Y:S04]  /*21c10*/  LDL.LU.64 R10, [R1+0x1910] ;  /* 0x00191000010a7983 */ /* 0x000f280000300a00 */
[----:B------:R-:W4:Y:S04]  /*21c20*/  LDL.LU.64 R8, [R1+0x1908] ;  /* 0x0019080001087983 */ /* 0x000f280000300a00 */
[----:B------:R0:W-:Y:S04]  /*21c30*/  STL.64 [R1+0x6e0], R4 ;  /* 0x0006e00401007387 */ /* 0x0001e80000100a00 */
[----:B------:R1:W-:Y:S04]  /*21c40*/  STL.64 [R1+0x6e8], R6 ;  /* 0x0006e80601007387 */ /* 0x0003e80000100a00 */
[----:B0-----:R-:W2:Y:S04]  /*21c50*/  LDL.LU R4, [R1+0xa50] ;  /* 0x000a500001047983 */ /* 0x001ea80000300800 */
[----:B------:R-:W2:Y:S04]  /*21c60*/  LDL.LU R5, [R1+0xa54] ;  /* 0x000a540001057983 */ /* 0x000ea80000300800 */
[----:B-1----:R-:W2:Y:S04]  /*21c70*/  LDL.LU R6, [R1+0xa58] ;  /* 0x000a580001067983 */ /* 0x002ea80000300800 */
[----:B------:R-:W2:Y:S01]  /*21c80*/  LDL.LU R7, [R1+0xa5c] ;  /* 0x000a5c0001077983 */ /* 0x000ea20000300800 */
[----:B----4-:R-:W-:-:S15]  /*21c90*/  HMMA.16816.F32 R24, R8, R14, R24 ;  /* 0x0000000e0818723c */ /* 0x010fde0000001818 */
[----:B------:R-:W-:-:S04]  /*21ca0*/  NOP ;  /* 0x0000000000007918 */ /* 0x000fc80000000000 */
[----:B------:R-:W-:Y:S04]  /*21cb0*/  STL.64 [R1+0x430], R24 ;  /* 0x0004301801007387 */ /* 0x000fe80000100a00 */
[----:B------:R0:W-:Y:S04]  /*21cc0*/  STL.64 [R1+0x438], R26 ;  /* 0x0004381a01007387 */ /* 0x0001e80000100a00 */
[----:B0-----:R-:W2:Y:S04]  /*21cd0*/  LDL.LU.64 R26, [R1+0x1900] ;  /* 0x00190000011a7983 */ /* 0x001ea80000300a00 */
[----:B------:R0:W-:Y:S04]  /*21ce0*/  STL.64 [R1+0x17f0], R14 ;  /* 0x0017f00e01007387 */ /* 0x0001e80000100a00 */
[----:B------:R-:W4:Y:S04]  /*21cf0*/  LDL.LU R12, [R1] ;  /* 0x00000000010c7983 */ /* 0x000f280000300800 */
[----:B------:R-:W4:Y:S04]  /*21d00*/  LDL.LU R13, [R1+0x4] ;  /* 0x00000400010d7983 */ /* 0x000f280000300800 */
[----:B0-----:R-:W3:Y:S04]  /*21d10*/  LDL.LU R14, [R1+0x8] ;  /* 0x00000800010e7983 */ /* 0x001ee80000300800 */
[----:B------:R-:W3:Y:S01]  /*21d20*/  LDL.LU R15, [R1+0xc] ;  /* 0x00000c00010f7983 */ /* 0x000ee20000300800 */
[----:B--2---:R-:W-:Y:S01]  /*21d30*/  HMMA.16816.F32 R4, R8, R26, R4 ;  /* 0x0000001a0804723c */ /* 0x004fe20000001804 */
[----:B------:R-:W-:-:S02]  /*21d40*/  IMAD.MOV.U32 R0, RZ, RZ, R27 ;  /* 0x000000ffff007224 */ /* 0x000fc400078e001b */
[----:B---3--:R-:W-:Y:S04]  /*21d50*/  STL.64 [R1+0x1818], R14 ;  /* 0x0018180e01007387 */ /* 0x008fe80000100a00 */
[----:B----4-:R0:W-:Y:S04]  /*21d60*/  STL.64 [R1+0x1810], R12 ;  /* 0x0018100c01007387 */ /* 0x0101e80000100a00 */
[----:B0-----:R-:W2:Y:S04]  /*21d70*/  LDL.LU R12, [R1+0x160] ;  /* 0x00016000010c7983 */ /* 0x001ea80000300800 */
[----:B------:R-:W2:Y:S04]  /*21d80*/  LDL.LU R13, [R1+0x164] ;  /* 0x00016400010d7983 */ /* 0x000ea80000300800 */
[----:B------:R-:W2:Y:S04]  /*21d90*/  LDL.LU R14, [R1+0x168] ;  /* 0x00016800010e7983 */ /* 0x000ea80000300800 */
[----:B------:R-:W2:Y:S04]  /*21da0*/  LDL.LU R15, [R1+0x16c] ;  /* 0x00016c00010f7983 */ /* 0x000ea80000300800 */
[----:B------:R0:W-:Y:S04]  /*21db0*/  STL.64 [R1+0x3f0], R4 ;  /* 0x0003f00401007387 */ /* 0x0001e80000100a00 */
[----:B------:R-:W-:Y:S01]  /*21dc0*/  STL.64 [R1+0x3f8], R6 ;  /* 0x0003f80601007387 */ /* 0x000fe20000100a00 */
[----:B0-----:R-:W-:-:S03]  /*21dd0*/  IMAD.MOV.U32 R4, RZ, RZ, R26 ;  /* 0x000000ffff047224 */ /* 0x001fc600078e001a */
[----:B------:R-:W3:Y:S02]  /*21de0*/  LDL.LU.64 R26, [R1+0x18f8] ;  /* 0x0018f800011a7983 */ /* 0x000ee40000300a00 */
[----:B---3--:R-:W-:Y:S02]  /*21df0*/  HMMA.16816.F32 R24, R8, R26, R20 ;  /* 0x0000001a0818723c */ /* 0x008fe40000001814 */
[----:B------:R-:W3:Y:S04]  /*21e00*/  LDL.LU.64 R22, [R1+0x18f0] ;  /* 0x0018f00001167983 */ /* 0x000ee80000300a00 */
[----:B------:R-:W3:-:S13]  /*21e10*/  LDL.LU.64 R20, [R1+0x18e8] ;  /* 0x0018e80001147983 */ /* 0x000eda0000300a00 */
[----:B------:R-:W-:Y:S04]  /*21e20*/  STL.64 [R1+0x3e0], R24 ;  /* 0x0003e01801007387 */ /* 0x000fe80000100a00 */
[----:B------:R0:W-:Y:S04]  /*21e30*/  STL.64 [R1+0x3e8], R26 ;  /* 0x0003e81a01007387 */ /* 0x0001e80000100a00 */
[----:B0-----:R-:W3:Y:S02]  /*21e40*/  LDL.LU.64 R26, [R1+0x18e0] ;  /* 0x0018e000011a7983 */ /* 0x001ee40000300a00 */
        /* <DEDUP_REMOVED lines=36> */
[----:B---3--:R-:W-:-:S15]  /*22090*/  HMMA.16816.F32 R20, R8, R26, R20 ;  /* 0x0000001a0814723c */ /* 0x008fde0000001814 */
[----:B------:R-:W-:-:S04]  /*220a0*/  NOP ;  /* 0x0000000000007918 */ /* 0x000fc80000000000 */
[----:B------:R-:W-:Y:S04]  /*220b0*/  STL.64 [R1+0x500], R20 ;  /* 0x0005001401007387 */ /* 0x000fe80000100a00 */
[----:B------:R0:W-:Y:S04]  /*220c0*/  STL.64 [R1+0x508], R22 ;  /* 0x0005081601007387 */ /* 0x0001e80000100a00 */
[----:B0-----:R-:W3:Y:S04]  /*220d0*/  LDL.LU.64 R22, [R1+0x1848] ;  /* 0x0018480001167983 */ /* 0x001ee80000300a00 */
[----:B------:R0:W-:Y:S04]  /*220e0*/  STL.64 [R1+0x1780], R26 ;  /* 0x0017801a01007387 */ /* 0x0001e80000100a00 */
[----:B0-----:R-:W4:Y:S01]  /*220f0*/  LDL.64 R26, [R1+0x28] ;  /* 0x00002800011a7983 */ /* 0x001f220000100a00 */
[----:B---3--:R-:W-:Y:S03]  /*22100*/  HMMA.16816.F32 R20, R8, R22, R16 ;  /* 0x000000160814723c */ /* 0x008fe60000001810 */
[----:B------:R-:W3:Y:S04]  /*22110*/  LDL.LU.64 R18, [R1+0x1840] ;  /* 0x0018400001127983 */ /* 0x000ee80000300a00 */
[----:B------:R-:W3:-:S12]  /*22120*/  LDL.LU.64 R16, [R1+0x1838] ;  /* 0x0018380001107983 */ /* 0x000ed80000300a00 */
[----:B------:R-:W-:Y:S04]  /*22130*/  STL.64 [R1+0x550], R20 ;  /* 0x0005501401007387 */ /* 0x000fe80000100a00 */
[----:B------:R0:W-:Y:S04]  /*22140*/  STL.64 [R1+0x558], R22 ;  /* 0x0005581601007387 */ /* 0x0001e80000100a00 */
[----:B0-----:R-:W3:Y:S02]  /*22150*/  LDL.LU.64 R22, [R1+0x1830] ;  /* 0x0018300001167983 */ /* 0x001ee40000300a00 */
[----:B---3--:R-:W-:-:S15]  /*22160*/  HMMA.16816.F32 R16, R8, R22, R16 ;  /* 0x000000160810723c */ /* 0x008fde0000001810 */
[----:B------:R-:W-:-:S04]  /*22170*/  NOP ;  /* 0x0000000000007918 */ /* 0x000fc80000000000 */
[----:B------:R-:W-:Y:S04]  /*22180*/  STL.64 [R1+0x860], R16 ;  /* 0x0008601001007387 */ /* 0x000fe80000100a00 */
[----:B------:R0:W-:Y:S04]  /*22190*/  STL.64 [R1+0x868], R18 ;  /* 0x0008681201007387 */ /* 0x0001e80000100a00 */
[----:B0-----:R-:W2:Y:S01]  /*221a0*/  LDL.LU.64 R18, [R1+0x1828] ;  /* 0x0018280001127983 */ /* 0x001ea20000300a00 */
[----:B------:R-:W-:Y:S02]  /*221b0*/  IMAD.MOV.U32 R28, RZ, RZ, R22 ;  /* 0x000000ffff1c7224 */ /* 0x000fe400078e0016 */
[----:B------:R-:W-:-:S02]  /*221c0*/  IMAD.MOV.U32 R21, RZ, RZ, R23 ;  /* 0x000000ffff157224 */ /* 0x000fc400078e0017 */
[----:B------:R-:W3:Y:S01]  /*221d0*/  LDL.LU.64 R22, [R1+0x1820] ;  /* 0x0018200001167983 */ /* 0x000ee20000300a00 */
[----:B--2---:R-:W-:Y:S03]  /*221e0*/  HMMA.16816.F32 R16, R8, R18, R12 ;  /* 0x000000120810723c */ /* 0x004fe6000000180c */
[----:B------:R-:W2:Y:S04]  /*221f0*/  LDL.LU.64 R14, [R1+0x1818] ;  /* 0x00181800010e7983 */ /* 0x000ea80000300a00 */
[----:B------:R-:W2:-:S12]  /*22200*/  LDL.LU.64 R12, [R1+0x1810] ;  /* 0x00181000010c7983 */ /* 0x000e980000300a00 */
        /* <DEDUP_REMOVED lines=9> */
[----:B------:R-:W-:Y:S01]  /*222a0*/  STL.64 [R1+0x1700], R22 ;  /* 0x0017001601007387 */ /* 0x000fe20000100a00 */
[----:B--2---:R-:W-:Y:S03]  /*222b0*/  HMMA.16816.F32 R16, R8, R18, R12 ;  /* 0x000000120810723c */ /* 0x004fe6000000180c */
[----:B------:R-:W2:-:S15]  /*222c0*/  LDL.LU.64 R14, [R1+0x17f0] ;  /* 0x0017f000010e7983 */ /* 0x000e9e0000300a00 */
[----:B------:R-:W-:Y:S01]  /*222d0*/  NOP ;  /* 0x0000000000007918 */ /* 0x000fe20000000000 */
[----:B------:R-:W-:Y:S04]  /*222e0*/  STL.64 [R1+0x830], R16 ;  /* 0x0008301001007387 */ /* 0x000fe80000100a00 */
[----:B------:R0:W-:Y:S04]  /*222f0*/  STL.64 [R1+0x838], R18 ;  /* 0x0008381201007387 */ /* 0x0001e80000100a00 */
[----:B0-----:R-:W3:Y:S04]  /*22300*/  LDL.LU.64 R18, [R1+0x17e8] ;  /* 0x0017e80001127983 */ /* 0x001ee80000300a00 */
[----:B------:R-:W3:Y:S01]  /*22310*/  LDL.LU.64 R16, [R1+0x17e0] ;  /* 0x0017e00001107983 */ /* 0x000ee20000300a00 */
[----:B----4-:R-:W-:Y:S01]  /*22320*/  IMAD.MOV.U32 R20, RZ, RZ, R26 ;  /* 0x000000ffff147224 */ /* 0x010fe200078e001a */
[----:B---3--:R-:W-:-:S15]  /*22330*/  HMMA.16816.F32 R8, R8, R26, R16 ;  /* 0x0000001a0808723c */ /* 0x008fde0000001810 */
[----:B------:R-:W-:-:S04]  /*22340*/  NOP ;  /* 0x0000000000007918 */ /* 0x000fc80000000000 */
[----:B------:R-:W-:Y:S04]  /*22350*/  STL.64 [R1+0x820], R8 ;  /* 0x0008200801007387 */ /* 0x000fe80000100a00 */
[----:B------:R-:W-:Y:S04]  /*22360*/  STL.64 [R1+0x828], R10 ;  /* 0x0008280a01007387 */ /* 0x000fe80000100a00 */
[----:B------:R0:W-:Y:S04]  /*22370*/  STL.64 [R1+0x1788], R20 ;  /* 0x0017881401007387 */ /* 0x0001e80000100a00 */
[----:B0-----:R-:W3:Y:S04]  /*22380*/  LDL.LU R20, [R1+0x7d0] ;  /* 0x0007d00001147983 */ /* 0x001ee80000300800 */
[----:B------:R-:W3:Y:S04]  /*22390*/  LDL.LU R21, [R1+0x7d4] ;  /* 0x0007d40001157983 */ /* 0x000ee80000300800 */
[----:B------:R-:W4:Y:S04]  /*223a0*/  LDL.LU R22, [R1+0x7d8] ;  /* 0x0007d80001167983 */ /* 0x000f280000300800 */
[----:B------:R-:W4:Y:S04]  /*223b0*/  LDL.LU R23, [R1+0x7dc] ;  /* 0x0007dc0001177983 */ /* 0x000f280000300800 */
[----:B------:R-:W2:Y:S04]  /*223c0*/  LDL R2, [R1+0x12b4] ;  /* 0x0012b40001027983 */ /* 0x000ea80000100800 */
[----:B----4-:R0:W-:Y:S04]  /*223d0*/  STL.64 [R1+0x1798], R22 ;  /* 0x0017981601007387 */ /* 0x0101e80000100a00 */
[----:B---3--:R-:W-:Y:S01]  /*223e0*/  STL.64 [R1+0x1790], R20 ;  /* 0x0017901401007387 */ /* 0x008fe20000100a00 */
[----:B------:R-:W-:-:S02]  /*223f0*/  IMAD.MOV.U32 R3, RZ, RZ, R27 ;  /* 0x000000ffff037224 */ /* 0x000fc400078e001b */
[----:B------:R-:W-:Y:S01]  /*22400*/  IMAD.MOV.U32 R18, RZ, RZ, R4 ;  /* 0x000000ffff127224 */ /* 0x000fe200078e0004 */
[----:B--2---:R-:W-:Y:S04]  /*22410*/  LDSM.16.MT88.4 R8, [R2+UR6+0x5080] ;  /* 0x005080060208783b */ /* 0x004fe80008004200 */
[----:B------:R-:W1:Y:S04]  /*22420*/  LDSM.16.MT88.4 R4, [R2+UR6+0x5000] ;  /* 0x005000060204783b */ /* 0x000e680008004200 */
[----:B0-----:R-:W2:Y:S04]  /*22430*/  LDL.64 R22, [R1+0xd8] ;  /* 0x0000d80001167983 */ /* 0x001ea80000100a00 */
[----:B--2---:R0:W-:Y:S04]  /*22440*/  STL.64 [R1+0x17a0], R22 ;  /* 0x0017a01601007387 */ /* 0x0041e80000100a00 */
[----:B0-----:R-:W2:Y:S04]  /*22450*/  LDL.64 R22, [R1+0xe8] ;  /* 0x0000e80001167983 */ /* 0x001ea80000100a00 */
[----:B--2---:R0:W-:Y:S04]  /*22460*/  STL.64 [R1+0x17b0], R22 ;  /* 0x0017b01601007387 */ /* 0x0041e80000100a00 */
[----:B0-----:R-:W2:Y:S04]  /*22470*/  LDL.64 R22, [R1+0xf8] ;  /* 0x0000f80001167983 */ /* 0x001ea80000100a00 */
[----:B--2---:R0:W-:Y:S04]  /*22480*/  STL.64 [R1+0x17c8], R22 ;  /* 0x0017c81601007387 */ /* 0x0041e80000100a00 */
[----:B------:R-:W2:Y:S04]  /*22490*/  LDL.LU R20, [R1+0xb40] ;  /* 0x000b400001147983 */ /* 0x000ea80000300800 */
[----:B------:R-:W2:Y:S04]  /*224a0*/  LDL.LU R21, [R1+0xb44] ;  /* 0x000b440001157983 */ /* 0x000ea80000300800 */
[----:B0-----:R-:W3:Y:S04]  /*224b0*/  LDL.LU R22, [R1+0xb48] ;  /* 0x000b480001167983 */ /* 0x001ee80000300800 */
[----:B------:R-:W3:Y:S04]  /*224c0*/  LDL.LU R23, [R1+0xb4c] ;  /* 0x000b4c0001177983 */ /* 0x000ee80000300800 */
[----:B---3--:R-:W-:Y:S04]  /*224d0*/  STL.64 [R1+0x17d8], R22 ;  /* 0x0017d81601007387 */ /* 0x008fe80000100a00 */
[----:B--2---:R0:W-:Y:S04]  /*224e0*/  STL.64 [R1+0x17d0], R20 ;  /* 0x0017d01401007387 */ /* 0x0041e80000100a00 */
[----:B0-----:R-:W1:Y:S04]  /*224f0*/  LDL.LU R20, [R1+0xba0] ;  /* 0x000ba00001147983 */ /* 0x001e680000300800 */
[----:B------:R-:W1:Y:S04]  /*22500*/  LDL.LU R21, [R1+0xba4] ;  /* 0x000ba40001157983 */ /* 0x000e680000300800 */
[----:B------:R-:W1:Y:S04]  /*22510*/  LDL.LU R22, [R1+0xba8] ;  /* 0x000ba80001167983 */ /* 0x000e680000300800 */
[----:B------:R-:W1:Y:S04]  /*22520*/  LDL.LU R23, [R1+0xbac] ;  /* 0x000bac0001177983 */ /* 0x000e680000300800 */
[----:B------:R-:W2:Y:S04]  /*22530*/  LDL.64 R26, [R1+0xc8] ;  /* 0x0000c800011a7983 */ /* 0x000ea80000100a00 */
[----:B--2---:R0:W-:Y:S04]  /*22540*/  STL.64 [R1+0x17a8], R26 ;  /* 0x0017a81a01007387 */ /* 0x0041e80000100a00 */
[----:B------:R-:W2:Y:S04]  /*22550*/  LDL.LU R24, [R1+0xa30] ;  /* 0x000a300001187983 */ /* 0x000ea80000300800 */
[----:B------:R-:W2:Y:S04]  /*22560*/  LDL.LU R25, [R1+0xa34] ;  /* 0x000a340001197983 */ /* 0x000ea80000300800 */
[----:B0-----:R-:W3:Y:S04]  /*22570*/  LDL.LU R26, [R1+0xa38] ;  /* 0x000a3800011a7983 */ /* 0x001ee80000300800 */
[----:B------:R-:W3:Y:S01]  /*22580*/  LDL.LU R27, [R1+0xa3c] ;  /* 0x000a3c00011b7983 */ /* 0x000ee20000300800 */
[----:B-1----:R-:W-:-:S15]  /*22590*/  HMMA.16816.F32 R20, R4, R14, R20 ;  /* 0x0000000e0414723c */ /* 0x002fde0000001814 */
[----:B------:R-:W-:-:S04]  /*225a0*/  NOP ;  /* 0x0000000000007918 */ /* 0x000fc80000000000 */
[----:B------:R-:W-:Y:S02]  /*225b0*/  IMAD.MOV.U32 R13, RZ, RZ, R22 ;  /* 0x000000ffff0d7224 */ /* 0x000fe400078e0016 */
[----:B------:R-:W-:Y:S01]  /*225c0*/  IMAD.MOV.U32 R12, RZ, RZ, R20 ;  /* 0x000000ffff0c7224 */ /* 0x000fe200078e0014 */
[----:B---3--:R-:W-:Y:S04]  /*225d0*/  STL.64 [R1+0x17c0], R26 ;  /* 0x0017c01a01007387 */ /* 0x008fe80000100a00 */
[----:B--2---:R0:W-:Y:S04]  /*225e0*/  STL.64 [R1+0x17b8], R24 ;  /* 0x0017b81801007387 */ /* 0x0041e80000100a00 */
[----:B0-----:R-:W2:Y:S04]  /*225f0*/  LDL.LU R24, [R1+0xac0] ;  /* 0x000ac00001187983 */ /* 0x001ea80000300800 */
[----:B------:R-:W2:Y:S04]  /*22600*/  LDL.LU R25, [R1+0xac4] ;  /* 0x000ac40001197983 */ /* 0x000ea80000300800 */
[----:B------:R-:W2:Y:S04]  /*22610*/  LDL.LU R26, [R1+0xac8] ;  /* 0x000ac800011a7983 */ /* 0x000ea80000300800 */
[----:B------:R-:W2:Y:S04]  /*22620*/  LDL.LU R27, [R1+0xacc] ;  /* 0x000acc00011b7983 */ /* 0x000ea80000300800 */
[----:B------:R-:W-:Y:S04]  /*22630*/  STL [R1+0x16c0], R11 ;  /* 0x0016c00b01007387 */ /* 0x000fe80000100800 */
[----:B------:R0:W-:Y:S04]  /*22640*/  STL [R1+0x1760], R10 ;  /* 0x0017600a01007387 */ /* 0x0001e80000100800 */
[----:B------:R-:W-:Y:S04]  /*22650*/  STL.64 [R1+0x1758], R8 ;  /* 0x0017580801007387 */ /* 0x000fe80000100a00 */
[----:B0-----:R-:W3:Y:S04]  /*22660*/  LDL.64 R10, [R1+0xb8] ;  /* 0x0000b800010a7983 */ /* 0x001ee80000100a00 */
[----:B------:R-:W-:Y:S04]  /*22670*/  STL.64 [R1+0x330], R20 ;  /* 0x0003301401007387 */ /* 0x000fe80000100a00 */
[----:B------:R0:W-:Y:S04]  /*22680*/  STL.64 [R1+0x338], R22 ;  /* 0x0003381601007387 */ /* 0x0001e80000100a00 */
[----:B0-----:R-:W4:Y:S04]  /*22690*/  LDL.LU.64 R22, [R1+0x17d8] ;  /* 0x0017d80001167983 */ /* 0x001f280000300a00 */
[----:B------:R-:W4:Y:S01]  /*226a0*/  LDL.LU.64 R20, [R1+0x17d0] ;  /* 0x0017d00001147983 */ /* 0x000f220000300a00 */
[----:B------:R-:W-:-:S03]  /*226b0*/  IMAD.MOV.U32 R19, RZ, RZ, R0 ;  /* 0x000000ffff137224 */ /* 0x000fc600078e0000 */
[----:B------:R-:W-:Y:S04]  /*226c0*/  STL [R1+0x12d8], R12 ;  /* 0x0012d80c01007387 */ /* 0x000fe80000100800 */
[----:B------:R-:W-:Y:S04]  /*226d0*/  STL [R1+0x12d4], R13 ;  /* 0x0012d40d01007387 */ /* 0x000fe80000100800 */
[----:B------:R-:W2:Y:S01]  /*226e0*/  LDL.LU.64 R14, [R1+0x118] ;  /* 0x00011800010e7983 */ /* 0x000ea20000300a00 */
[----:B----4-:R-:W-:-:S15]  /*226f0*/  HMMA.16816.F32 R20, R4, R18, R20 ;  /* 0x000000120414723c */ /* 0x010fde0000001814 */
[----:B------:R-:W-:-:S04]  /*22700*/  NOP ;  /* 0x0000000000007918 */ /* 0x000fc80000000000 */
[----:B------:R-:W-:Y:S04]  /*22710*/  STL.64 [R1+0x320], R20 ;  /* 0x0003201401007387 */ /* 0x000fe80000100a00 */
[----:B------:R0:W-:Y:S04]  /*22720*/  STL.64 [R1+0x328], R22 ;  /* 0x0003281601007387 */ /* 0x0001e80000100a00 */
[----:B0-----:R-:W2:Y:S04]  /*22730*/  LDL.LU.64 R22, [R1+0x17c8] ;  /* 0x0017c80001167983 */ /* 0x001ea80000300a00 */
[----:B------:R0:W-:Y:S04]  /*22740*/  STL.64 [R1+0x16a0], R18 ;  /* 0x0016a01201007387 */ /* 0x0001e80000100a00 */
[----:B------:R-:W4:Y:S04]  /*22750*/  LDL.LU R16, [R1+0x9f0] ;  /* 0x0009f00001107983 */ /* 0x000f280000300800 */
[----:B------:R-:W4:Y:S04]  /*22760*/  LDL.LU R17, [R1+0x9f4] ;  /* 0x0009f40001117983 */ /* 0x000f280000300800 */
[----:B0-----:R-:W4:Y:S04]  /*22770*/  LDL.LU R18, [R1+0x9f8] ;  /* 0x0009f80001127983 */ /* 0x001f280000300800 */
[----:B------:R-:W4:Y:S01]  /*22780*/  LDL.LU R19, [R1+0x9fc] ;  /* 0x0009fc0001137983 */ /* 0x000f220000300800 */
        /* <DEDUP_REMOVED lines=17> */
[----:B------:R-:W-:Y:S04]  /*228a0*/  STL.64 [R1+0x16d0], R14 ;  /* 0x0016d00e01007387 */ /* 0x000fe80000100a00 */
[----:B------:R0:W-:Y:S04]  /*228b0*/  STL.64 [R1+0x16c8], R12 ;  /* 0x0016c80c01007387 */ /* 0x0001e80000100a00 */
[----:B0-----:R-:W3:Y:S04]  /*228c0*/  LDL.LU R12, [R1+0x680] ;  /* 0x00068000010c7983 */ /* 0x001ee80000300800 */
[----:B------:R-:W3:Y:S04]  /*228d0*/  LDL.LU R13, [R1+0x684] ;  /* 0x00068400010d7983 */ /* 0x000ee80000300800 */
[----:B------:R-:W3:Y:S04]  /*228e0*/  LDL.LU R14, [R1+0x688] ;  /* 0x00068800010e7983 */ /* 0x000ee80000300800 */
[----:B------:R-:W3:Y:S01]  /*228f0*/  LDL.LU R15, [R1+0x68c] ;  /* 0x00068c00010f7983 */ /* 0x000ee20000300800 */
[----:B----4-:R-:W-:-:S15]  /*22900*/  HMMA.16816.F32 R16, R4, R22, R16 ;  /* 0x000000160410723c */ /* 0x010fde0000001810 */
[----:B------:R-:W-:-:S04]  /*22910*/  NOP ;  /* 0x0000000000007918 */ /* 0x000fc80000000000 */
[----:B------:R0:W-:Y:S04]  /*22920*/  STL.64 [R1+0x2f0], R16 ;  /* 0x0002f01001007387 */ /* 0x0001e80000100a00 */
[----:B------:R2:W-:Y:S01]  /*22930*/  STL.64 [R1+0x2f8], R18 ;  /* 0x0002f81201007387 */ /* 0x0005e20000100a00 */
[----:B0-----:R-:W-:Y:S02]  /*22940*/  IMAD.MOV.U32 R17, RZ, RZ, R22 ;  /* 0x000000ffff117224 */ /* 0x001fe400078e0016 */
[----:B------:R-:W-:Y:S02]  /*22950*/  IMAD.MOV.U32 R16, RZ, RZ, R23 ;  /* 0x000000ffff107224 */ /* 0x000fe400078e0017 */
[----:B------:R-:W4:Y:S04]  /*22960*/  LDL.LU.64 R22, [R1+0x1798] ;  /* 0x0017980001167983 */ /* 0x000f280000300a00 */
[----:B------:R-:W4:Y:S01]  /*22970*/  LDL.LU.64 R20, [R1+0x1790] ;  /* 0x0017900001147983 */ /* 0x000f220000300a00 */
[----:B--2---:R-:W-:-:S02]  /*22980*/  IMAD.MOV.U32 R19, RZ, RZ, R26 ;  /* 0x000000ffff137224 */ /* 0x004fc400078e001a */
[----:B------:R-:W-:Y:S01]  /*22990*/  IMAD.MOV.U32 R18, RZ, RZ, R27 ;  /* 0x000000ffff127224 */ /* 0x000fe200078e001b */
[----:B----4-:R-:W-:-:S15]  /*229a0*/  HMMA.16816.F32 R20, R4, R26, R20 ;  /* 0x0000001a0414723c */ /* 0x010fde0000001814 */
[----:B------:R-:W-:-:S04]  /*229b0*/  NOP ;  /* 0x0000000000007918 */ /* 0x000fc80000000000 */
[----:B------:R0:W-:Y:S04]  /*229c0*/  STL.64 [R1+0x2e0], R20 ;  /* 0x0002e01401007387 */ /* 0x0001e80000100a00 */
[----:B------:R1:W-:Y:S04]  /*229d0*/  STL.64 [R1+0x2e8], R22 ;  /* 0x0002e81601007387 */ /* 0x0003e80000100a00 */
[----:B0-----:R-:W2:Y:S04]  /*229e0*/  LDL.LU.64 R20, [R1+0x1788] ;  /* 0x0017880001147983 */ /* 0x001ea80000300a00 */
[----:B------:R-:W4:Y:S04]  /*229f0*/  LDL.LU.64 R26, [R1+0x1780] ;  /* 0x00178000011a7983 */ /* 0x000f280000300a00 */
[----:B-1----:R-:W2:Y:S01]  /*22a00*/  LDL.64 R22, [R1+0x58] ;  /* 0x0000580001167983 */ /* 0x002ea20000100a00 */
[----:B---3--:R-:W-:Y:S01]  /*22a10*/  HMMA.16816.F32 R12, R4, R10, R12 ;  /* 0x0000000a040c723c */ /* 0x008fe2000000180c */
[----:B------:R-:W-:-:S02]  /*22a20*/  IMAD.MOV.U32 R25, RZ, RZ, R10 ;  /* 0x000000ffff197224 */ /* 0x000fc400078e000a */
[----:B------:R-:W-:Y:S01]  /*22a30*/  IMAD.MOV.U32 R24, RZ, RZ, R11 ;  /* 0x000000ffff187224 */ /* 0x000fe200078e000b */
[----:B--2---:R0:W-:Y:S04]  /*22a40*/  STL.64 [R1+0x1710], R22 ;  /* 0x0017101601007387 */ /* 0x0041e80000100a00 */
[----:B------:R-:W-:Y:S04]  /*22a50*/  STL.64 [R1+0x16e0], R18 ;  /* 0x0016e01201007387 */ /* 0x000fe80000100a00 */
[----:B------:R-:W-:Y:S07]  /*22a60*/  STL.64 [R1+0x16d8], R16 ;  /* 0x0016d81001007387 */ /* 0x000fee0000100a00 */
[----:B------:R-:W-:Y:S04]  /*22a70*/  STL.64 [R1+0x2d0], R12 ;  /* 0x0002d00c01007387 */ /* 0x000fe80000100a00 */
[----:B------:R-:W-:Y:S04]  /*22a80*/  STL.64 [R1+0x2d8], R14 ;  /* 0x0002d80e01007387 */ /* 0x000fe80000100a00 */
[----:B----4-:R-:W-:Y:S04]  /*22a90*/  STL.64 [R1+0x1750], R26 ;  /* 0x0017501a01007387 */ /* 0x010fe80000100a00 */
[----:B------:R-:W-:Y:S01]  /*22aa0*/  STL.64 [R1+0x1748], R24 ;  /* 0x0017481801007387 */ /* 0x000fe20000100a00 */
[----:B0-----:R-:W-:-:S02]  /*22ab0*/  IMAD.MOV.U32 R22, RZ, RZ, R28 ;  /* 0x000000ffff167224 */ /* 0x001fc400078e001c */
[----:B------:R-:W-:-:S05]  /*22ac0*/  IMAD.MOV.U32 R23, RZ, RZ, R21 ;  /* 0x000000ffff177224 */ /* 0x000fca00078e0015 */
[----:B------:R0:W-:Y:S04]  /*22ad0*/  STL.64 [R1+0x1728], R22 ;  /* 0x0017281601007387 */ /* 0x0001e80000100a00 */
[----:B0-----:R-:W2:Y:S01]  /*22ae0*/  LDL.64 R22, [R1+0x78] ;  /* 0x0000780001167983 */ /* 0x001ea20000100a00 */
[----:B------:R-:W-:Y:S02]  /*22af0*/  IMAD.MOV.U32 R14, RZ, RZ, R20 ;  /* 0x000000ffff0e7224 */ /* 0x000fe400078e0014 */
[----:B------:R-:W-:Y:S01]  /*22b00*/  IMAD.MOV.U32 R15, RZ, RZ, R3 ;  /* 0x000000ffff0f7224 */ /* 0x000fe200078e0003 */
[----:B--2---:R-:W-:Y:S04]  /*22b10*/  STL.64 [R1+0x1740], R22 ;  /* 0x0017401601007387 */ /* 0x004fe80000100a00 */
[----:B------:R0:W-:Y:S04]  /*22b20*/  STL.64 [R1+0x1708], R14 ;  /* 0x0017080e01007387 */ /* 0x0001e80000100a00 */
[----:B------:R-:W2:Y:S04]  /*22b30*/  LDL.LU R12, [R1+0x380] ;  /* 0x00038000010c7983 */ /* 0x000ea80000300800 */
[----:B------:R-:W2:Y:S04]  /*22b40*/  LDL.LU R13, [R1+0x384] ;  /* 0x00038400010d7983 */ /* 0x000ea80000300800 */
[----:B0-----:R-:W3:Y:S04]  /*22b50*/  LDL.LU R14, [R1+0x388] ;  /* 0x00038800010e7983 */ /* 0x001ee80000300800 */
[----:B------:R-:W3:Y:S04]  /*22b60*/  LDL.LU R15, [R1+0x38c] ;  /* 0x00038c00010f7983 */ /* 0x000ee80000300800 */
        /* <DEDUP_REMOVED lines=8> */
[----:B--2---:R0:W-:Y:S04]  /*22bf0*/  STL.64 [R1+0x1778], R26 ;  /* 0x0017781a01007387 */ /* 0x0041e80000100a00 */
[----:B------:R-:W4:Y:S04]  /*22c00*/  LDL.LU R24, [R1+0x5c0] ;  /* 0x0005c00001187983 */ /* 0x000f280000300800 */
[----:B------:R-:W4:Y:S04]  /*22c10*/  LDL.LU R25, [R1+0x5c4] ;  /* 0x0005c40001197983 */ /* 0x000f280000300800 */
[----:B0-----:R-:W4:Y:S04]  /*22c20*/  LDL.LU R26, [R1+0x5c8] ;  /* 0x0005c800011a7983 */ /* 0x001f280000300800 */
[----:B------:R-:W4:Y:S04]  /*22c30*/  LDL.LU R27, [R1+0x5cc] ;  /* 0x0005cc00011b7983 */ /* 0x000f280000300800 */
[----:B------:R-:W2:Y:S04]  /*22c40*/  LDL.LU R20, [R1+0x420] ;  /* 0x0004200001147983 */ /* 0x000ea80000300800 */
[----:B------:R-:W2:Y:S04]  /*22c50*/  LDL.LU R21, [R1+0x424] ;  /* 0x0004240001157983 */ /* 0x000ea80000300800 */
[----:B------:R-:W2:Y:S04]  /*22c60*/  LDL.LU R22, [R1+0x428] ;  /* 0x0004280001167983 */ /* 0x000ea80000300800 */
[----:B------:R-:W2:Y:S04]  /*22c70*/  LDL.LU R23, [R1+0x42c] ;  /* 0x00042c0001177983 */ /* 0x000ea80000300800 */
[----:B---3--:R-:W-:Y:S04]  /*22c80*/  STL.64 [R1+0x1720], R14 ;  /* 0x0017200e01007387 */ /* 0x008fe80000100a00 */
[----:B------:R0:W-:Y:S04]  /*22c90*/  STL.64 [R1+0x1718], R12 ;  /* 0x0017180c01007387 */ /* 0x0001e80000100a00 */
        /* <DEDUP_REMOVED lines=8> */
[----:B------:R-:W2:Y:S04]  /*22d20*/  LDL.LU R14, [R1+0x458] ;  /* 0x00045800010e7983 */ /* 0x000ea80000300800 */
[----:B------:R-:W2:Y:S04]  /*22d30*/  LDL.LU R15, [R1+0x45c] ;  /* 0x00045c00010f7983 */ /* 0x000ea80000300800 */
[----:B------:R-:W3:Y:S04]  /*22d40*/  LDL.LU R16, [R1+0x350] ;  /* 0x0003500001107983 */ /* 0x000ee80000300800 */
[----:B------:R-:W3:Y:S04]  /*22d50*/  LDL.LU R17, [R1+0x354] ;  /* 0x0003540001117983 */ /* 0x000ee80000300800 */
[----:B------:R-:W2:Y:S04]  /*22d60*/  LDL.LU R18, [R1+0x358] ;  /* 0x0003580001127983 */ /* 0x000ea80000300800 */
[----:B------:R-:W2:Y:S01]  /*22d70*/  LDL.LU R19, [R1+0x35c] ;  /* 0x00035c0001137983 */ /* 0x000ea20000300800 */
[----:B----4-:R-:W-:Y:S03]  /*22d80*/  HMMA.16816.F32 R24, R4, R10, R24 ;  /* 0x0000000a0418723c */ /* 0x010fe60000001818 */
[----:B--2---:R0:W-:Y:S04]  /*22d90*/  STL.64 [R1+0x16f0], R18 ;  /* 0x0016f01201007387 */ /* 0x0041e80000100a00 */
[----:B---3--:R1:W-:Y:S04]  /*22da0*/  STL.64 [R1+0x16e8], R16 ;  /* 0x0016e81001007387 */ /* 0x0083e80000100a00 */
[----:B0-----:R-:W2:Y:S01]  /*22db0*/  LDL.64 R18, [R1+0x38] ;  /* 0x0000380001127983 */ /* 0x001ea20000100a00 */
[----:B------:R-:W-:-:S02]  /*22dc0*/  IMAD.MOV.U32 R3, RZ, RZ, R10 ;  /* 0x000000ffff037224 */ /* 0x000fc400078e000a */
[----:B------:R-:W-:Y:S01]  /*22dd0*/  IMAD.MOV.U32 R29, RZ, RZ, R11 ;  /* 0x000000ffff1d7224 */ /* 0x000fe200078e000b */
[----:B--2---:R0:W-:Y:S04]  /*22de0*/  STL.64 [R1+0x16f8], R18 ;  /* 0x0016f81201007387 */ /* 0x0041e80000100a00 */
[----:B-1----:R-:W2:Y:S04]  /*22df0*/  LDL.LU R16, [R1+0x370] ;  /* 0x0003700001107983 */ /* 0x002ea80000300800 */
[----:B------:R-:W2:Y:S04]  /*22e00*/  LDL.LU R17, [R1+0x374] ;  /* 0x0003740001117983 */ /* 0x000ea80000300800 */
[----:B0-----:R-:W2:Y:S04]  /*22e10*/  LDL.LU R18, [R1+0x378] ;  /* 0x0003780001127983 */ /* 0x001ea80000300800 */
[----:B------:R-:W2:Y:S04]  /*22e20*/  LDL.LU R19, [R1+0x37c] ;  /* 0x00037c0001137983 */ /* 0x000ea80000300800 */
[----:B------:R-:W-:Y:S04]  /*22e30*/  STL.64 [R1+0x2c0], R24 ;  /* 0x0002c01801007387 */ /* 0x000fe80000100a00 */
[----:B------:R0:W-:Y:S04]  /*22e40*/  STL.64 [R1+0x2c8], R26 ;  /* 0x0002c81a01007387 */ /* 0x0001e80000100a00 */
[----:B0-----:R-:W3:Y:S04]  /*22e50*/  LDL.LU.64 R26, [R1+0x1778] ;  /* 0x00177800011a7983 */ /* 0x001ee80000300a00 */
[----:B------:R-:W3:Y:S04]  /*22e60*/  LDL.LU.64 R10, [R1+0x1770] ;  /* 0x00177000010a7983 */ /* 0x000ee80000300a00 */
[----:B------:R-:W3:Y:S02]  /*22e70*/  LDL.LU.64 R8, [R1+0x1768] ;  /* 0x0017680001087983 */ /* 0x000ee40000300a00 */
[----:B---3--:R-:W-:Y:S01]  /*22e80*/  HMMA.16816.F32 R8, R4, R26, R8 ;  /* 0x0000001a0408723c */ /* 0x008fe20000001808 */
[----:B------:R-:W-:-:S15]  /*22e90*/  IMAD.MOV.U32 R28, RZ, RZ, R27 ;  /* 0x000000ffff1c7224 */ /* 0x000fde00078e001b */
[----:B------:R-:W-:-:S03]  /*22ea0*/  NOP ;  /* 0x0000000000007918 */ /* 0x000fc60000000000 */
[----:B------:R-:W-:Y:S04]  /*22eb0*/  STL.64 [R1+0x340], R8 ;  /* 0x0003400801007387 */ /* 0x000fe80000100a00 */
[----:B------:R0:W-:Y:S04]  /*22ec0*/  STL.64 [R1+0x348], R10 ;  /* 0x0003480a01007387 */ /* 0x0001e80000100a00 */
[----:B0-----:R-:W3:Y:S04]  /*22ed0*/  LDL.LU R10, [R1+0x1760] ;  /* 0x00176000010a7983 */ /* 0x001ee80000300800 */
[----:B------:R-:W3:Y:S01]  /*22ee0*/  LDL.LU.64 R8, [R1+0x1758] ;  /* 0x0017580001087983 */ /* 0x000ee20000300a00 */
[----:B------:R-:W-:-:S03]  /*22ef0*/  IMAD.MOV.U32 R11, RZ, RZ, R26 ;  /* 0x000000ffff0b7224 */ /* 0x000fc600078e001a */
[----:B------:R-:W4:Y:S04]  /*22f00*/  LDL.LU.64 R26, [R1+0x1750] ;  /* 0x00175000011a7983 */ /* 0x000f280000300a00 */
[----:B------:R-:W2:Y:S01]  /*22f10*/  LDL.LU.64 R24, [R1+0x1748] ;  /* 0x0017480001187983 */ /* 0x000ea20000300a00 */
[----:B----4-:R-:W-:-:S15]  /*22f20*/  HMMA.16816.F32 R20, R4, R26, R20 ;  /* 0x0000001a0414723c */ /* 0x010fde0000001814 */
[----:B------:R-:W-:-:S04]  /*22f30*/  NOP ;  /* 0x0000000000007918 */ /* 0x000fc80000000000 */
[----:B------:R-:W-:Y:S04]  /*22f40*/  STL.64 [R1+0x420], R20 ;  /* 0x0004201401007387 */ /* 0x000fe80000100a00 */
[----:B------:R0:W-:Y:S04]  /*22f50*/  STL.64 [R1+0x428], R22 ;  /* 0x0004281601007387 */ /* 0x0001e80000100a00 */
[----:B0-----:R-:W4:Y:S04]  /*22f60*/  LDL.LU.64 R22, [R1+0x1740] ;  /* 0x0017400001167983 */ /* 0x001f280000300a00 */
[----:B------:R0:W-:Y:S01]  /*22f70*/  STL.64 [R1+0x15f0], R26 ;  /* 0x0015f01a01007387 */ /* 0x0001e20000100a00 */
[----:B----4-:R-:W-:Y:S01]  /*22f80*/  HMMA.16816.F32 R12, R4, R22, R12 ;  /* 0x00000016040c723c */ /* 0x010fe2000000180c */
[----:B0-----:R-:W-:-:S02]  /*22f90*/  IMAD.MOV.U32 R27, RZ, RZ, R22 ;  /* 0x000000ffff1b7224 */ /* 0x001fc400078e0016 */
[----:B------:R-:W-:-:S15]  /*22fa0*/  IMAD.MOV.U32 R26, RZ, RZ, R23 ;  /* 0x000000ffff1a7224 */ /* 0x000fde00078e0017 */
[----:B------:R-:W-:Y:S01]  /*22fb0*/  NOP ;  /* 0x0000000000007918 */ /* 0x000fe20000000000 */
[----:B------:R-:W-:Y:S04]  /*22fc0*/  STL.64 [R1+0x450], R12 ;  /* 0x0004500c01007387 */ /* 0x000fe80000100a00 */
[----:B------:R0:W-:Y:S04]  /*22fd0*/  STL.64 [R1+0x458], R14 ;  /* 0x0004580e01007387 */ /* 0x0001e80000100a00 */
[----:B0-----:R-:W4:Y:S04]  /*22fe0*/  LDL.LU.64 R14, [R1+0x1738] ;  /* 0x00173800010e7983 */ /* 0x001f280000300a00 */
[----:B------:R-:W4:Y:S04]  /*22ff0*/  LDL.LU.64 R12, [R1+0x1730] ;  /* 0x00173000010c7983 */ /* 0x000f280000300a00 */
[----:B------:R-:W4:Y:S02]  /*23000*/  LDL.LU.64 R22, [R1+0x1728] ;  /* 0x0017280001167983 */ /* 0x000f240000300a00 */
[----:B----4-:R-:W-:Y:S02]  /*23010*/  HMMA.16816.F32 R20, R4, R22, R12 ;  /* 0x000000160414723c */ /* 0x010fe4000000180c */
[----:B------:R-:W4:Y:S04]  /*23020*/  LDL.LU.64 R14, [R1+0x1720] ;  /* 0x00172000010e7983 */ /* 0x000f280000300a00 */
[----:B------:R-:W4:-:S13]  /*23030*/  LDL.LU.64 R12, [R1+0x1718] ;  /* 0x00171800010c7983 */ /* 0x000f1a0000300a00 */
[----:B------:R-:W-:Y:S04]  /*23040*/  STL.64 [R1+0x5e0], R20 ;  /* 0x0005e01401007387 */ /* 0x000fe80000100a00 */
[----:B------:R0:W-:Y:S04]  /*23050*/  STL.64 [R1+0x5e8], R22 ;  /* 0x0005e81601007387 */ /* 0x0001e80000100a00 */
[----:B0-----:R-:W4:Y:S02]  /*23060*/  LDL.LU.64 R22, [R1+0x1710] ;  /* 0x0017100001167983 */ /* 0x001f240000300a00 */
[----:B----4-:R-:W-:-:S15]  /*23070*/  HMMA.16816.F32 R12, R4, R22, R12 ;  /* 0x00000016040c723c */ /* 0x010fde000000180c */
[----:B------:R-:W-:-:S04]  /*23080*/  NOP ;  /* 0x0000000000007918 */ /* 0x000fc80000000000 */
[----:B------:R0:W-:Y:S04]  /*23090*/  STL.64 [R1+0x5d0], R12 ;  /* 0x0005d00c01007387 */ /* 0x0001e80000100a00 */
[----:B------:R1:W-:Y:S01]  /*230a0*/  STL.64 [R1+0x5d8], R14 ;  /* 0x0005d80e01007387 */ /* 0x0003e20000100a00 */
[----:B0-----:R-:W-:-:S03]  /*230b0*/  IMAD.MOV.U32 R13, RZ, RZ, R22 ;  /* 0x000000ffff0d7224 */ /* 0x001fc600078e0016 */
[----:B-1----:R-:W4:Y:S01]  /*230c0*/  LDL.LU.64 R14, [R1+0x1708] ;  /* 0x00170800010e7983 */ /* 0x002f220000300a00 */
[----:B------:R-:W-:-:S03]  /*230d0*/  IMAD.MOV.U32 R12, RZ, RZ, R23 ;  /* 0x000000ffff0c7224 */ /* 0x000fc600078e0017 */
[----:B------:R-:W2:Y:S02]  /*230e0*/  LDL.LU.64 R22, [R1+0x1700] ;  /* 0x0017000001167983 */ /* 0x000ea40000300a00 */
[----:B--2---:R-:W-:Y:S02]  /*230f0*/  HMMA.16816.F32 R20, R4, R22, R16 ;  /* 0x000000160414723c */ /* 0x004fe40000001810 */
[----:B------:R-:W2:-:S15]  /*23100*/  LDL.LU.64 R18, [R1+0x16f8] ;  /* 0x0016f80001127983 */ /* 0x000e9e0000300a00 */
[----:B------:R-:W-:Y:S02]  /*23110*/  NOP ;  /* 0x0000000000007918 */ /* 0x000fe40000000000 */
[----:B------:R0:W-:Y:S04]  /*23120*/  STL.64 [R1+0x5b0], R20 ;  /* 0x0005b01401007387 */ /* 0x0001e80000100a00 */
[----:B------:R1:W-:Y:S04]  /*23130*/  STL.64 [R1+0x5b8], R22 ;  /* 0x0005b81601007387 */ /* 0x0003e80000100a00 */
[----:B0-----:R-:W2:Y:S04]  /*23140*/  LDL.LU R20, [R1+0x3a0] ;  /* 0x0003a00001147983 */ /* 0x001ea80000300800 */
[----:B------:R-:W2:Y:S04]  /*23150*/  LDL.LU R21, [R1+0x3a4] ;  /* 0x0003a40001157983 */ /* 0x000ea80000300800 */
[----:B-1----:R-:W2:Y:S04]  /*23160*/  LDL.LU R22, [R1+0x3a8] ;  /* 0x0003a80001167983 */ /* 0x002ea80000300800 */
[----:B------:R-:W2:Y:S04]  /*23170*/  LDL.LU R23, [R1+0x3ac] ;  /* 0x0003ac0001177983 */ /* 0x000ea80000300800 */
[----:B--2---:R0:W-:Y:S04]  /*23180*/  STL.64 [R1+0x1590], R22 ;  /* 0x0015901601007387 */ /* 0x0041e80000100a00 */
[----:B------:R1:W-:Y:S04]  /*23190*/  STL.64 [R1+0x1588], R20 ;  /* 0x0015881401007387 */ /* 0x0003e80000100a00 */
[----:B0-----:R-:W2:Y:S04]  /*231a0*/  LDL.LU.64 R22, [R1+0x48] ;  /* 0x0000480001167983 */ /* 0x001ea80000300a00 */
[----:B--2---:R0:W-:Y:S04]  /*231b0*/  STL.64 [R1+0x15a0], R22 ;  /* 0x0015a01601007387 */ /* 0x0041e80000100a00 */
[----:B-1----:R-:W2:Y:S04]  /*231c0*/  LDL.LU R20, [R1+0x360] ;  /* 0x0003600001147983 */ /* 0x002ea80000300800 */
[----:B------:R-:W2:Y:S04]  /*231d0*/  LDL.LU R21, [R1+0x364] ;  /* 0x0003640001157983 */ /* 0x000ea80000300800 */
[----:B0-----:R-:W2:Y:S04]  /*231e0*/  LDL.LU R22, [R1+0x368] ;  /* 0x0003680001167983 */ /* 0x001ea80000300800 */
[----:B------:R-:W2:Y:S02]  /*231f0*/  LDL.LU R23, [R1+0x36c] ;  /* 0x00036c0001177983 */ /* 0x000ea40000300800 */
[----:B--2---:R-:W-:-:S15]  /*23200*/  HMMA.16816.F32 R20, R4, R18, R20 ;  /* 0x000000120414723c */ /* 0x004fde0000001814 */
[----:B------:R-:W-:-:S04]  /*23210*/  NOP ;  /* 0x0000000000007918 */ /* 0x000fc80000000000 */
[----:B------:R0:W-:Y:S04]  /*23220*/  STL.64 [R1+0x5a0], R20 ;  /* 0x0005a01401007387 */ /* 0x0001e80000100a00 */
[----:B------:R1:W-:Y:S01]  /*23230*/  STL.64 [R1+0x5a8], R22 ;  /* 0x0005a81601007387 */ /* 0x0003e20000100a00 */
[----:B0-----:R-:W-:Y:S02]  /*23240*/  IMAD.MOV.U32 R21, RZ, RZ, R18 ;  /* 0x000000ffff157224 */ /* 0x001fe400078e0012 */
[----:B------:R-:W-:Y:S02]  /*23250*/  IMAD.MOV.U32 R20, RZ, RZ, R19 ;  /* 0x000000ffff147224 */ /* 0x000fe400078e0013 */
[----:B------:R-:W4:Y:S04]  /*23260*/  LDL.LU.64 R18, [R1+0x16f0] ;  /* 0x0016f00001127983 */ /* 0x000f280000300a00 */
[----:B------:R-:W4:Y:S01]  /*23270*/  LDL.LU.64 R16, [R1+0x16e8] ;  /* 0x0016e80001107983 */ /* 0x000f220000300a00 */
[----:B-1----:R-:W-:-:S02]  /*23280*/  IMAD.MOV.U32 R22, RZ, RZ, R13 ;  /* 0x000000ffff167224 */ /* 0x002fc400078e000d */
[----:B------:R-:W-:-:S05]  /*23290*/  IMAD.MOV.U32 R23, RZ, RZ, R12 ;  /* 0x000000ffff177224 */ /* 0x000fca00078e000c */
[----:B------:R0:W-:Y:S04]  /*232a0*/  STL.64 [R1+0x15b8], R22 ;  /* 0x0015b81601007387 */ /* 0x0001e80000100a00 */
[----:B0-----:R-:W2:Y:S01]  /*232b0*/  LDL.LU.64 R22, [R1+0x68] ;  /* 0x0000680001167983 */ /* 0x001ea20000300a00 */
[----:B----4-:R-:W-:Y:S03]  /*232c0*/  HMMA.16816.F32 R4, R4, R14, R16 ;  /* 0x0000000e0404723c */ /* 0x010fe60000001810 */
[----:B--2---:R0:W-:Y:S04]  /*232d0*/  STL.64 [R1+0x15d0], R22 ;  /* 0x0015d01601007387 */ /* 0x0041e80000100a00 */
[----:B------:R-:W2:Y:S04]  /*232e0*/  LDL.LU.64 R18, [R1+0x16e0] ;  /* 0x0016e00001127983 */ /* 0x000ea80000300a00 */
[----:B------:R-:W4:Y:S04]  /*232f0*/  LDL.LU.64 R16, [R1+0x16d8] ;  /* 0x0016d80001107983 */ /* 0x000f280000300a00 */
[----:B------:R-:W3:Y:S04]  /*23300*/  LDL.LU.64 R14, [R1+0x16d0] ;  /* 0x0016d000010e7983 */ /* 0x000ee80000300a00 */
[----:B------:R-:W2:Y:S04]  /*23310*/  LDL.LU.64 R12, [R1+0x16c8] ;  /* 0x0016c800010c7983 */ /* 0x000ea80000300a00 */
[----:B------:R-:W-:Y:S04]  /*23320*/  STL.64 [R1+0x580], R4 ;  /* 0x0005800401007387 */ /* 0x000fe80000100a00 */
[----:B------:R1:W-:Y:S01]  /*23330*/  STL.64 [R1+0x588], R6 ;  /* 0x0005880601007387 */ /* 0x0003e20000100a00 */
[----:B0-----:R-:W-:-:S02]  /*23340*/  IMAD.MOV.U32 R22, RZ, RZ, R27 ;  /* 0x000000ffff167224 */ /* 0x001fc400078e001b */
[----:B------:R-:W-:Y:S02]  /*23350*/  IMAD.MOV.U32 R23, RZ, RZ, R26 ;  /* 0x000000ffff177224 */ /* 0x000fe400078e001a */
[----:B-1----:R-:W-:Y:S02]  /*23360*/  IMAD.MOV.U32 R6, RZ, RZ, R21 ;  /* 0x000000ffff067224 */ /* 0x002fe400078e0015 */
[----:B------:R-:W-:Y:S01]  /*23370*/  IMAD.MOV.U32 R7, RZ, RZ, R20 ;  /* 0x000000ffff077224 */ /* 0x000fe200078e0014 */
[----:B------:R-:W-:Y:S04]  /*23380*/  STL.64 [R1+0x15e8], R22 ;  /* 0x0015e81601007387 */ /* 0x000fe80000100a00 */
[----:B------:R0:W-:Y:S04]  /*23390*/  STL.64 [R1+0x1598], R6 ;  /* 0x0015980601007387 */ /* 0x0001e80000100a00 */
[----:B------:R-:W2:Y:S04]  /*233a0*/  LDL.LU R4, [R1+0x4b0] ;  /* 0x0004b00001047983 */ /* 0x000ea80000300800 */
[----:B------:R-:W2:Y:S04]  /*233b0*/  LDL.LU R5, [R1+0x4b4] ;  /* 0x0004b40001057983 */ /* 0x000ea80000300800 */
[----:B0-----:R-:W2:Y:S04]  /*233c0*/  LDL.LU R6, [R1+0x4b8] ;  /* 0x0004b80001067983 */ /* 0x001ea80000300800 */
[----:B------:R-:W2:Y:S04]  /*233d0*/  LDL.LU R7, [R1+0x4bc] ;  /* 0x0004bc0001077983 */ /* 0x000ea80000300800 */
[----:B------:R-:W2:Y:S04]  /*233e0*/  LDL.LU R20, [R1+0x650] ;  /* 0x0006500001147983 */ /* 0x000ea80000300800 */
[----:B------:R-:W2:Y:S04]  /*233f0*/  LDL.LU R21, [R1+0x654] ;  /* 0x0006540001157983 */ /* 0x000ea80000300800 */
[----:B------:R-:W2:Y:S04]  /*23400*/  LDL.LU R22, [R1+0x658] ;  /* 0x0006580001167983 */ /* 0x000ea80000300800 */
[----:B------:R-:W2:Y:S01]  /*23410*/  LDL.LU R23, [R1+0x65c] ;  /* 0x00065c0001177983 */ /* 0x000ea20000300800 */
[----:B------:R-:W-:-:S02]  /*23420*/  IMAD.MOV.U32 R26, RZ, RZ, R11 ;  /* 0x000000ffff1a7224 */ /* 0x000fc400078e000b */
[----:B------:R-:W-:Y:S01]  /*23430*/  IMAD.MOV.U32 R27, RZ, RZ, R28 ;  /* 0x000000ffff1b7224 */ /* 0x000fe200078e001c */
[----:B--2---:R-:W-:Y:S04]  /*23440*/  STL.64 [R1+0x1600], R22 ;  /* 0x0016001601007387 */ /* 0x004fe80000100a00 */
[----:B------:R0:W-:Y:S04]  /*23450*/  STL.64 [R1+0x15f8], R20 ;  /* 0x0015f81401007387 */ /* 0x0001e80000100a00 */
[----:B------:R-:W3:Y:S04]  /*23460*/  LDL.LU R11, [R1+0x16c0] ;  /* 0x0016c000010b7983 */ /* 0x000ee80000300800 */
        /* <DEDUP_REMOVED lines=10> */
[----:B------:R-:W2:Y:S04]  /*23510*/  LDL.LU R3, [R1+0x16b8] ;  /* 0x0016b80001037983 */ /* 0x000ea80000300800 */
[----:B------:R0:W-:Y:S02]  /*23520*/  STL.64 [R1+0x1620], R26 ;  /* 0x0016201a01007387 */ /* 0x0001e40000100a00 */
[----:B0-----:R-:W-:-:S02]  /*23530*/  IMAD.MOV.U32 R26, RZ, RZ, R25 ;  /* 0x000000ffff1a7224 */ /* 0x001fc400078e0019 */
[----:B------:R-:W-:-:S05]  /*23540*/  IMAD.MOV.U32 R27, RZ, RZ, R24 ;  /* 0x000000ffff1b7224 */ /* 0x000fca00078e0018 */
[----:B------:R0:W-:Y:S04]  /*23550*/  STL.64 [R1+0x1638], R26 ;  /* 0x0016381a01007387 */ /* 0x0001e80000100a00 */
[----:B------:R-:W2:Y:S04]  /*23560*/  LDL.LU R20, [R1+0x7b0] ;  /* 0x0007b00001147983 */ /* 0x000ea80000300800 */
[----:B------:R-:W2:Y:S04]  /*23570*/  LDL.LU R21, [R1+0x7b4] ;  /* 0x0007b40001157983 */ /* 0x000ea80000300800 */
[----:B------:R-:W2:Y:S04]  /*23580*/  LDL.LU R22, [R1+0x7b8] ;  /* 0x0007b80001167983 */ /* 0x000ea80000300800 */
[----:B------:R-:W2:Y:S01]  /*23590*/  LDL.LU R23, [R1+0x7bc] ;  /* 0x0007bc0001177983 */ /* 0x000ea20000300800 */
[----:B0-----:R-:W-:-:S02]  /*235a0*/  IMAD.MOV.U32 R26, RZ, RZ, R19 ;  /* 0x000000ffff1a7224 */ /* 0x001fc400078e0013 */
[----:B------:R-:W-:-:S05]  /*235b0*/  IMAD.MOV.U32 R27, RZ, RZ, R18 ;  /* 0x000000ffff1b7224 */ /* 0x000fca00078e0012 */
[----:B------:R-:W-:Y:S04]  /*235c0*/  STL.64 [R1+0x1650], R26 ;  /* 0x0016501a01007387 */ /* 0x000fe80000100a00 */
[----:B--2---:R-:W-:Y:S04]  /*235d0*/  STL.64 [R1+0x1630], R22 ;  /* 0x0016301601007387 */ /* 0x004fe80000100a00 */
[----:B------:R0:W-:Y:S04]  /*235e0*/  STL.64 [R1+0x1628], R20 ;  /* 0x0016281401007387 */ /* 0x0001e80000100a00 */
[----:B0-----:R-:W2:Y:S04]  /*235f0*/  LDL.LU R20, [R1+0x870] ;  /* 0x0008700001147983 */ /* 0x001ea80000300800 */
[----:B------:R-:W2:Y:S04]  /*23600*/  LDL.LU R21, [R1+0x874] ;  /* 0x0008740001157983 */ /* 0x000ea80000300800 */
[----:B------:R-:W2:Y:S04]  /*23610*/  LDL.LU R22, [R1+0x878] ;  /* 0x0008780001167983 */ /* 0x000ea80000300800 */
[----:B------:R-:W2:Y:S01]  /*23620*/  LDL.LU R23, [R1+0x87c] ;  /* 0x00087c0001177983 */ /* 0x000ea20000300800 */
[----:B----4-:R-:W-:-:S02]  /*23630*/  IMAD.MOV.U32 R26, RZ, RZ, R17 ;  /* 0x000000ffff1a7224 */ /* 0x010fc400078e0011 */
[----:B------:R-:W-:-:S05]  /*23640*/  IMAD.MOV.U32 R27, RZ, RZ, R16 ;  /* 0x000000ffff1b7224 */ /* 0x000fca00078e0010 */
[----:B------:R-:W-:Y:S04]  /*23650*/  STL.64 [R1+0x1668], R26 ;  /* 0x0016681a01007387 */ /* 0x000fe80000100a00 */
[----:B--2---:R-:W-:Y:S04]  /*23660*/  STL.64 [R1+0x1648], R22 ;  /* 0x0016481601007387 */ /* 0x004fe80000100a00 */
[----:B------:R0:W-:Y:S04]  /*23670*/  STL.64 [R1+0x1640], R20 ;  /* 0x0016401401007387 */ /* 0x0001e80000100a00 */
[----:B0-----:R-:W2:Y:S04]  /*23680*/  LDL.LU R20, [R1+0xa10] ;  /* 0x000a100001147983 */ /* 0x001ea80000300800 */
[----:B------:R-:W2:Y:S04]  /*23690*/  LDL.LU R21, [R1+0xa14] ;  /* 0x000a140001157983 */ /* 0x000ea80000300800 */
[----:B------:R-:W4:Y:S04]  /*236a0*/  LDL.LU R22, [R1+0xa18] ;  /* 0x000a180001167983 */ /* 0x000f280000300800 */
[----:B------:R-:W4:Y:S01]  /*236b0*/  LDL.LU R23, [R1+0xa1c] ;  /* 0x000a1c0001177983 */ /* 0x000f220000300800 */
[----:B------:R-:W-:-:S02]  /*236c0*/  IMAD.MOV.U32 R26, RZ, RZ, R13 ;  /* 0x000000ffff1a7224 */ /* 0x000fc400078e000d */
[----:B------:R-:W-:-:S05]  /*236d0*/  IMAD.MOV.U32 R27, RZ, RZ, R12 ;  /* 0x000000ffff1b7224 */ /* 0x000fca00078e000c */
[----:B------:R-:W-:Y:S04]  /*236e0*/  STL.64 [R1+0x1680], R26 ;  /* 0x0016801a01007387 */ /* 0x000fe80000100a00 */
[----:B----4-:R-:W-:Y:S04]  /*236f0*/  STL.64 [R1+0x1660], R22 ;  /* 0x0016601601007387 */ /* 0x010fe80000100a00 */
[----:B--2---:R0:W-:Y:S04]  /*23700*/  STL.64 [R1+0x1658], R20 ;  /* 0x0016581401007387 */ /* 0x0041e80000100a00 */
[----:B0-----:R-:W2:Y:S04]  /*23710*/  LDL.LU R20, [R1+0xa20] ;  /* 0x000a200001147983 */ /* 0x001ea80000300800 */
[----:B------:R-:W2:Y:S04]  /*23720*/  LDL.LU R21, [R1+0xa24] ;  /* 0x000a240001157983 */ /* 0x000ea80000300800 */
[----:B------:R-:W4:Y:S04]  /*23730*/  LDL.LU R22, [R1+0xa28] ;  /* 0x000a280001167983 */ /* 0x000f280000300800 */
[----:B------:R-:W4:Y:S01]  /*23740*/  LDL.LU R23, [R1+0xa2c] ;  /* 0x000a2c0001177983 */ /* 0x000f220000300800 */
[----:B------:R-:W-:-:S02]  /*23750*/  IMAD.MOV.U32 R26, RZ, RZ, R2 ;  /* 0x000000ffff1a7224 */ /* 0x000fc400078e0002 */
[----:B------:R-:W-:-:S05]  /*23760*/  IMAD.MOV.U32 R27, RZ, RZ, R0 ;  /* 0x000000ffff1b7224 */ /* 0x000fca00078e0000 */
[----:B------:R0:W-:Y:S04]  /*23770*/  STL.64 [R1+0x1698], R26 ;  /* 0x0016981a01007387 */ /* 0x0001e80000100a00 */
[----:B------:R-:W3:Y:S04]  /*23780*/  LDL.LU R24, [R1+0xb20] ;  /* 0x000b200001187983 */ /* 0x000ee80000300800 */
[----:B------:R-:W3:Y:S04]  /*23790*/  LDL.LU R25, [R1+0xb24] ;  /* 0x000b240001197983 */ /* 0x000ee80000300800 */
[----:B0-----:R-:W3:Y:S04]  /*237a0*/  LDL.LU R26, [R1+0xb28] ;  /* 0x000b2800011a7983 */ /* 0x001ee80000300800 */
[----:B------:R-:W3:Y:S04]  /*237b0*/  LDL.LU R27, [R1+0xb2c] ;  /* 0x000b2c00011b7983 */ /* 0x000ee80000300800 */
[----:B------:R-:W3:Y:S04]  /*237c0*/  LDL.LU R16, [R1+0xb70] ;  /* 0x000b700001107983 */ /* 0x000ee80000300800 */
[----:B------:R-:W3:Y:S04]  /*237d0*/  LDL.LU R17, [R1+0xb74] ;  /* 0x000b740001117983 */ /* 0x000ee80000300800 */
[----:B------:R-:W3:Y:S04]  /*237e0*/  LDL.LU R18, [R1+0xb78] ;  /* 0x000b780001127983 */ /* 0x000ee80000300800 */
[----:B------:R-:W3:Y:S04]  /*237f0*/  LDL.LU R19, [R1+0xb7c] ;  /* 0x000b7c0001137983 */ /* 0x000ee80000300800 */
[----:B----4-:R-:W-:Y:S04]  /*23800*/  STL.64 [R1+0x1678], R22 ;  /* 0x0016781601007387 */ /* 0x010fe80000100a00 */
[----:B--2---:R0:W-:Y:S04]  /*23810*/  STL.64 [R1+0x1670], R20 ;  /* 0x0016701401007387 */ /* 0x0041e80000100a00 */
        /* <DEDUP_REMOVED lines=10> */
[----:B------:R-:W-:Y:S04]  /*238c0*/  STL.64 [R1+0x15b0], R6 ;  /* 0x0015b00601007387 */ /* 0x000fe80000100a00 */
[----:B------:R0:W-:Y:S04]  /*238d0*/  STL.64 [R1+0x15a8], R4 ;  /* 0x0015a80401007387 */ /* 0x0001e80000100a00 */
[----:B0-----:R-:W4:Y:S04]  /*238e0*/  LDL.LU R4, [R1+0x4c0] ;  /* 0x0004c00001047983 */ /* 0x001f280000300800 */
[----:B------:R-:W4:Y:S04]  /*238f0*/  LDL.LU R5, [R1+0x4c4] ;  /* 0x0004c40001057983 */ /* 0x000f280000300800 */
[----:B------:R-:W2:Y:S04]  /*23900*/  LDL.LU R6, [R1+0x4c8] ;  /* 0x0004c80001067983 */ /* 0x000ea80000300800 */
[----:B------:R-:W2:Y:S01]  /*23910*/  LDL.LU R7, [R1+0x4cc] ;  /* 0x0004cc0001077983 */ /* 0x000ea20000300800 */
[----:B---3--:R-:W-:Y:S03]  /*23920*/  HMMA.16816.F32 R16, R8, R14, R16 ;  /* 0x0000000e0810723c */ /* 0x008fe60000001810 */
[----:B--2---:R0:W-:Y:S04]  /*23930*/  STL.64 [R1+0x15c8], R6 ;  /* 0x0015c80601007387 */ /* 0x0041e80000100a00 */
[----:B----4-:R1:W-:Y:S01]  /*23940*/  STL.64 [R1+0x15c0], R4 ;  /* 0x0015c00401007387 */ /* 0x0103e20000100a00 */
[----:B0-----:R-:W-:-:S03]  /*23950*/  IMAD.MOV.U32 R6, RZ, RZ, R28 ;  /* 0x000000ffff067224 */ /* 0x001fc600078e001c */
[----:B-1----:R-:W2:Y:S01]  /*23960*/  LDL.LU R4, [R1+0x4d0] ;  /* 0x0004d00001047983 */ /* 0x002ea20000300800 */
[----:B------:R-:W-:-:S03]  /*23970*/  IMAD.MOV.U32 R5, RZ, RZ, R3 ;  /* 0x000000ffff057224 */ /* 0x000fc600078e0003 */
[----:B------:R-:W3:Y:S04]  /*23980*/  LDL.LU R3, [R1+0x16b4] ;  /* 0x0016b40001037983 */ /* 0x000ee80000300800 */
[----:B------:R-:W4:Y:S04]  /*23990*/  LDL.LU R28, [R1+0x16b0] ;  /* 0x0016b000011c7983 */ /* 0x000f280000300800 */
[----:B------:R-:W2:Y:S04]  /*239a0*/  LDL.LU R7, [R1+0x4dc] ;  /* 0x0004dc0001077983 */ /* 0x000ea80000300800 */
[----:B--2---:R3:W-:Y:S04]  /*239b0*/  STL.64 [R1+0x15e0], R6 ;  /* 0x0015e00601007387 */ /* 0x0047e80000100a00 */
[----:B------:R0:W-:Y:S01]  /*239c0*/  STL.64 [R1+0x15d8], R4 ;  /* 0x0015d80401007387 */ /* 0x0001e20000100a00 */
[----:B---3--:R-:W-:-:S03]  /*239d0*/  IMAD.MOV.U32 R6, RZ, RZ, R3 ;  /* 0x000000ffff067224 */ /* 0x008fc600078e0003 */
[----:B0-----:R-:W2:Y:S04]  /*239e0*/  LDL.LU R4, [R1+0x400] ;  /* 0x0004000001047983 */ /* 0x001ea80000300800 */
[----:B------:R-:W2:Y:S04]  /*239f0*/  LDL.LU R5, [R1+0x404] ;  /* 0x0004040001057983 */ /* 0x000ea80000300800 */
[----:B------:R-:W3:Y:S01]  /*23a00*/  LDL.LU R3, [R1+0x16ac] ;  /* 0x0016ac0001037983 */ /* 0x000ee20000300800 */
[----:B----4-:R-:W-:-:S03]  /*23a10*/  IMAD.MOV.U32 R7, RZ, RZ, R28 ;  /* 0x000000ffff077224 */ /* 0x010fc600078e001c */
[----:B------:R-:W4:Y:S04]  /*23a20*/  LDL.LU R28, [R1+0x16a8] ;  /* 0x0016a800011c7983 */ /* 0x000f280000300800 */
[----:B------:R-:W2:Y:S04]  /*23a30*/  LDL R2, [R1+0x12b0] ;  /* 0x0012b00001027983 */ /* 0x000ea80000100800 */
[----:B------:R-:W-:Y:S04]  /*23a40*/  STL.64 [R1+0x2b0], R16 ;  /* 0x0002b01001007387 */ /* 0x000fe80000100a00 */
[----:B------:R0:W-:Y:S04]  /*23a50*/  STL.64 [R1+0x2b8], R18 ;  /* 0x0002b81201007387 */ /* 0x0001e80000100a00 */
[----:B0-----:R-:W2:Y:S02]  /*23a60*/  LDL.LU.64 R18, [R1+0x16a0] ;  /* 0x0016a00001127983 */ /* 0x001ea40000300a00 */
[----:B--2---:R-:W-:Y:S02]  /*23a70*/  HMMA.16816.F32 R16, R8, R18, R24 ;  /* 0x000000120810723c */ /* 0x004fe40000001818 */
[----:B------:R-:W2:-:S15]  /*23a80*/  LDL.LU.64 R26, [R1+0x1698] ;  /* 0x00169800011a7983 */ /* 0x000e9e0000300a00 */
[----:B------:R-:W-:Y:S02]  /*23a90*/  NOP ;  /* 0x0000000000007918 */ /* 0x000fe40000000000 */
[----:B------:R0:W-:Y:S04]  /*23aa0*/  STL.64 [R1+0x2a0], R16 ;  /* 0x0002a01001007387 */ /* 0x0001e80000100a00 */
[----:B------:R-:W-:Y:S04]  /*23ab0*/  STL.64 [R1+0x2a8], R18 ;  /* 0x0002a81201007387 */ /* 0x000fe80000100a00 */
[----:B0-----:R-:W3:Y:S04]  /*23ac0*/  LDL.LU R16, [R1+0xc70] ;  /* 0x000c700001107983 */ /* 0x001ee80000300800 */
[----:B------:R-:W3:Y:S01]  /*23ad0*/  LDL.LU R17, [R1+0xc74] ;  /* 0x000c740001117983 */ /* 0x000ee20000300800 */
[----:B--2---:R-:W-:Y:S03]  /*23ae0*/  HMMA.16816.F32 R24, R8, R26, R20 ;  /* 0x0000001a0818723c */ /* 0x004fe60000001814 */
[----:B------:R-:W2:Y:S04]  /*23af0*/  LDL.LU.64 R22, [R1+0x1690] ;  /* 0x0016900001167983 */ /* 0x000ea80000300a00 */
[----:B------:R-:W2:-:S12]  /*23b00*/  LDL.LU.64 R20, [R1+0x1688] ;  /* 0x0016880001147983 */ /* 0x000e980000300a00 */
        /* <DEDUP_REMOVED lines=58> */
[----:B------:R-:W2:Y:S04]  /*23eb0*/  LDL.LU.64 R22, [R1+0x15b8] ;  /* 0x0015b80001167983 */ /* 0x000ea80000300a00 */
[----:B------:R0:W-:Y:S04]  /*23ec0*/  STL.64 [R1+0x1528], R26 ;  /* 0x0015281a01007387 */ /* 0x0001e80000100a00 */
[----:B------:R-:W-:Y:S04]  /*23ed0*/  STL.64 [R1+0x1520], R24 ;  /* 0x0015201801007387 */ /* 0x000fe80000100a00 */
[----:B0-----:R-:W3:Y:S01]  /*23ee0*/  LDL.LU.64 R26, [R1+0x28] ;  /* 0x00002800011a7983 */ /* 0x001ee20000300a00 */
[----:B--2---:R-:W-:Y:S03]  /*23ef0*/  HMMA.16816.F32 R20, R8, R22, R4 ;  /* 0x000000160814723c */ /* 0x004fe60000001804 */
[----:B------:R-:W2:Y:S04]  /*23f00*/  LDL.LU.64 R6, [R1+0x15b0] ;  /* 0x0015b00001067983 */ /* 0x000ea80000300a00 */
[----:B------:R-:W2:-:S12]  /*23f10*/  LDL.LU.64 R4, [R1+0x15a8] ;  /* 0x0015a80001047983 */ /* 0x000e980000300a00 */
[----:B------:R-:W-:Y:S04]  /*23f20*/  STL.64 [R1+0x800], R20 ;  /* 0x0008001401007387 */ /* 0x000fe80000100a00 */
[----:B------:R0:W-:Y:S04]  /*23f30*/  STL.64 [R1+0x808], R22 ;  /* 0x0008081601007387 */ /* 0x0001e80000100a00 */
[----:B0-----:R-:W2:Y:S01]  /*23f40*/  LDL.LU.64 R22, [R1+0x15a0] ;  /* 0x0015a00001167983 */ /* 0x001ea20000300a00 */
[----:B----4-:R-:W-:Y:S02]  /*23f50*/  IMAD.MOV.U32 R18, RZ, RZ, R28 ;  /* 0x000000ffff127224 */ /* 0x010fe400078e001c */
[----:B---3--:R-:W-:Y:S01]  /*23f60*/  IMAD.MOV.U32 R19, RZ, RZ, R3 ;  /* 0x000000ffff137224 */ /* 0x008fe200078e0003 */
        /* <DEDUP_REMOVED lines=11> */
[----:B------:R-:W2:Y:S01]  /*24020*/  LDL.LU.64 R20, [R1+0x1578] ;  /* 0x0015780001147983 */ /* 0x000ea20000300a00 */
[----:B------:R-:W-:-:S12]  /*24030*/  IMAD.MOV.U32 R0, RZ, RZ, R27 ;  /* 0x000000ffff007224 */ /* 0x000fd800078e001b */
[----:B------:R0:W-:Y:S04]  /*24040*/  STL.64 [R1+0x7e0], R4 ;  /* 0x0007e00401007387 */ /* 0x0001e80000100a00 */
[----:B------:R-:W-:Y:S01]  /*24050*/  STL.64 [R1+0x7e8], R6 ;  /* 0x0007e80601007387 */ /* 0x000fe20000100a00 */
[----:B0-----:R-:W-:Y:S01]  /*24060*/  IMAD.MOV.U32 R4, RZ, RZ, R26 ;  /* 0x000000ffff047224 */ /* 0x001fe200078e001a */
[----:B--2---:R-:W-:Y:S03]  /*24070*/  HMMA.16816.F32 R8, R8, R26, R20 ;  /* 0x0000001a0808723c */ /* 0x004fe60000001814 */
[----:B------:R-:W-:Y:S02]  /*24080*/  IMAD.MOV.U32 R22, RZ, RZ, R4 ;  /* 0x000000ffff167224 */ /* 0x000fe400078e0004 */
[----:B------:R-:W-:Y:S01]  /*24090*/  IMAD.MOV.U32 R23, RZ, RZ, R0 ;  /* 0x000000ffff177224 */ /* 0x000fe200078e0000 */
[----:B------:R-:W0:-:S13]  /*240a0*/  LDSM.16.MT88.4 R4, [R2+UR6+0x5000] ;  /* 0x005000060204783b */ /* 0x000e1a0008004200 */
[----:B------:R-:W-:Y:S04]  /*240b0*/  STL.64 [R1+0x7a0], R8 ;  /* 0x0007a00801007387 */ /* 0x000fe80000100a00 */
[----:B------:R-:W-:Y:S04]  /*240c0*/  STL.64 [R1+0x7a8], R10 ;  /* 0x0007a80a01007387 */ /* 0x000fe80000100a00 */
[----:B------:R-:W-:Y:S04]  /*240d0*/  STL [R1+0x1490], R22 ;  /* 0x0014901601007387 */ /* 0x000fe80000100800 */
[----:B------:R-:W-:Y:S04]  /*240e0*/  STL [R1+0x1494], R23 ;  /* 0x0014941701007387 */ /* 0x000fe80000100800 */
[----:B------:R-:W2:Y:S04]  /*240f0*/  LDL.LU.64 R26, [R1+0xa8] ;  /* 0x0000a800011a7983 */ /* 0x000ea80000300a00 */
[----:B------:R-:W1:Y:S01]  /*24100*/  LDSM.16.MT88.4 R8, [R2+UR6+0x5080] ;  /* 0x005080060208783b */ /* 0x000e620008004200 */
[----:B0-----:R-:W-:Y:S03]  /*24110*/  HMMA.16816.F32 R16, R4, R14, R16 ;  /* 0x0000000e0410723c */ /* 0x001fe60000001810 */
[----:B--2---:R-:W-:Y:S04]  /*24120*/  STL.64 [R1+0x1530], R26 ;  /* 0x0015301a01007387 */ /* 0x004fe80000100a00 */
[----:B-1----:R-:W-:Y:S04]  /*24130*/  STL.64 [R1+0x1478], R10 ;  /* 0x0014780a01007387 */ /* 0x002fe80000100a00 */
[----:B------:R0:W-:Y:S08]  /*24140*/  STL.64 [R1+0x1470], R8 ;  /* 0x0014700801007387 */ /* 0x0001f00000100a00 */
[----:B------:R1:W-:Y:S04]  /*24150*/  STL.64 [R1+0x230], R16 ;  /* 0x0002301001007387 */ /* 0x0003e80000100a00 */
[----:B------:R2:W-:Y:S01]  /*24160*/  STL.64 [R1+0x238], R18 ;  /* 0x0002381201007387 */ /* 0x0005e20000100a00 */
[----:B0-----:R-:W-:-:S02]  /*24170*/  IMAD.MOV.U32 R9, RZ, RZ, R14 ;  /* 0x000000ffff097224 */ /* 0x001fc400078e000e */
[----:B------:R-:W-:Y:S02]  /*24180*/  IMAD.MOV.U32 R14, RZ, RZ, R16 ;  /* 0x000000ffff0e7224 */ /* 0x000fe400078e0010 */
[----:B------:R-:W-:Y:S01]  /*24190*/  IMAD.MOV.U32 R8, RZ, RZ, R15 ;  /* 0x000000ffff087224 */ /* 0x000fe200078e000f */
[----:B-1----:R-:W3:Y:S01]  /*241a0*/  LDL.LU R16, [R1+0xb90] ;  /* 0x000b900001107983 */ /* 0x002ee20000300800 */
[----:B------:R-:W-:-:S03]  /*241b0*/  IMAD.MOV.U32 R15, RZ, RZ, R18 ;  /* 0x000000ffff0f7224 */ /* 0x000fc600078e0012 */
[----:B------:R-:W3:Y:S04]  /*241c0*/  LDL.LU R17, [R1+0xb94] ;  /* 0x000b940001117983 */ /* 0x000ee80000300800 */
[----:B--2---:R-:W2:Y:S04]  /*241d0*/  LDL.LU R18, [R1+0xb98] ;  /* 0x000b980001127983 */ /* 0x004ea80000300800 */
[----:B------:R-:W2:Y:S04]  /*241e0*/  LDL.LU R19, [R1+0xb9c] ;  /* 0x000b9c0001137983 */ /* 0x000ea80000300800 */
[----:B--2---:R0:W-:Y:S04]  /*241f0*/  STL.64 [R1+0x1570], R18 ;  /* 0x0015701201007387 */ /* 0x0041e80000100a00 */
[----:B---3--:R-:W-:Y:S04]  /*24200*/  STL.64 [R1+0x1568], R16 ;  /* 0x0015681001007387 */ /* 0x008fe80000100a00 */
[----:B0-----:R-:W2:Y:S04]  /*24210*/  LDL.LU.64 R18, [R1+0x108] ;  /* 0x0001080001127983 */ /* 0x001ea80000300a00 */
[----:B------:R-:W3:Y:S04]  /*24220*/  LDL.LU R20, [R1+0xb50] ;  /* 0x000b500001147983 */ /* 0x000ee80000300800 */
[----:B------:R-:W3:Y:S04]  /*24230*/  LDL.LU R21, [R1+0xb54] ;  /* 0x000b540001157983 */ /* 0x000ee80000300800 */
[----:B------:R-:W4:Y:S04]  /*24240*/  LDL.LU R22, [R1+0xb58] ;  /* 0x000b580001167983 */ /* 0x000f280000300800 */
[----:B------:R-:W4:Y:S04]  /*24250*/  LDL.LU R23, [R1+0xb5c] ;  /* 0x000b5c0001177983 */ /* 0x000f280000300800 */
[----:B----4-:R0:W-:Y:S04]  /*24260*/  STL.64 [R1+0x1558], R22 ;  /* 0x0015581601007387 */ /* 0x0101e80000100a00 */
[----:B---3--:R-:W-:Y:S04]  /*24270*/  STL.64 [R1+0x1550], R20 ;  /* 0x0015501401007387 */ /* 0x008fe80000100a00 */
[----:B0-----:R-:W3:Y:S04]  /*24280*/  LDL.LU.64 R22, [R1+0xe8] ;  /* 0x0000e80001167983 */ /* 0x001ee80000300a00 */
[----:B---3--:R0:W-:Y:S04]  /*24290*/  STL.64 [R1+0x1560], R22 ;  /* 0x0015601601007387 */ /* 0x0081e80000100a00 */
[----:B0-----:R-:W3:Y:S04]  /*242a0*/  LDL.LU.64 R22, [R1+0xf8] ;  /* 0x0000f80001167983 */ /* 0x001ee80000300a00 */
[----:B------:R-:W4:Y:S04]  /*242b0*/  LDL.LU.64 R26, [R1+0xc8] ;  /* 0x0000c800011a7983 */ /* 0x000f280000300a00 */
[----:B----4-:R0:W-:Y:S04]  /*242c0*/  STL.64 [R1+0x1548], R26 ;  /* 0x0015481a01007387 */ /* 0x0101e80000100a00 */
[----:B0-----:R-:W4:Y:S04]  /*242d0*/  LDL.LU.64 R26, [R1+0xd8] ;  /* 0x0000d800011a7983 */ /* 0x001f280000300a00 */
[----:B------:R0:W-:Y:S04]  /*242e0*/  STL [R1+0x149c], R8 ;  /* 0x00149c0801007387 */ /* 0x0001e80000100800 */
[----:B------:R1:W-:Y:S04]  /*242f0*/  STL [R1+0x1498], R9 ;  /* 0x0014980901007387 */ /* 0x0003e80000100800 */
[----:B0-----:R-:W2:Y:S04]  /*24300*/  LDL.LU R8, [R1+0xbb0] ;  /* 0x000bb00001087983 */ /* 0x001ea80000300800 */
[----:B-1----:R-:W2:Y:S04]  /*24310*/  LDL.LU R9, [R1+0xbb4] ;  /* 0x000bb40001097983 */ /* 0x002ea80000300800 */
[----:B------:R-:W2:Y:S04]  /*24320*/  LDL.LU R10, [R1+0xbb8] ;  /* 0x000bb800010a7983 */ /* 0x000ea80000300800 */
[----:B------:R-:W2:Y:S04]  /*24330*/  LDL.LU R11, [R1+0xbbc] ;  /* 0x000bbc00010b7983 */ /* 0x000ea80000300800 */
[----:B------:R0:W-:Y:S04]  /*24340*/  STL [R1+0x12e0], R14 ;  /* 0x0012e00e01007387 */ /* 0x0001e80000100800 */
[----:B------:R1:W-:Y:S04]  /*24350*/  STL [R1+0x12dc], R15 ;  /* 0x0012dc0f01007387 */ /* 0x0003e80000100800 */
[----:B------:R-:W3:Y:S04]  /*24360*/  LDL.LU R12, [R1+0xaf0] ;  /* 0x000af000010c7983 */ /* 0x000ee80000300800 */
[----:B------:R-:W3:Y:S04]  /*24370*/  LDL.LU R13, [R1+0xaf4] ;  /* 0x000af400010d7983 */ /* 0x000ee80000300800 */
[----:B0-----:R-:W3:Y:S04]  /*24380*/  LDL.LU R14, [R1+0xaf8] ;  /* 0x000af800010e7983 */ /* 0x001ee80000300800 */
[----:B-1----:R-:W3:Y:S01]  /*24390*/  LDL.LU R15, [R1+0xafc] ;  /* 0x000afc00010f7983 */ /* 0x002ee20000300800 */
[----:B--2---:R-:W-:Y:S03]  /*243a0*/  HMMA.16816.F32 R8, R4, R18, R8 ;  /* 0x000000120408723c */ /* 0x004fe60000001808 */
[----:B---3--:R-:W-:Y:S04]  /*243b0*/  STL.64 [R1+0x1540], R14 ;  /* 0x0015400e01007387 */ /* 0x008fe80000100a00 */
[----:B------:R0:W-:Y:S04]  /*243c0*/  STL.64 [R1+0x1538], R12 ;  /* 0x0015380c01007387 */ /* 0x0001e80000100a00 */
[----:B0-----:R-:W2:Y:S04]  /*243d0*/  LDL.LU R12, [R1+0xb30] ;  /* 0x000b3000010c7983 */ /* 0x001ea80000300800 */
[----:B------:R-:W2:Y:S04]  /*243e0*/  LDL.LU R13, [R1+0xb34] ;  /* 0x000b3400010d7983 */ /* 0x000ea80000300800 */
[----:B------:R-:W2:Y:S04]  /*243f0*/  LDL.LU R14, [R1+0xb38] ;  /* 0x000b3800010e7983 */ /* 0x000ea80000300800 */
[----:B------:R-:W2:Y:S04]  /*24400*/  LDL.LU R15, [R1+0xb3c] ;  /* 0x000b3c00010f7983 */ /* 0x000ea80000300800 */
[----:B------:R-:W-:Y:S04]  /*24410*/  STL.64 [R1+0x220], R8 ;  /* 0x0002200801007387 */ /* 0x000fe80000100a00 */
[----:B------:R0:W-:Y:S02]  /*24420*/  STL.64 [R1+0x228], R10 ;  /* 0x0002280a01007387 */ /* 0x0001e40000100a00 */
[----:B0-----:R-:W-:-:S02]  /*24430*/  IMAD.MOV.U32 R11, RZ, RZ, R18 ;  /* 0x000000ffff0b7224 */ /* 0x001fc400078e0012 */
[----:B------:R-:W-:Y:S02]  /*24440*/  IMAD.MOV.U32 R10, RZ, RZ, R19 ;  /* 0x000000ffff0a7224 */ /* 0x000fe400078e0013 */
[----:B------:R-:W3:Y:S04]  /*24450*/  LDL.LU.64 R18, [R1+0x1570] ;  /* 0x0015700001127983 */ /* 0x000ee80000300a00 */
[----:B------:R-:W3:Y:S04]  /*24460*/  LDL.LU.64 R16, [R1+0x1568] ;  /* 0x0015680001107983 */ /* 0x000ee80000300a00 */
[----:B------:R-:W-:Y:S04]  /*24470*/  STL [R1+0x14a4], R10 ;  /* 0x0014a40a01007387 */ /* 0x000fe80000100800 */
[----:B------:R0:W-:Y:S04]  /*24480*/  STL [R1+0x14a0], R11 ;  /* 0x0014a00b01007387 */ /* 0x0001e80000100800 */
[----:B0-----:R-:W2:Y:S01]  /*24490*/  LDL.LU.64 R10, [R1+0xb8] ;  /* 0x0000b800010a7983 */ /* 0x001ea20000300a00 */
[----:B---3--:R-:W-:-:S15]  /*244a0*/  HMMA.16816.F32 R16, R4, R22, R16 ;  /* 0x000000160410723c */ /* 0x008fde0000001810 */
[----:B------:R-:W-:-:S04]  /*244b0*/  NOP ;  /* 0x0000000000007918 */ /* 0x000fc80000000000 */
[----:B------:R0:W-:Y:S04]  /*244c0*/  STL.64 [R1+0x210], R16 ;  /* 0x0002101001007387 */ /* 0x0001e80000100a00 */
[----:B------:R-:W-:Y:S01]  /*244d0*/  STL.64 [R1+0x218], R18 ;  /* 0x0002181201007387 */ /* 0x000fe20000100a00 */
[----:B0-----:R-:W-:Y:S02]  /*244e0*/  IMAD.MOV.U32 R16, RZ, RZ, R23 ;  /* 0x000000ffff107224 */ /* 0x001fe400078e0017 */
[----:B------:R-:W-:Y:S02]  /*244f0*/  IMAD.MOV.U32 R17, RZ, RZ, R22 ;  /* 0x000000ffff117224 */ /* 0x000fe400078e0016 */
[----:B------:R-:W3:Y:S04]  /*24500*/  LDL.LU.64 R22, [R1+0x1560] ;  /* 0x0015600001167983 */ /* 0x000ee80000300a00 */
[----:B------:R0:W-:Y:S04]  /*24510*/  STL [R1+0x14ac], R16 ;  /* 0x0014ac1001007387 */ /* 0x0001e80000100800 */
[----:B------:R1:W-:Y:S04]  /*24520*/  STL [R1+0x14a8], R17 ;  /* 0x0014a81101007387 */ /* 0x0003e80000100800 */
[----:B0-----:R-:W3:Y:S04]  /*24530*/  LDL.LU R16, [R1+0xb80] ;  /* 0x000b800001107983 */ /* 0x001ee80000300800 */
[----:B-1----:R-:W3:Y:S04]  /*24540*/  LDL.LU R17, [R1+0xb84] ;  /* 0x000b840001117983 */ /* 0x002ee80000300800 */
[----:B------:R-:W3:Y:S04]  /*24550*/  LDL.LU R18, [R1+0xb88] ;  /* 0x000b880001127983 */ /* 0x000ee80000300800 */
[----:B------:R-:W3:Y:S02]  /*24560*/  LDL.LU R19, [R1+0xb8c] ;  /* 0x000b8c0001137983 */ /* 0x000ee40000300800 */
[----:B---3--:R-:W-:-:S15]  /*24570*/  HMMA.16816.F32 R16, R4, R22, R16 ;  /* 0x000000160410723c */ /* 0x008fde0000001810 */
[----:B------:R-:W-:-:S04]  /*24580*/  NOP ;  /* 0x0000000000007918 */ /* 0x000fc80000000000 */
[----:B------:R-:W-:Y:S04]  /*24590*/  STL.64 [R1+0x200], R16 ;  /* 0x0002001001007387 */ /* 0x000fe80000100a00 */
[----:B------:R0:W-:Y:S02]  /*245a0*/  STL.64 [R1+0x208], R18 ;  /* 0x0002081201007387 */ /* 0x0001e40000100a00 */
[----:B0-----:R-:W-:Y:S02]  /*245b0*/  IMAD.MOV.U32 R19, RZ, RZ, R22 ;  /* 0x000000ffff137224 */ /* 0x001fe400078e0016 */
[----:B------:R-:W-:Y:S02]  /*245c0*/  IMAD.MOV.U32 R18, RZ, RZ, R23 ;  /* 0x000000ffff127224 */ /* 0x000fe400078e0017 */
[----:B------:R-:W4:Y:S04]  /*245d0*/  LDL.LU.64 R22, [R1+0x1558] ;  /* 0x0015580001167983 */ /* 0x000f280000300a00 */
[----:B------:R-:W4:Y:S04]  /*245e0*/  LDL.LU.64 R20, [R1+0x1550] ;  /* 0x0015500001147983 */ /* 0x000f280000300a00 */
[----:B------:R0:W-:Y:S04]  /*245f0*/  STL.64 [R1+0x1508], R18 ;  /* 0x0015081201007387 */ /* 0x0001e80000100a00 */
[----:B------:R-:W3:Y:S04]  /*24600*/  LDL.LU R16, [R1+0xb10] ;  /* 0x000b100001107983 */ /* 0x000ee80000300800 */
[----:B------:R-:W3:Y:S04]  /*24610*/  LDL.LU R17, [R1+0xb14] ;  /* 0x000b140001117983 */ /* 0x000ee80000300800 */
[----:B0-----:R-:W3:Y:S04]  /*24620*/  LDL.LU R18, [R1+0xb18] ;  /* 0x000b180001127983 */ /* 0x001ee80000300800 */
[----:B------:R-:W3:Y:S01]  /*24630*/  LDL.LU R19, [R1+0xb1c] ;  /* 0x000b1c0001137983 */ /* 0x000ee20000300800 */
[----:B----4-:R-:W-:-:S15]  /*24640*/  HMMA.16816.F32 R20, R4, R26, R20 ;  /* 0x0000001a0414723c */ /* 0x010fde0000001814 */
[----:B------:R-:W-:-:S04]  /*24650*/  NOP ;  /* 0x0000000000007918 */ /* 0x000fc80000000000 */
[----:B------:R0:W-:Y:S04]  /*24660*/  STL.64 [R1+0x1f0], R20 ;  /* 0x0001f01401007387 */ /* 0x0001e80000100a00 */
[----:B------:R-:W-:Y:S01]  /*24670*/  STL.64 [R1+0x1f8], R22 ;  /* 0x0001f81601007387 */ /* 0x000fe20000100a00 */
[----:B0-----:R-:W-:Y:S02]  /*24680*/  IMAD.MOV.U32 R21, RZ, RZ, R26 ;  /* 0x000000ffff157224 */ /* 0x001fe400078e001a */
[----:B------:R-:W-:Y:S02]  /*24690*/  IMAD.MOV.U32 R20, RZ, RZ, R27 ;  /* 0x000000ffff147224 */ /* 0x000fe400078e001b */
        /* <DEDUP_REMOVED lines=9> */
[----:B------:R-:W2:Y:S01]  /*24730*/  LDL.LU.64 R26, [R1+0x1530] ;  /* 0x00153000011a7983 */ /* 0x000ea20000300a00 */
[----:B---3--:R-:W-:Y:S01]  /*24740*/  HMMA.16816.F32 R16, R4, R10, R16 ;  /* 0x0000000a0410723c */ /* 0x008fe20000001810 */
[----:B------:R-:W-:-:S15]  /*24750*/  IMAD.MOV.U32 R22, RZ, RZ, R10 ;  /* 0x000000ffff167224 */ /* 0x000fde00078e000a */
[----:B------:R-:W-:-:S03]  /*24760*/  NOP ;  /* 0x0000000000007918 */ /* 0x000fc60000000000 */
[----:B------:R-:W-:Y:S04]  /*24770*/  STL.64 [R1+0x1d0], R16 ;  /* 0x0001d01001007387 */ /* 0x000fe80000100a00 */
[----:B------:R-:W-:Y:S01]  /*24780*/  STL.64 [R1+0x1d8], R18 ;  /* 0x0001d81201007387 */ /* 0x000fe20000100a00 */
[----:B--2---:R-:W-:Y:S01]  /*24790*/  HMMA.16816.F32 R12, R4, R26, R12 ;  /* 0x0000001a040c723c */ /* 0x004fe2000000180c */
[----:B------:R-:W-:Y:S02]  /*247a0*/  IMAD.MOV.U32 R23, RZ, RZ, R27 ;  /* 0x000000ffff177224 */ /* 0x000fe400078e001b */
[----:B------:R-:W-:-:S15]  /*247b0*/  IMAD.MOV.U32 R9, RZ, RZ, R26 ;  /* 0x000000ffff097224 */ /* 0x000fde00078e001a */
[----:B------:R-:W-:Y:S01]  /*247c0*/  NOP ;  /* 0x0000000000007918 */ /* 0x000fe20000000000 */
[----:B------:R-:W-:Y:S04]  /*247d0*/  STL.64 [R1+0x1c0], R12 ;  /* 0x0001c00c01007387 */ /* 0x000fe80000100a00 */
[----:B------:R0:W-:Y:S04]  /*247e0*/  STL.64 [R1+0x1c8], R14 ;  /* 0x0001c80e01007387 */ /* 0x0001e80000100a00 */
[----:B------:R-:W2:Y:S04]  /*247f0*/  LDL.LU R24, [R1+0xab0] ;  /* 0x000ab00001187983 */ /* 0x000ea80000300800 */
[----:B------:R-:W2:Y:S04]  /*24800*/  LDL.LU R25, [R1+0xab4] ;  /* 0x000ab40001197983 */ /* 0x000ea80000300800 */
[----:B------:R-:W2:Y:S04]  /*24810*/  LDL.LU R26, [R1+0xab8] ;  /* 0x000ab800011a7983 */ /* 0x000ea80000300800 */
[----:B------:R-:W2:Y:S04]  /*24820*/  LDL.LU R27, [R1+0xabc] ;  /* 0x000abc00011b7983 */ /* 0x000ea80000300800 */
[----:B0-----:R-:W2:Y:S04]  /*24830*/  LDL.LU.64 R14, [R1+0x98] ;  /* 0x00009800010e7983 */ /* 0x001ea80000300a00 */
[----:B------:R-:W-:Y:S04]  /*24840*/  STL.64 [R1+0x14b8], R22 ;  /* 0x0014b81601007387 */ /* 0x000fe80000100a00 */
[----:B------:R0:W-:Y:S04]  /*24850*/  STL.64 [R1+0x14b0], R20 ;  /* 0x0014b01401007387 */ /* 0x0001e80000100a00 */
[----:B0-----:R-:W3:Y:S04]  /*24860*/  LDL.LU R20, [R1+0x8f0] ;  /* 0x0008f00001147983 */ /* 0x001ee80000300800 */
[----:B------:R-:W3:Y:S04]  /*24870*/  LDL.LU R21, [R1+0x8f4] ;  /* 0x0008f40001157983 */ /* 0x000ee80000300800 */
[----:B------:R-:W4:Y:S04]  /*24880*/  LDL.LU R22, [R1+0x8f8] ;  /* 0x0008f80001167983 */ /* 0x000f280000300800 */
[----:B------:R-:W4:Y:S04]  /*24890*/  LDL.LU R23, [R1+0x8fc] ;  /* 0x0008fc0001177983 */ /* 0x000f280000300800 */
[----:B----4-:R-:W-:Y:S04]  /*248a0*/  STL.64 [R1+0x14c8], R22 ;  /* 0x0014c81601007387 */ /* 0x010fe80000100a00 */
[----:B---3--:R0:W-:Y:S04]  /*248b0*/  STL.64 [R1+0x14c0], R20 ;  /* 0x0014c01401007387 */ /* 0x0081e80000100a00 */
[----:B0-----:R-:W3:Y:S04]  /*248c0*/  LDL.LU R20, [R1+0x9e0] ;  /* 0x0009e00001147983 */ /* 0x001ee80000300800 */
[----:B------:R-:W3:Y:S04]  /*248d0*/  LDL.LU R21, [R1+0x9e4] ;  /* 0x0009e40001157983 */ /* 0x000ee80000300800 */
[----:B------:R-:W4:Y:S04]  /*248e0*/  LDL.LU R22, [R1+0x9e8] ;  /* 0x0009e80001167983 */ /* 0x000f280000300800 */
[----:B------:R-:W4:Y:S04]  /*248f0*/  LDL.LU R23, [R1+0x9ec] ;  /* 0x0009ec0001177983 */ /* 0x000f280000300800 */
[----:B------:R-:W2:Y:S04]  /*24900*/  LDL.LU R16, [R1+0xa60] ;  /* 0x000a600001107983 */ /* 0x000ea80000300800 */
[----:B------:R-:W2:Y:S04]  /*24910*/  LDL.LU R17, [R1+0xa64] ;  /* 0x000a640001117983 */ /* 0x000ea80000300800 */
[----:B------:R-:W2:Y:S04]  /*24920*/  LDL.LU R18, [R1+0xa68] ;  /* 0x000a680001127983 */ /* 0x000ea80000300800 */
[----:B------:R-:W2:Y:S04]  /*24930*/  LDL.LU R19, [R1+0xa6c] ;  /* 0x000a6c0001137983 */ /* 0x000ea80000300800 */
[----:B--2---:R-:W-:Y:S04]  /*24940*/  STL.64 [R1+0x1518], R18 ;  /* 0x0015181201007387 */ /* 0x004fe80000100a00 */
[----:B------:R0:W-:Y:S04]  /*24950*/  STL.64 [R1+0x1510], R16 ;  /* 0x0015101001007387 */ /* 0x0001e80000100a00 */
[----:B0-----:R-:W2:Y:S04]  /*24960*/  LDL.LU R16, [R1+0xa90] ;  /* 0x000a900001107983 */ /* 0x001ea80000300800 */
[----:B------:R-:W2:Y:S04]  /*24970*/  LDL.LU R17, [R1+0xa94] ;  /* 0x000a940001117983 */ /* 0x000ea80000300800 */
[----:B------:R-:W2:Y:S04]  /*24980*/  LDL.LU R18, [R1+0xa98] ;  /* 0x000a980001127983 */ /* 0x000ea80000300800 */
[----:B------:R-:W2:Y:S04]  /*24990*/  LDL.LU R19, [R1+0xa9c] ;  /* 0x000a9c0001137983 */ /* 0x000ea80000300800 */
[----:B----4-:R0:W-:Y:S04]  /*249a0*/  STL.64 [R1+0x14d8], R22 ;  /* 0x0014d81601007387 */ /* 0x0101e80000100a00 */
[----:B---3--:R1:W-:Y:S04]  /*249b0*/  STL.64 [R1+0x14d0], R20 ;  /* 0x0014d01401007387 */ /* 0x0083e80000100a00 */
[----:B0-----:R-:W3:Y:S01]  /*249c0*/  LDL.LU.64 R22, [R1+0x58] ;  /* 0x0000580001167983 */ /* 0x001ee20000300a00 */
[----:B------:R-:W-:Y:S03]  /*249d0*/  HMMA.16816.F32 R24, R4, R14, R24 ;  /* 0x0000000e0418723c */ /* 0x000fe60000001818 */
[----:B---3--:R0:W-:Y:S04]  /*249e0*/  STL.64 [R1+0x14f0], R22 ;  /* 0x0014f01601007387 */ /* 0x0081e80000100a00 */
[----:B-1----:R-:W3:Y:S04]  /*249f0*/  LDL.LU R20, [R1+0x530] ;  /* 0x0005300001147983 */ /* 0x002ee80000300800 */
[----:B------:R-:W3:Y:S04]  /*24a00*/  LDL.LU R21, [R1+0x534] ;  /* 0x0005340001157983 */ /* 0x000ee80000300800 */
[----:B0-----:R-:W4:Y:S04]  /*24a10*/  LDL.LU R22, [R1+0x538] ;  /* 0x0005380001167983 */ /* 0x001f280000300800 */
[----:B------:R-:W4:Y:S04]  /*24a20*/  LDL.LU R23, [R1+0x53c] ;  /* 0x00053c0001177983 */ /* 0x000f280000300800 */
[----:B----4-:R0:W-:Y:S04]  /*24a30*/  STL.64 [R1+0x1500], R22 ;  /* 0x0015001601007387 */ /* 0x0101e80000100a00 */
[----:B---3--:R-:W-:Y:S04]  /*24a40*/  STL.64 [R1+0x14f8], R20 ;  /* 0x0014f81401007387 */ /* 0x008fe80000100a00 */
[----:B0-----:R-:W3:Y:S04]  /*24a50*/  LDL.LU.64 R22, [R1+0x78] ;  /* 0x0000780001167983 */ /* 0x001ee80000300a00 */
[----:B------:R-:W-:Y:S04]  /*24a60*/  STL.64 [R1+0x1b0], R24 ;  /* 0x0001b01801007387 */ /* 0x000fe80000100a00 */
[----:B------:R0:W-:Y:S04]  /*24a70*/  STL.64 [R1+0x1b8], R26 ;  /* 0x0001b81a01007387 */ /* 0x0001e80000100a00 */
[----:B0-----:R-:W2:Y:S04]  /*24a80*/  LDL.LU.64 R26, [R1+0x1528] ;  /* 0x00152800011a7983 */ /* 0x001ea80000300a00 */
[----:B------:R-:W4:Y:S04]  /*24a90*/  LDL.LU.64 R24, [R1+0x1520] ;  /* 0x0015200001187983 */ /* 0x000f280000300a00 */
[----:B------:R-:W3:Y:S01]  /*24aa0*/  LDL.LU.64 R12, [R1+0xc88] ;  /* 0x000c8800010c7983 */ /* 0x000ee20000300a00 */
[----:B------:R-:W-:-:S02]  /*24ab0*/  IMAD.MOV.U32 R2, RZ, RZ, R11 ;  /* 0x000000ffff027224 */ /* 0x000fc400078e000b */
[----:B------:R-:W-:Y:S02]  /*24ac0*/  IMAD.MOV.U32 R11, RZ, RZ, R14 ;  /* 0x000000ffff0b7224 */ /* 0x000fe400078e000e */
[----:B------:R-:W-:Y:S01]  /*24ad0*/  IMAD.MOV.U32 R8, RZ, RZ, R15 ;  /* 0x000000ffff087224 */ /* 0x000fe200078e000f */
[----:B--2---:R-:W-:Y:S01]  /*24ae0*/  HMMA.16816.F32 R16, R4, R26, R16 ;  /* 0x0000001a0410723c */ /* 0x004fe20000001810 */
[----:B---3--:R-:W-:Y:S01]  /*24af0*/  STL.64 [R1+0x1358], R12 ;  /* 0x0013580c01007387 */ /* 0x008fe20000100a00 */
[----:B------:R-:W-:Y:S02]  /*24b00*/  IMAD.MOV.U32 R10, RZ, RZ, R26 ;  /* 0x000000ffff0a7224 */ /* 0x000fe400078e001a */
[----:B----4-:R-:W-:-:S15]  /*24b10*/  IMAD.MOV.U32 R15, RZ, RZ, R24 ;  /* 0x000000ffff0f7224 */ /* 0x010fde00078e0018 */
[----:B------:R-:W-:Y:S04]  /*24b20*/  STL.64 [R1+0x360], R16 ;  /* 0x0003601001007387 */ /* 0x000fe80000100a00 */
[----:B------:R0:W-:Y:S04]  /*24b30*/  STL.64 [R1+0x368], R18 ;  /* 0x0003681201007387 */ /* 0x0001e80000100a00 */
[----:B0-----:R-:W2:Y:S04]  /*24b40*/  LDL.LU.64 R18, [R1+0x1518] ;  /* 0x0015180001127983 */ /* 0x001ea80000300a00 */
[----:B------:R-:W2:Y:S04]  /*24b50*/  LDL.LU.64 R16, [R1+0x1510] ;  /* 0x0015100001107983 */ /* 0x000ea80000300a00 */
[----:B------:R-:W-:Y:S04]  /*24b60*/  STL.64 [R1+0x14e8], R10 ;  /* 0x0014e80a01007387 */ /* 0x000fe80000100a00 */
[----:B------:R0:W-:Y:S01]  /*24b70*/  STL.64 [R1+0x14e0], R8 ;  /* 0x0014e00801007387 */ /* 0x0001e20000100a00 */
[----:B------:R-:W-:-:S02]  /*24b80*/  IMAD.MOV.U32 R14, RZ, RZ, R25 ;  /* 0x000000ffff0e7224 */ /* 0x000fc400078e0019 */
[----:B------:R-:W-:Y:S01]  /*24b90*/  IMAD.MOV.U32 R13, RZ, RZ, R27 ;  /* 0x000000ffff0d7224 */ /* 0x000fe200078e001b */
[----:B0-----:R-:W3:Y:S04]  /*24ba0*/  LDL.LU R8, [R1+0x520] ;  /* 0x0005200001087983 */ /* 0x001ee80000300800 */
[----:B------:R-:W3:Y:S04]  /*24bb0*/  LDL.LU R9, [R1+0x524] ;  /* 0x0005240001097983 */ /* 0x000ee80000300800 */
[----:B------:R-:W3:Y:S04]  /*24bc0*/  LDL.LU R10, [R1+0x528] ;  /* 0x00052800010a7983 */ /* 0x000ee80000300800 */
[----:B------:R-:W3:Y:S04]  /*24bd0*/  LDL.LU R11, [R1+0x52c] ;  /* 0x00052c00010b7983 */ /* 0x000ee80000300800 */
[----:B------:R-:W4:Y:S04]  /*24be0*/  LDL.LU R24, [R1+0x760] ;  /* 0x0007600001187983 */ /* 0x000f280000300800 */
[----:B------:R-:W4:Y:S04]  /*24bf0*/  LDL.LU R25, [R1+0x764] ;  /* 0x0007640001197983 */ /* 0x000f280000300800 */
[----:B------:R-:W3:Y:S04]  /*24c00*/  LDL.LU R26, [R1+0x768] ;  /* 0x00076800011a7983 */ /* 0x000ee80000300800 */
[----:B------:R-:W3:Y:S01]  /*24c10*/  LDL.LU R27, [R1+0x76c] ;  /* 0x00076c00011b7983 */ /* 0x000ee20000300800 */
[----:B--2---:R-:W-:Y:S03]  /*24c20*/  HMMA.16816.F32 R16, R4, R22, R16 ;  /* 0x000000160410723c */ /* 0x004fe60000001810 */
[----:B---3--:R0:W-:Y:S04]  /*24c30*/  STL.64 [R1+0x1328], R26 ;  /* 0x0013281a01007387 */ /* 0x0081e80000100a00 */
[----:B----4-:R-:W-:Y:S01]  /*24c40*/  STL.64 [R1+0x1320], R24 ;  /* 0x0013201801007387 */ /* 0x010fe20000100a00 */
[----:B0-----:R-:W-:-:S03]  /*24c50*/  IMAD.MOV.U32 R26, RZ, RZ, R28 ;  /* 0x000000ffff1a7224 */ /* 0x001fc600078e001c */
[----:B------:R-:W2:Y:S08]  /*24c60*/  LDL.LU R28, [R1+0xc98] ;  /* 0x000c9800011c7983 */ /* 0x000eb00000300800 */
[----:B------:R0:W-:Y:S04]  /*24c70*/  STL.64 [R1+0x390], R16 ;  /* 0x0003901001007387 */ /* 0x0001e80000100a00 */
[----:B------:R1:W-:Y:S01]  /*24c80*/  STL.64 [R1+0x398], R18 ;  /* 0x0003981201007387 */ /* 0x0003e20000100a00 */
[----:B0-----:R-:W-:-:S03]  /*24c90*/  IMAD.MOV.U32 R16, RZ, RZ, R22 ;  /* 0x000000ffff107224 */ /* 0x001fc600078e0016 */
[----:B-1----:R-:W3:Y:S01]  /*24ca0*/  LDL.LU.64 R18, [R1+0x1508] ;  /* 0x0015080001127983 */ /* 0x002ee20000300a00 */
[----:B------:R-:W-:-:S03]  /*24cb0*/  IMAD.MOV.U32 R17, RZ, RZ, R23 ;  /* 0x000000ffff117224 */ /* 0x000fc600078e0017 */
[----:B------:R-:W4:Y:S04]  /*24cc0*/  LDL.LU.64 R22, [R1+0x1500] ;  /* 0x0015000001167983 */ /* 0x000f280000300a00 */
[----:B------:R-:W4:Y:S02]  /*24cd0*/  LDL.LU.64 R20, [R1+0x14f8] ;  /* 0x0014f80001147983 */ /* 0x000f240000300a00 */
[----:B----4-:R-:W-:-:S15]  /*24ce0*/  HMMA.16816.F32 R20, R4, R14, R20 ;  /* 0x0000000e0414723c */ /* 0x010fde0000001814 */
[----:B------:R-:W-:-:S04]  /*24cf0*/  NOP ;  /* 0x0000000000007918 */ /* 0x000fc80000000000 */
[----:B------:R-:W-:Y:S04]  /*24d00*/  STL.64 [R1+0x530], R20 ;  /* 0x0005301401007387 */ /* 0x000fe80000100a00 */
[----:B------:R0:W-:Y:S04]  /*24d10*/  STL.64 [R1+0x538], R22 ;  /* 0x0005381601007387 */ /* 0x0001e80000100a00 */
[----:B0-----:R-:W4:Y:S04]  /*24d20*/  LDL.LU.64 R22, [R1+0x14f0] ;  /* 0x0014f00001167983 */ /* 0x001f280000300a00 */
[----:B------:R-:W-:Y:S01]  /*24d30*/  STL.64 [R1+0x1368], R14 ;  /* 0x0013680e01007387 */ /* 0x000fe20000100a00 */
[----:B------:R-:W-:Y:S01]  /*24d40*/  IMAD.MOV.U32 R27, RZ, RZ, R3 ;  /* 0x000000ffff1b7224 */ /* 0x000fe200078e0003 */
        /* <DEDUP_REMOVED lines=8> */
[----:B------:R-:W2:Y:S04]  /*24dd0*/  LDL.LU.64 R22, [R1+0x14d8] ;  /* 0x0014d80001167983 */ /* 0x000ea80000300a00 */
[----:B------:R-:W2:Y:S02]  /*24de0*/  LDL.LU.64 R20, [R1+0x14d0] ;  /* 0x0014d00001147983 */ /* 0x000ea40000300a00 */
[----:B--2---:R-:W-:-:S15]  /*24df0*/  HMMA.16816.F32 R20, R4, R26, R20 ;  /* 0x0000001a0414723c */ /* 0x004fde0000001814 */
[----:B------:R-:W-:-:S04]  /*24e00*/  NOP ;  /* 0x0000000000007918 */ /* 0x000fc80000000000 */
[----:B------:R-:W-:Y:S04]  /*24e10*/  STL.64 [R1+0x4d0], R20 ;  /* 0x0004d01401007387 */ /* 0x000fe80000100a00 */
[----:B------:R0:W-:Y:S04]  /*24e20*/  STL.64 [R1+0x4d8], R22 ;  /* 0x0004d81601007387 */ /* 0x0001e80000100a00 */
[----:B0-----:R-:W2:Y:S04]  /*24e30*/  LDL.LU.64 R22, [R1+0x14c8] ;  /* 0x0014c80001167983 */ /* 0x001ea80000300a00 */
[----:B------:R-:W2:Y:S04]  /*24e40*/  LDL.LU.64 R20, [R1+0x14c0] ;  /* 0x0014c00001147983 */ /* 0x000ea80000300a00 */
[----:B------:R0:W-:Y:S02]  /*24e50*/  STL.64 [R1+0x1340], R26 ;  /* 0x0013401a01007387 */ /* 0x0001e40000100a00 */
[----:B0-----:R-:W-:-:S02]  /*24e60*/  IMAD.MOV.U32 R26, RZ, RZ, R12 ;  /* 0x000000ffff1a7224 */ /* 0x001fc400078e000c */
[----:B------:R-:W-:-:S05]  /*24e70*/  IMAD.MOV.U32 R27, RZ, RZ, R3 ;  /* 0x000000ffff1b7224 */ /* 0x000fca00078e0003 */
[----:B------:R0:W-:Y:S04]  /*24e80*/  STL.64 [R1+0x1360], R26 ;  /* 0x0013601a01007387 */ /* 0x0001e80000100a00 */
[----:B0-----:R-:W2:Y:S02]  /*24e90*/  LDL.LU.64 R26, [R1+0x38] ;  /* 0x00003800011a7983 */ /* 0x001ea40000300a00 */
        /* <DEDUP_REMOVED lines=16> */
[----:B------:R-:W2:Y:S04]  /*24fa0*/  LDL.LU R16, [R1+0x14ac] ;  /* 0x0014ac0001107983 */ /* 0x000ea80000300800 */
[----:B------:R-:W2:Y:S04]  /*24fb0*/  LDL.LU R17, [R1+0x14a8] ;  /* 0x0014a80001117983 */ /* 0x000ea80000300800 */
[----:B------:R4:W-:Y:S04]  /*24fc0*/  STL.64 [R1+0x1380], R14 ;  /* 0x0013800e01007387 */ /* 0x0009e80000100a00 */
[----:B0-----:R-:W2:Y:S04]  /*24fd0*/  LDL.LU R24, [R1+0xbc0] ;  /* 0x000bc00001187983 */ /* 0x001ea80000300800 */
[----:B------:R-:W2:Y:S04]  /*24fe0*/  LDL.LU R25, [R1+0xbc4] ;  /* 0x000bc40001197983 */ /* 0x000ea80000300800 */
[----:B------:R-:W2:Y:S04]  /*24ff0*/  LDL.LU R26, [R1+0xbc8] ;  /* 0x000bc800011a7983 */ /* 0x000ea80000300800 */
[----:B------:R-:W2:Y:S01]  /*25000*/  LDL.LU R27, [R1+0xbcc] ;  /* 0x000bcc00011b7983 */ /* 0x000ea20000300800 */
[----:B----4-:R-:W-:-:S02]  /*25010*/  IMAD.MOV.U32 R14, RZ, RZ, R10 ;  /* 0x000000ffff0e7224 */ /* 0x010fc400078e000a */
[----:B------:R-:W-:Y:S01]  /*25020*/  IMAD.MOV.U32 R15, RZ, RZ, R13 ;  /* 0x000000ffff0f7224 */ /* 0x000fe200078e000d */
[----:B--2---:R-:W-:Y:S04]  /*25030*/  STL.64 [R1+0x1390], R26 ;  /* 0x0013901a01007387 */ /* 0x004fe80000100a00 */
[----:B------:R-:W-:Y:S04]  /*25040*/  STL.64 [R1+0x1388], R24 ;  /* 0x0013881801007387 */ /* 0x000fe80000100a00 */
[----:B------:R-:W2:Y:S04]  /*25050*/  LDL.LU R10, [R1+0x14a4] ;  /* 0x0014a400010a7983 */ /* 0x000ea80000300800 */
[----:B------:R0:W-:Y:S02]  /*25060*/  STL.64 [R1+0x1398], R14 ;  /* 0x0013980e01007387 */ /* 0x0001e40000100a00 */
[----:B0-----:R-:W-:-:S02]  /*25070*/  IMAD.MOV.U32 R14, RZ, RZ, R11 ;  /* 0x000000ffff0e7224 */ /* 0x001fc400078e000b */
[----:B------:R-:W-:Y:S01]  /*25080*/  IMAD.MOV.U32 R15, RZ, RZ, R8 ;  /* 0x000000ffff0f7224 */ /* 0x000fe200078e0008 */
[----:B------:R-:W4:Y:S04]  /*25090*/  LDL.LU R11, [R1+0x14a0] ;  /* 0x0014a000010b7983 */ /* 0x000f280000300800 */
[----:B------:R-:W2:Y:S04]  /*250a0*/  LDL.LU R8, [R1+0x149c] ;  /* 0x00149c0001087983 */ /* 0x000ea80000300800 */
[----:B------:R0:W-:Y:S04]  /*250b0*/  STL.64 [R1+0x13b0], R14 ;  /* 0x0013b00e01007387 */ /* 0x0001e80000100a00 */
[----:B------:R-:W2:Y:S04]  /*250c0*/  LDL.LU R24, [R1+0xbd0] ;  /* 0x000bd00001187983 */ /* 0x000ea80000300800 */
[----:B------:R-:W2:Y:S04]  /*250d0*/  LDL.LU R25, [R1+0xbd4] ;  /* 0x000bd40001197983 */ /* 0x000ea80000300800 */
[----:B------:R-:W2:Y:S04]  /*250e0*/  LDL.LU R26, [R1+0xbd8] ;  /* 0x000bd800011a7983 */ /* 0x000ea80000300800 */
[----:B------:R-:W2:Y:S01]  /*250f0*/  LDL.LU R27, [R1+0xbdc] ;  /* 0x000bdc00011b7983 */ /* 0x000ea20000300800 */
[----:B0-----:R-:W-:-:S02]  /*25100*/  IMAD.MOV.U32 R14, RZ, RZ, R9 ;  /* 0x000000ffff0e7224 */ /* 0x001fc400078e0009 */
[----:B------:R-:W-:Y:S01]  /*25110*/  IMAD.MOV.U32 R15, RZ, RZ, R23 ;  /* 0x000000ffff0f7224 */ /* 0x000fe200078e0017 */
[----:B------:R-:W3:Y:S04]  /*25120*/  LDL.LU R9, [R1+0x1498] ;  /* 0x0014980001097983 */ /* 0x000ee80000300800 */
[----:B------:R-:W3:Y:S04]  /*25130*/  LDL.LU R23, [R1+0x1494] ;  /* 0x0014940001177983 */ /* 0x000ee80000300800 */
        /* <DEDUP_REMOVED lines=30> */
[----:B------:R-:W-:-:S05]  /*25320*/  IMAD.MOV.U32 R15, RZ, RZ, R20 ;  /* 0x000000ffff0f7224 */ /* 0x000fca00078e0014 */
[----:B------:R3:W-:Y:S02]  /*25330*/  STL.64 [R1+0x1410], R14 ;  /* 0x0014100e01007387 */ /* 0x0007e40000100a00 */
[----:B---3--:R-:W-:Y:S02]  /*25340*/  IMAD.MOV.U32 R14, RZ, RZ, R19 ;  /* 0x000000ffff0e7224 */ /* 0x008fe400078e0013 */
[----:B------:R-:W-:-:S05]  /*25350*/  IMAD.MOV.U32 R15, RZ, RZ, R18 ;  /* 0x000000ffff0f7224 */ /* 0x000fca00078e0012 */
        /* <DEDUP_REMOVED lines=16> */
[----:B----4-:R-:W-:-:S02]  /*25460*/  IMAD.MOV.U32 R14, RZ, RZ, R11 ;  /* 0x000000ffff0e7224 */ /* 0x010fc400078e000b */
        /* <DEDUP_REMOVED lines=32> */
[----:B------:R-:W3:Y:S04]  /*25670*/  LDL.LU R17, [R1+0xca0] ;  /* 0x000ca00001117983 */ /* 0x000ee80000300800 */
[----:B------:R-:W2:Y:S04]  /*25680*/  LDL.LU R18, [R1+0xe94] ;  /* 0x000e940001127983 */ /* 0x000ea80000300800 */
[----:B------:R-:W2:Y:S04]  /*25690*/  LDL.LU R19, [R1+0xe8c] ;  /* 0x000e8c0001137983 */ /* 0x000ea80000300800 */
[----:B--2---:R-:W-:Y:S04]  /*256a0*/  STL.64 [R1+0x1338], R18 ;  /* 0x0013381201007387 */ /* 0x004fe80000100a00 */
[----:B---3--:R0:W-:Y:S04]  /*256b0*/  STL [R1+0x1330], R17 ;  /* 0x0013301101007387 */ /* 0x0081e80000100800 */
[----:B------:R-:W2:Y:S04]  /*256c0*/  LDL.LU R16, [R1+0x770] ;  /* 0x0007700001107983 */ /* 0x000ea80000300800 */
[----:B0-----:R-:W2:Y:S04]  /*256d0*/  LDL.LU R17, [R1+0x774] ;  /* 0x0007740001117983 */ /* 0x001ea80000300800 */
[----:B------:R-:W3:Y:S04]  /*256e0*/  LDL.LU R18, [R1+0x778] ;  /* 0x0007780001127983 */ /* 0x000ee80000300800 */
[----:B------:R-:W3:Y:S01]  /*256f0*/  LDL.LU R19, [R1+0x77c] ;  /* 0x00077c0001137983 */ /* 0x000ee20000300800 */
[----:B----4-:R-:W-:Y:S03]  /*25700*/  HMMA.16816.F32 R4, R4, R22, R8 ;  /* 0x000000160404723c */ /* 0x010fe60000001808 */
[----:B---3--:R0:W-:Y:S04]  /*25710*/  STL.64 [R1+0x1350], R18 ;  /* 0x0013501201007387 */ /* 0x0081e80000100a00 */
[----:B--2---:R1:W-:Y:S01]  /*25720*/  STL.64 [R1+0x1348], R16 ;  /* 0x0013481001007387 */ /* 0x0043e20000100a00 */
[----:B0-----:R-:W-:-:S03]  /*25730*/  IMAD.MOV.U32 R18, RZ, RZ, R29 ;  /* 0x000000ffff127224 */ /* 0x001fc600078e001d */
[----:B-1----:R-:W2:Y:S01]  /*25740*/  LDL.LU R16, [R1+0x780] ;  /* 0x0007800001107983 */ /* 0x002ea20000300800 */
[----:B------:R-:W-:-:S03]  /*25750*/  IMAD.MOV.U32 R17, RZ, RZ, R0 ;  /* 0x000000ffff117224 */ /* 0x000fc600078e0000 */
[----:B------:R-:W3:Y:S01]  /*25760*/  LDL.LU R0, [R1+0x1480] ;  /* 0x0014800001007983 */ /* 0x000ee20000300800 */
[----:B------:R-:W-:-:S03]  /*25770*/  IMAD.MOV.U32 R19, RZ, RZ, R2 ;  /* 0x000000ffff137224 */ /* 0x000fc600078e0002 */
[----:B------:R-:W4:Y:S04]  /*25780*/  LDL.LU R29, [R1+0xe84] ;  /* 0x000e8400011d7983 */ /* 0x000f280000300800 */
[----:B------:R-:W2:Y:S04]  /*25790*/  LDL.LU R2, [R1+0xe7c] ;  /* 0x000e7c0001027983 */ /* 0x000ea80000300800 */
[----:B------:R-:W2:Y:S04]  /*257a0*/  LDL.LU.64 R10, [R1+0x1478] ;  /* 0x00147800010a7983 */ /* 0x000ea80000300a00 */
[----:B------:R-:W2:Y:S04]  /*257b0*/  LDL.LU.64 R8, [R1+0x1470] ;  /* 0x0014700001087983 */ /* 0x000ea80000300a00 */
[----:B------:R-:W-:Y:S04]  /*257c0*/  STL.64 [R1+0x4b0], R4 ;  /* 0x0004b00401007387 */ /* 0x000fe80000100a00 */
[----:B------:R0:W-:Y:S02]  /*257d0*/  STL.64 [R1+0x4b8], R6 ;  /* 0x0004b80601007387 */ /* 0x0001e40000100a00 */
[----:B0-----:R-:W-:-:S02]  /*257e0*/  IMAD.MOV.U32 R6, RZ, RZ, R12 ;  /* 0x000000ffff067224 */ /* 0x001fc400078e000c */
[----:B--2---:R-:W-:Y:S01]  /*257f0*/  HMMA.16816.F32 R12, R8, R14, R24 ;  /* 0x0000000e080c723c */ /* 0x004fe20000001818 */
[----:B------:R-:W2:Y:S04]  /*25800*/  LDL.LU.64 R26, [R1+0x1468] ;  /* 0x00146800011a7983 */ /* 0x000ea80000300a00 */
[----:B------:R-:W2:-:S14]  /*25810*/  LDL.LU.64 R24, [R1+0x1460] ;  /* 0x0014600001187983 */ /* 0x000e9c0000300a00 */
        /* <DEDUP_REMOVED lines=77> */
[----:B------:R-:W2:-:S13]  /*25cf0*/  LDL.LU R17, [R1+0x1330] ;  /* 0x0013300001117983 */ /* 0x000e9a0000300800 */
[----:B------:R-:W-:Y:S04]  /*25d00*/  STL.64 [R1+0x770], R24 ;  /* 0x0007701801007387 */ /* 0x000fe80000100a00 */
[----:B------:R0:W-:Y:S04]  /*25d10*/  STL.64 [R1+0x778], R26 ;  /* 0x0007781a01007387 */ /* 0x0001e80000100a00 */
[----:B0-----:R-:W2:Y:S04]  /*25d20*/  LDL.LU.64 R26, [R1+0x1328] ;  /* 0x00132800011a7983 */ /* 0x001ea80000300a00 */
[----:B------:R-:W2:Y:S01]  /*25d30*/  LDL.LU.64 R24, [R1+0x1320] ;  /* 0x0013200001187983 */ /* 0x000ea20000300a00 */
[----:B------:R-:W-:-:S02]  /*25d40*/  IMAD.MOV.U32 R7, RZ, RZ, R3 ;  /* 0x000000ffff077224 */ /* 0x000fc400078e0003 */
[----:B------:R-:W0:Y:S05]  /*25d50*/  LDC R3, c[0x0][0x3a8] ;  /* 0x0000ea00ff037b82 */ /* 0x000e2a0000000800 */
[----:B--2---:R-:W-:Y:S01]  /*25d60*/  HMMA.16816.F32 R4, R8, R6, R24 ;  /* 0x000000060804723c */ /* 0x004fe20000001818 */
[----:B------:R-:W2:Y:S04]  /*25d70*/  LDL.LU.64 R26, [R1+0x1318] ;  /* 0x00131800011a7983 */ /* 0x000ea80000300a00 */
[----:B------:R-:W2:Y:S01]  /*25d80*/  LDL.LU.64 R24, [R1+0x1310] ;  /* 0x0013100001187983 */ /* 0x000ea20000300a00 */
[----:B0-----:R-:W-:-:S04]  /*25d90*/  IMAD.SHL.U32 R14, R3, 0x20, RZ ;  /* 0x00000020030e7824 */ /* 0x001fc800078e00ff */
[----:B------:R-:W-:-:S09]  /*25da0*/  IMAD.SHL.U32 R14, R14, 0x2, RZ ;  /* 0x000000020e0e7824 */ /* 0x000fd200078e00ff */
[----:B------:R3:W-:Y:S04]  /*25db0*/  STL.64 [R1+0x760], R4 ;  /* 0x0007600401007387 */ /* 0x0007e80000100a00 */
[----:B------:R-:W-:Y:S01]  /*25dc0*/  STL.64 [R1+0x768], R6 ;  /* 0x0007680601007387 */ /* 0x000fe20000100a00 */
[----:B---3--:R-:W-:-:S05]  /*25dd0*/  IADD3 R4, P0, PT, R12, R14, RZ ;  /* 0x0000000e0c047210 */ /* 0x008fca0007f1e0ff */
[----:B------:R2:W-:Y:S01]  /*25de0*/  STL [R1+0x12e4], R4 ;  /* 0x0012e40401007387 */ /* 0x0005e20000100800 */
[----:B------:R-:W-:Y:S02]  /*25df0*/  IMAD.X R3, R13, 0x1, R0, P0 ;  /* 0x000000010d037824 */ /* 0x000fe400000e0600 */
[----:B------:R-:W-:Y:S01]  /*25e00*/  VIADD R28, R28, 0x1 ;  /* 0x000000011c1c7836 */ /* 0x000fe20000000000 */
[-C--:B------:R-:W-:Y:S02]  /*25e10*/  IADD3 R17, P4, PT, R17, R14.reuse, RZ ;  /* 0x0000000e11117210 */ /* 0x080fe40007f9e0ff */
[----:B------:R-:W-:Y:S01]  /*25e20*/  IADD3 R18, P3, PT, R18, R14, RZ ;  /* 0x0000000e12127210 */ /* 0x000fe20007f7e0ff */
[----:B------:R-:W-:Y:S04]  /*25e30*/  STL [R1+0x12e8], R3 ;  /* 0x0012e80301007387 */ /* 0x000fe80000100800 */
[----:B------:R0:W-:Y:S01]  /*25e40*/  STL [R1+0xc98], R28 ;  /* 0x000c981c01007387 */ /* 0x0001e20000100800 */
[----:B------:R-:W-:Y:S01]  /*25e50*/  ISETP.NE.U32.AND P0, PT, R28, UR8, PT ;  /* 0x000000081c007c0c */ /* 0x000fe2000bf05070 */
[----:B--2---:R-:W-:-:S15]  /*25e60*/  HMMA.16816.F32 R4, R8, R22, R24 ;  /* 0x000000160804723c */ /* 0x004fde0000001818 */
[----:B------:R-:W-:-:S04]  /*25e70*/  NOP ;  /* 0x0000000000007918 */ /* 0x000fc80000000000 */
[----:B------:R-:W-:Y:S04]  /*25e80*/  STL.64 [R1+0x6f0], R4 ;  /* 0x0006f00401007387 */ /* 0x000fe80000100a00 */
[----:B------:R-:W-:Y:S04]  /*25e90*/  STL.64 [R1+0x6f8], R6 ;  /* 0x0006f80601007387 */ /* 0x000fe80000100a00 */
[----:B0-----:R-:W2:Y:S04]  /*25ea0*/  LDL.LU R28, [R1+0xe74] ;  /* 0x000e7400011c7983 */ /* 0x001ea80000300800 */
[----:B------:R-:W-:Y:S04]  /*25eb0*/  STL [R1+0xca0], R17 ;  /* 0x000ca01101007387 */ /* 0x000fe80000100800 */
[----:B------:R-:W-:Y:S04]  /*25ec0*/  STL [R1+0xe94], R18 ;  /* 0x000e941201007387 */ /* 0x000fe80000100800 */
[----:B------:R-:W3:Y:S01]  /*25ed0*/  LDL.LU R8, [R1+0xe64] ;  /* 0x000e640001087983 */ /* 0x000ee20000300800 */
[----:B------:R-:W-:-:S02]  /*25ee0*/  IADD3 R19, P6, PT, R19, R14, RZ ;  /* 0x0000000e13137210 */ /* 0x000fc40007fde0ff */
[----:B----4-:R-:W-:-:S03]  /*25ef0*/  IADD3 R29, P5, PT, R29, R14, RZ ;  /* 0x0000000e1d1d7210 */ /* 0x010fc60007fbe0ff */
[----:B------:R-:W-:Y:S04]  /*25f00*/  STL [R1+0xe8c], R19 ;  /* 0x000e8c1301007387 */ /* 0x000fe80000100800 */
[----:B---3--:R0:W-:Y:S04]  /*25f10*/  STL [R1+0x1300], R8 ;  /* 0x0013000801007387 */ /* 0x0081e80000100800 */
[----:B------:R-:W-:Y:S04]  /*25f20*/  STL [R1+0xe84], R29 ;  /* 0x000e841d01007387 */ /* 0x000fe80000100800 */
[----:B0-----:R-:W3:Y:S01]  /*25f30*/  LDL.LU R8, [R1+0xe90] ;  /* 0x000e900001087983 */ /* 0x001ee20000300800 */
[----:B------:R-:W-:-:S05]  /*25f40*/  IADD3 R2, P2, PT, R2, R14, RZ ;  /* 0x0000000e02027210 */ /* 0x000fca0007f5e0ff */
[----:B------:R-:W-:Y:S04]  /*25f50*/  STL [R1+0xe7c], R2 ;  /* 0x000e7c0201007387 */ /* 0x000fe80000100800 */
[----:B---3--:R0:W-:Y:S04]  /*25f60*/  STL [R1+0x1304], R8 ;  /* 0x0013040801007387 */ /* 0x0081e80000100800 */
[----:B0-----:R-:W3:Y:S01]  /*25f70*/  LDL.LU R8, [R1+0xe6c] ;  /* 0x000e6c0001087983 */ /* 0x001ee20000300800 */
[----:B--2---:R-:W-:-:S03]  /*25f80*/  IADD3 R28, P1, PT, R28, R14, RZ ;  /* 0x0000000e1c1c7210 */ /* 0x004fc60007f3e0ff */
[----:B---3--:R0:W-:Y:S04]  /*25f90*/  STL [R1+0x1308], R8 ;  /* 0x0013080801007387 */ /* 0x0081e80000100800 */
        /* <DEDUP_REMOVED lines=22> */
[----:B------:R0:W-:Y:S04]  /*26100*/  STL [R1+0xe74], R28 ;  /* 0x000e741c01007387 */ /* 0x0001e80000100800 */
[----:B------:R-:W3:Y:S04]  /*26110*/  LDL.LU R17, [R1+0xe0c] ;  /* 0x000e0c0001117983 */ /* 0x000ee80000300800 */
[----:B------:R-:W3:Y:S04]  /*26120*/  LDL.LU R18, [R1+0xe30] ;  /* 0x000e300001127983 */ /* 0x000ee80000300800 */
[----:B------:R-:W3:Y:S04]  /*26130*/  LDL.LU R19, [R1+0xe04] ;  /* 0x000e040001137983 */ /* 0x000ee80000300800 */
[----:B------:R-:W3:Y:S04]  /*26140*/  LDL.LU R29, [R1+0xe28] ;  /* 0x000e2800011d7983 */ /* 0x000ee80000300800 */
[----:B0-----:R-:W3:Y:S01]  /*26150*/  LDL.LU R28, [R1+0xdfc] ;  /* 0x000dfc00011c7983 */ /* 0x001ee20000300800 */
[----:B--2---:R-:W-:-:S05]  /*26160*/  IMAD.X R8, R8, 0x1, R0, P4 ;  /* 0x0000000108087824 */ /* 0x004fca00020e0600 */
[----:B------:R0:W-:Y:S04]  /*26170*/  STL [R1+0xc9c], R8 ;  /* 0x000c9c0801007387 */ /* 0x0001e80000100800 */
[----:B0-----:R-:W2:Y:S02]  /*26180*/  LDL.LU R8, [R1+0x1308] ;  /* 0x0013080001087983 */ /* 0x001ea40000300800 */
[----:B--2---:R-:W-:-:S05]  /*26190*/  IADD3 R8, P4, PT, R8, R14, RZ ;  /* 0x0000000e08087210 */ /* 0x004fca0007f9e0ff */
[----:B------:R0:W-:Y:S04]  /*261a0*/  STL [R1+0xe6c], R8 ;  /* 0x000e6c0801007387 */ /* 0x0001e80000100800 */
[----:B0-----:R-:W2:Y:S02]  /*261b0*/  LDL.LU R8, [R1+0x1304] ;  /* 0x0013040001087983 */ /* 0x001ea40000300800 */
[----:B--2---:R-:W-:-:S05]  /*261c0*/  IMAD.X R8, R8, 0x1, R0, P3 ;  /* 0x0000000108087824 */ /* 0x004fca00018e0600 */
[----:B------:R0:W-:Y:S04]  /*261d0*/  STL [R1+0xe90], R8 ;  /* 0x000e900801007387 */ /* 0x0001e80000100800 */
[----:B0-----:R-:W2:Y:S01]  /*261e0*/  LDL.LU R8, [R1+0x1300] ;  /* 0x0013000001087983 */ /* 0x001ea20000300800 */
[--C-:B---3--:R-:W-:Y:S01]  /*261f0*/  IMAD.X R9, R9, 0x1, R0.reuse, P6 ;  /* 0x0000000109097824 */ /* 0x108fe200030e0600 */
[-C--:B----4-:R-:W-:Y:S01]  /*26200*/  IADD3 R10, P6, PT, R10, R14.reuse, RZ ;  /* 0x0000000e0a0a7210 */ /* 0x090fe20007fde0ff */
[--C-:B------:R-:W-:Y:S01]  /*26210*/  IMAD.X R11, R11, 0x1, R0.reuse, P5 ;  /* 0x000000010b0b7824 */ /* 0x100fe200028e0600 */
[-C--:B------:R-:W-:Y:S01]  /*26220*/  IADD3 R24, P5, PT, R24, R14.reuse, RZ ;  /* 0x0000000e18187210 */ /* 0x080fe20007fbe0ff */
[--C-:B------:R-:W-:Y:S01]  /*26230*/  IMAD.X R25, R25, 0x1, R0.reuse, P2 ;  /* 0x0000000119197824 */ /* 0x100fe200010e0600 */
[-C--:B------:R-:W-:Y:S01]  /*26240*/  IADD3 R26, P2, PT, R26, R14.reuse, RZ ;  /* 0x0000000e1a1a7210 */ /* 0x080fe20007f5e0ff */
[--C-:B------:R-:W-:Y:S01]  /*26250*/  IMAD.X R27, R27, 0x1, R0.reuse, P1 ;  /* 0x000000011b1b7824 */ /* 0x100fe200008e0600 */
[-C--:B------:R-:W-:Y:S01]  /*26260*/  IADD3 R3, P1, PT, R3, R14.reuse, RZ ;  /* 0x0000000e03037210 */ /* 0x080fe20007f3e0ff */
[--C-:B------:R-:W-:Y:S01]  /*26270*/  IMAD.X R4, R4, 0x1, R0.reuse, P4 ;  /* 0x0000000104047824 */ /* 0x100fe200020e0600 */
[-C--:B------:R-:W-:Y:S01]  /*26280*/  IADD3 R5, P4, PT, R5, R14.reuse, RZ ;  /* 0x0000000e05057210 */ /* 0x080fe20007f9e0ff */
[--C-:B------:R-:W-:Y:S01]  /*26290*/  IMAD.X R15, R15, 0x1, R0.reuse, P6 ;  /* 0x000000010f0f7824 */ /* 0x100fe200030e0600 */
[----:B------:R-:W-:Y:S01]  /*262a0*/  IADD3 R20, P6, PT, R20, R14, RZ ;  /* 0x0000000e14147210 */ /* 0x000fe20007fde0ff */
[----:B------:R-:W-:-:S02]  /*262b0*/  IMAD.X R21, R21, 0x1, R0, P5 ;  /* 0x0000000115157824 */ /* 0x000fc400028e0600 */
[--C-:B------:R-:W-:Y:S01]  /*262c0*/  IMAD.X R23, R23, 0x1, R0.reuse, P2 ;  /* 0x0000000117177824 */ /* 0x100fe200010e0600 */
[-C--:B------:R-:W-:Y:S02]  /*262d0*/  IADD3 R2, P2, PT, R2, R14.reuse, RZ ;  /* 0x0000000e02027210 */ /* 0x080fe40007f5e0ff */
[-C--:B------:R-:W-:Y:S01]  /*262e0*/  IADD3 R22, P5, PT, R22, R14.reuse, RZ ;  /* 0x0000000e16167210 */ /* 0x080fe20007fbe0ff */
[--C-:B------:R-:W-:Y:S01]  /*262f0*/  IMAD.X R13, R13, 0x1, R0.reuse, P1 ;  /* 0x000000010d0d7824 */ /* 0x100fe200008e0600 */
[-C--:B------:R-:W-:Y:S01]  /*26300*/  IADD3 R12, P1, PT, R12, R14.reuse, RZ ;  /* 0x0000000e0c0c7210 */ /* 0x080fe20007f3e0ff */
[--C-:B------:R-:W-:Y:S01]  /*26310*/  IMAD.X R16, R16, 0x1, R0.reuse, P4 ;  /* 0x0000000110107824 */ /* 0x100fe200020e0600 */
[-C--:B------:R-:W-:Y:S01]  /*26320*/  IADD3 R17, P4, PT, R17, R14.reuse, RZ ;  /* 0x0000000e11117210 */ /* 0x080fe20007f9e0ff */
[----:B------:R-:W-:Y:S01]  /*26330*/  IMAD.X R29, R29, 0x1, R0, P6 ;  /* 0x000000011d1d7824 */ /* 0x000fe200030e0600 */
[-C--:B------:R-:W-:Y:S02]  /*26340*/  IADD3 R28, P6, PT, R28, R14.reuse, RZ ;  /* 0x0000000e1c1c7210 */ /* 0x080fe40007fde0ff */
[----:B--2---:R-:W-:-:S05]  /*26350*/  IADD3 R8, P3, PT, R8, R14, RZ ;  /* 0x0000000e08087210 */ /* 0x004fca0007f7e0ff */
[----:B------:R-:W-:Y:S04]  /*26360*/  STL [R1+0xe64], R8 ;  /* 0x000e640801007387 */ /* 0x000fe80000100800 */
[----:B------:R-:W-:Y:S04]  /*26370*/  STL [R1+0xe88], R9 ;  /* 0x000e880901007387 */ /* 0x000fe80000100800 */
[----:B------:R-:W-:Y:S04]  /*26380*/  STL [R1+0xe5c], R10 ;  /* 0x000e5c0a01007387 */ /* 0x000fe80000100800 */
[----:B------:R-:W-:Y:S04]  /*26390*/  STL [R1+0xe80], R11 ;  /* 0x000e800b01007387 */ /* 0x000fe80000100800 */
[----:B------:R-:W-:Y:S04]  /*263a0*/  STL [R1+0xe54], R24 ;  /* 0x000e541801007387 */ /* 0x000fe80000100800 */
[----:B------:R-:W-:Y:S04]  /*263b0*/  STL [R1+0xe78], R25 ;  /* 0x000e781901007387 */ /* 0x000fe80000100800 */
[----:B------:R-:W-:Y:S01]  /*263c0*/  STL [R1+0xe4c], R26 ;  /* 0x000e4c1a01007387 */ /* 0x000fe20000100800 */
[----:B------:R-:W-:-:S03]  /*263d0*/  IMAD.X R6, R6, 0x1, R0, P3 ;  /* 0x0000000106067824 */ /* 0x000fc600018e0600 */
[----:B------:R-:W-:Y:S01]  /*263e0*/  STL [R1+0xe70], R27 ;  /* 0x000e701b01007387 */ /* 0x000fe20000100800 */
[----:B------:R-:W-:-:S03]  /*263f0*/  IADD3 R7, P3, PT, R7, R14, RZ ;  /* 0x0000000e07077210 */ /* 0x000fc60007f7e0ff */
        /* <DEDUP_REMOVED lines=8> */
[----:B------:R0:W-:Y:S04]  /*26480*/  STL [R1+0xe1c], R2 ;  /* 0x000e1c0201007387 */ /* 0x0001e80000100800 */
[----:B------:R-:W-:Y:S01]  /*26490*/  STL [R1+0xe24], R22 ;  /* 0x000e241601007387 */ /* 0x000fe20000100800 */
[----:B------:R-:W-:Y:S01]  /*264a0*/  IMAD.X R18, R18, 0x1, R0, P3 ;  /* 0x0000000112127824 */ /* 0x000fe200018e0600 */
[----:B------:R-:W-:-:S02]  /*264b0*/  IADD3 R19, P3, PT, R19, R14, RZ ;  /* 0x0000000e13137210 */ /* 0x000fc40007f7e0ff */
[----:B0-----:R-:W2:Y:S04]  /*264c0*/  LDL.LU R2, [R1+0xe20] ;  /* 0x000e200001027983 */ /* 0x001ea80000300800 */
[----:B------:R-:W-:Y:S04]  /*264d0*/  STL [R1+0xe48], R23 ;  /* 0x000e481701007387 */ /* 0x000fe80000100800 */
[----:B------:R-:W-:Y:S04]  /*264e0*/  STL [R1+0xe40], R13 ;  /* 0x000e400d01007387 */ /* 0x000fe80000100800 */
[----:B------:R-:W-:Y:S04]  /*264f0*/  STL [R1+0xe14], R12 ;  /* 0x000e140c01007387 */ /* 0x000fe80000100800 */
[----:B------:R-:W-:Y:S04]  /*26500*/  STL [R1+0xe38], R16 ;  /* 0x000e381001007387 */ /* 0x000fe80000100800 */
[----:B------:R-:W-:Y:S04]  /*26510*/  STL [R1+0xe0c], R17 ;  /* 0x000e0c1101007387 */ /* 0x000fe80000100800 */
[----:B------:R-:W-:Y:S04]  /*26520*/  STL [R1+0xe30], R18 ;  /* 0x000e301201007387 */ /* 0x000fe80000100800 */
[----:B------:R0:W-:Y:S04]  /*26530*/  STL [R1+0xdfc], R28 ;  /* 0x000dfc1c01007387 */ /* 0x0001e80000100800 */
[----:B------:R-:W-:Y:S04]  /*26540*/  STL [R1+0xe04], R19 ;  /* 0x000e041301007387 */ /* 0x000fe80000100800 */
[----:B0-----:R-:W3:Y:S04]  /*26550*/  LDL.LU R28, [R1+0xdf4] ;  /* 0x000df400011c7983 */ /* 0x001ee80000300800 */
[----:B------:R-:W-:Y:S04]  /*26560*/  STL [R1+0xe28], R29 ;  /* 0x000e281d01007387 */ /* 0x000fe80000100800 */
[----:B------:R-:W4:Y:S04]  /*26570*/  LDL.LU R8, [R1+0xe10] ;  /* 0x000e100001087983 */ /* 0x000f280000300800 */
[----:B----4-:R0:W-:Y:S04]  /*26580*/  STL [R1+0x12f8], R8 ;  /* 0x0012f80801007387 */ /* 0x0101e80000100800 */
[----:B0-----:R-:W4:Y:S01]  /*26590*/  LDL.LU R8, [R1+0xdec] ;  /* 0x000dec0001087983 */ /* 0x001f220000300800 */
[----:B--2---:R-:W-:-:S03]  /*265a0*/  IMAD.X R2, R2, 0x1, R0, P5 ;  /* 0x0000000102027824 */ /* 0x004fc600028e0600 */
[----:B----4-:R0:W-:Y:S04]  /*265b0*/  STL [R1+0x12fc], R8 ;  /* 0x0012fc0801007387 */ /* 0x0101e80000100800 */
[----:B0-----:R-:W2:Y:S04]  /*265c0*/  LDL.LU R8, [R1+0xe18] ;  /* 0x000e180001087983 */ /* 0x001ea80000300800 */
[----:B------:R-:W4:Y:S04]  /*265d0*/  LDL.LU R9, [R1+0xde4] ;  /* 0x000de40001097983 */ /* 0x000f280000300800 */
        /* <DEDUP_REMOVED lines=18> */
[----:B------:R0:W-:Y:S04]  /*26700*/  STL [R1+0xe20], R2 ;  /* 0x000e200201007387 */ /* 0x0001e80000100800 */
[----:B------:R-:W4:Y:S04]  /*26710*/  LDL.LU R12, [R1+0xdc0] ;  /* 0x000dc000010c7983 */ /* 0x000f280000300800 */
[----:B------:R-:W4:Y:S01]  /*26720*/  LDL.LU R16, [R1+0xd94] ;  /* 0x000d940001107983 */ /* 0x000f220000300800 */
[----:B---3--:R-:W-:-:S03]  /*26730*/  IADD3 R28, P5, PT, R28, R14, RZ ;  /* 0x0000000e1c1c7210 */ /* 0x008fc60007fbe0ff */
[----:B------:R-:W3:Y:S04]  /*26740*/  LDL.LU R17, [R1+0xdb8] ;  /* 0x000db80001117983 */ /* 0x000ee80000300800 */
[----:B------:R-:W3:Y:S04]  /*26750*/  LDL.LU R18, [R1+0xd8c] ;  /* 0x000d8c0001127983 */ /* 0x000ee80000300800 */
[----:B------:R-:W3:Y:S04]  /*26760*/  LDL.LU R29, [R1+0xdb0] ;  /* 0x000db000011d7983 */ /* 0x000ee80000300800 */
[----:B0-----:R-:W3:Y:S04]  /*26770*/  LDL.LU R2, [R1+0xd84] ;  /* 0x000d840001027983 */ /* 0x001ee80000300800 */
[----:B------:R0:W-:Y:S04]  /*26780*/  STL [R1+0xdf4], R28 ;  /* 0x000df41c01007387 */ /* 0x0001e80000100800 */
[----:B0-----:R-:W3:Y:S01]  /*26790*/  LDL.LU R28, [R1+0xda8] ;  /* 0x000da800011c7983 */ /* 0x001ee20000300800 */
[----:B--2---:R-:W-:-:S05]  /*267a0*/  IMAD.X R8, R8, 0x1, R0, P2 ;  /* 0x0000000108087824 */ /* 0x004fca00010e0600 */
[----:B------:R0:W-:Y:S04]  /*267b0*/  STL [R1+0xe18], R8 ;  /* 0x000e180801007387 */ /* 0x0001e80000100800 */
[----:B0-----:R-:W2:Y:S02]  /*267c0*/  LDL.LU R8, [R1+0x12fc] ;  /* 0x0012fc0001087983 */ /* 0x001ea40000300800 */
[----:B--2---:R-:W-:-:S05]  /*267d0*/  IADD3 R8, P2, PT, R8, R14, RZ ;  /* 0x0000000e08087210 */ /* 0x004fca0007f5e0ff */
[----:B------:R0:W-:Y:S04]  /*267e0*/  STL [R1+0xdec], R8 ;  /* 0x000dec0801007387 */ /* 0x0001e80000100800 */
[----:B0-----:R-:W2:Y:S01]  /*267f0*/  LDL.LU R8, [R1+0x12f8] ;  /* 0x0012f80001087983 */ /* 0x001ea20000300800 */
[--C-:B----4-:R-:W-:Y:S01]  /*26800*/  IMAD.X R10, R10, 0x1, R0.reuse, P4 ;  /* 0x000000010a0a7824 */ /* 0x110fe200020e0600 */
        /* <DEDUP_REMOVED lines=17> */
[--C-:B---3--:R-:W-:Y:S01]  /*26920*/  IMAD.X R17, R17, 0x1, R0.reuse, P2 ;  /* 0x0000000111117824 */ /* 0x108fe200010e0600 */
[-C--:B------:R-:W-:Y:S01]  /*26930*/  IADD3 R18, P2, PT, R18, R14.reuse, RZ ;  /* 0x0000000e12127210 */ /* 0x080fe20007f5e0ff */
[----:B--2---:R-:W-:Y:S01]  /*26940*/  IMAD.X R8, R8, 0x1, R0, P1 ;  /* 0x0000000108087824 */ /* 0x004fe200008e0600 */
[----:B------:R-:W-:-:S04]  /*26950*/  IADD3 R9, P1, PT, R9, R14, RZ ;  /* 0x0000000e09097210 */ /* 0x000fc80007f3e0ff */
[----:B------:R-:W-:Y:S04]  /*26960*/  STL [R1+0xe10], R8 ;  /* 0x000e100801007387 */ /* 0x000fe80000100800 */
        /* <DEDUP_REMOVED lines=30> */
[----:B------:R0:W-:Y:S04]  /*26b50*/  STL [R1+0xd84], R2 ;  /* 0x000d840201007387 */ /* 0x0001e80000100800 */
[----:B0-----:R-:W4:Y:S04]  /*26b60*/  LDL.LU R2, [R1+0xd74] ;  /* 0x000d740001027983 */ /* 0x001f280000300800 */
[----:B------:R-:W2:Y:S01]  /*26b70*/  LDL.LU R8, [R1+0xd6c] ;  /* 0x000d6c0001087983 */ /* 0x000ea20000300800 */
[----:B------:R-:W-:-:S03]  /*26b80*/  IMAD.X R28, R28, 0x1, R0, P4 ;  /* 0x000000011c1c7824 */ /* 0x000fc600020e0600 */
[----:B--2---:R0:W-:Y:S04]  /*26b90*/  STL [R1+0x12f4], R8 ;  /* 0x0012f40801007387 */ /* 0x0041e80000100800 */
[----:B------:R1:W-:Y:S04]  /*26ba0*/  STL [R1+0xda8], R28 ;  /* 0x000da81c01007387 */ /* 0x0003e80000100800 */
        /* <DEDUP_REMOVED lines=14> */
[----:B------:R-:W2:Y:S01]  /*26c90*/  LDL.LU R20, [R1+0xd34] ;  /* 0x000d340001147983 */ /* 0x000ea20000300800 */
[----:B------:R-:W-:-:S03]  /*26ca0*/  IADD3 R19, P4, PT, R19, R14, RZ ;  /* 0x0000000e13137210 */ /* 0x000fc60007f9e0ff */
[----:B-1----:R-:W2:Y:S04]  /*26cb0*/  LDL.LU R28, [R1+0xd58] ;  /* 0x000d5800011c7983 */ /* 0x002ea80000300800 */
[----:B------:R-:W2:Y:S04]  /*26cc0*/  LDL.LU R21, [R1+0xd2c] ;  /* 0x000d2c0001157983 */ /* 0x000ea80000300800 */
[----:B------:R-:W2:Y:S04]  /*26cd0*/  LDL.LU R22, [R1+0xd50] ;  /* 0x000d500001167983 */ /* 0x000ea80000300800 */
[----:B------:R-:W2:Y:S04]  /*26ce0*/  LDL.LU R23, [R1+0xd24] ;  /* 0x000d240001177983 */ /* 0x000ea80000300800 */
[----:B------:R0:W-:Y:S04]  /*26cf0*/  STL [R1+0xd7c], R19 ;  /* 0x000d7c1301007387 */ /* 0x0001e80000100800 */
[----:B------:R-:W2:Y:S04]  /*26d00*/  LDL.LU R13, [R1+0xd48] ;  /* 0x000d4800010d7983 */ /* 0x000ea80000300800 */
[----:B------:R-:W2:Y:S01]  /*26d10*/  LDL.LU R12, [R1+0xd1c] ;  /* 0x000d1c00010c7983 */ /* 0x000ea20000300800 */
[----:B---3--:R-:W-:-:S03]  /*26d20*/  IMAD.X R29, R29, 0x1, R0, P3 ;  /* 0x000000011d1d7824 */ /* 0x008fc600018e0600 */
[----:B------:R-:W3:Y:S04]  /*26d30*/  LDL.LU R16, [R1+0xd40] ;  /* 0x000d400001107983 */ /* 0x000ee80000300800 */
[----:B------:R-:W3:Y:S01]  /*26d40*/  LDL.LU R17, [R1+0xd14] ;  /* 0x000d140001117983 */ /* 0x000ee20000300800 */
[----:B----4-:R-:W-:-:S03]  /*26d50*/  IADD3 R2, P3, PT, R2, R14, RZ ;  /* 0x0000000e02027210 */ /* 0x010fc60007f7e0ff */
[----:B0-----:R-:W4:Y:S04]  /*26d60*/  LDL.LU R19, [R1+0xd38] ;  /* 0x000d380001137983 */ /* 0x001f280000300800 */
[----:B------:R-:W4:Y:S04]  /*26d70*/  LDL.LU R18, [R1+0xd0c] ;  /* 0x000d0c0001127983 */ /* 0x000f280000300800 */
[----:B------:R0:W-:Y:S04]  /*26d80*/  STL [R1+0xda0], R29 ;  /* 0x000da01d01007387 */ /* 0x0001e80000100800 */
[----:B0-----:R-:W4:Y:S04]  /*26d90*/  LDL.LU R29, [R1+0xd30] ;  /* 0x000d3000011d7983 */ /* 0x001f280000300800 */
[----:B------:R0:W-:Y:S04]  /*26da0*/  STL [R1+0xd74], R2 ;  /* 0x000d740201007387 */ /* 0x0001e80000100800 */
[----:B0-----:R-:W4:Y:S01]  /*26db0*/  LDL.LU R2, [R1+0xd04] ;  /* 0x000d040001027983 */ /* 0x001f220000300800 */
[----:B--2---:R-:W-:-:S05]  /*26dc0*/  IMAD.X R8, R8, 0x1, R0, P6 ;  /* 0x0000000108087824 */ /* 0x004fca00030e0600 */
[----:B------:R0:W-:Y:S04]  /*26dd0*/  STL [R1+0xd98], R8 ;  /* 0x000d980801007387 */ /* 0x0001e80000100800 */
[----:B0-----:R-:W2:Y:S01]  /*26de0*/  LDL.LU R8, [R1+0x12f4] ;  /* 0x0012f40001087983 */ /* 0x001ea20000300800 */
        /* <DEDUP_REMOVED lines=20> */
[----:B----4-:R-:W-:Y:S01]  /*26f30*/  IMAD.X R29, R29, 0x1, R0, P5 ;  /* 0x000000011d1d7824 */ /* 0x010fe200028e0600 */
        /* <DEDUP_REMOVED lines=18> */
[----:B------:R-:W-:-:S03]  /*27060*/  IMAD.X R19, R19, 0x1, R0, P6 ;  /* 0x0000000113137824 */ /* 0x000fc600030e0600 */
        /* <DEDUP_REMOVED lines=9> */
[----:B------:R-:W-:-:S03]  /*27100*/  IADD3 R18, P6, PT, R18, R14, RZ ;  /* 0x0000000e12127210 */ /* 0x000fc60007fde0ff */
[----:B0-----:R-:W3:Y:S04]  /*27110*/  LDL.LU R19, [R1+0xcfc] ;  /* 0x000cfc0001137983 */ /* 0x001ee80000300800 */
[----:B------:R-:W-:Y:S04]  /*27120*/  STL [R1+0xd14], R17 ;  /* 0x000d141101007387 */ /* 0x000fe80000100800 */
[----:B------:R0:W-:Y:S04]  /*27130*/  STL [R1+0xd30], R29 ;  /* 0x000d301d01007387 */ /* 0x0001e80000100800 */
[----:B0-----:R-:W4:Y:S04]  /*27140*/  LDL.LU R29, [R1+0xd20] ;  /* 0x000d2000011d7983 */ /* 0x001f280000300800 */
[----:B------:R-:W-:Y:S04]  /*27150*/  STL [R1+0xd0c], R18 ;  /* 0x000d0c1201007387 */ /* 0x000fe80000100800 */
[----:B------:R-:W2:Y:S01]  /*27160*/  LDL.LU R8, [R1+0xd18] ;  /* 0x000d180001087983 */ /* 0x000ea20000300800 */
[----:B------:R-:W-:-:S03]  /*27170*/  IADD3 R2, P5, PT, R2, R14, RZ ;  /* 0x0000000e02027210 */ /* 0x000fc60007fbe0ff */
[----:B--2---:R0:W-:Y:S04]  /*27180*/  STL [R1+0x12f0], R8 ;  /* 0x0012f00801007387 */ /* 0x0041e80000100800 */
[----:B0-----:R-:W2:Y:S04]  /*27190*/  LDL.LU R8, [R1+0xcf4] ;  /* 0x000cf40001087983 */ /* 0x001ea80000300800 */
[----:B------:R0:W-:Y:S04]  /*271a0*/  STL [R1+0xd04], R2 ;  /* 0x000d040201007387 */ /* 0x0001e80000100800 */
        /* <DEDUP_REMOVED lines=13> */
[----:B------:R-:W-:-:S03]  /*27280*/  IMAD.X R28, R28, 0x1, R0, P2 ;  /* 0x000000011c1c7824 */ /* 0x000fc600010e0600 */
[----:B0-----:R-:W2:Y:S04]  /*27290*/  LDL.LU R2, [R1+0xce0] ;  /* 0x000ce00001027983 */ /* 0x001ea80000300800 */
[----:B------:R-:W2:Y:S04]  /*272a0*/  LDL.LU R20, [R1+0xcb4] ;  /* 0x000cb40001147983 */ /* 0x000ea80000300800 */
[----:B------:R-:W2:Y:S04]  /*272b0*/  LDL.LU R21, [R1+0xcd8] ;  /* 0x000cd80001157983 */ /* 0x000ea80000300800 */
[----:B------:R-:W2:Y:S04]  /*272c0*/  LDL.LU R22, [R1+0xcac] ;  /* 0x000cac0001167983 */ /* 0x000ea80000300800 */
[----:B------:R0:W-:Y:S04]  /*272d0*/  STL [R1+0xd28], R28 ;  /* 0x000d281c01007387 */ /* 0x0001e80000100800 */
[----:B------:R-:W2:Y:S04]  /*272e0*/  LDL.LU R23, [R1+0xcd0] ;  /* 0x000cd00001177983 */ /* 0x000ea80000300800 */
[----:B------:R-:W2:Y:S01]  /*272f0*/  LDL.LU R13, [R1+0x1290] ;  /* 0x00129000010d7983 */ /* 0x000ea20000300800 */
[----:B---3--:R-:W-:-:S03]  /*27300*/  IADD3 R19, P2, PT, R19, R14, RZ ;  /* 0x0000000e13137210 */ /* 0x008fc60007f5e0ff */
[----:B------:R-:W3:Y:S04]  /*27310*/  LDL.LU R12, [R1+0xcc8] ;  /* 0x000cc800010c7983 */ /* 0x000ee80000300800 */
[----:B------:R-:W3:Y:S01]  /*27320*/  LDL.LU R16, [R1+0xeac] ;  /* 0x000eac0001107983 */ /* 0x000ee20000300800 */
[----:B----4-:R-:W-:-:S03]  /*27330*/  IMAD.X R29, R29, 0x1, R0, P1 ;  /* 0x000000011d1d7824 */ /* 0x010fc600008e0600 */
[----:B0-----:R-:W4:Y:S04]  /*27340*/  LDL.LU R28, [R1+0xcc0] ;  /* 0x000cc000011c7983 */ /* 0x001f280000300800 */
[----:B------:R-:W3:Y:S04]  /*27350*/  LDL.LU R17, [R1+0x1210] ;  /* 0x0012100001117983 */ /* 0x000ee80000300800 */
[----:B------:R0:W-:Y:S04]  /*27360*/  STL [R1+0xcfc], R19 ;  /* 0x000cfc1301007387 */ /* 0x0001e80000100800 */
[----:B0-----:R-:W3:Y:S04]  /*27370*/  LDL.LU R19, [R1+0xcb8] ;  /* 0x000cb80001137983 */ /* 0x001ee80000300800 */
[----:B------:R-:W3:Y:S04]  /*27380*/  LDL.LU R18, [R1+0x120c] ;  /* 0x00120c0001127983 */ /* 0x000ee80000300800 */
[----:B------:R0:W-:Y:S04]  /*27390*/  STL [R1+0xd20], R29 ;  /* 0x000d201d01007387 */ /* 0x0001e80000100800 */
[----:B0-----:R-:W3:Y:S01]  /*273a0*/  LDL.LU R29, [R1+0xcb0] ;  /* 0x000cb000011d7983 */ /* 0x001ee20000300800 */
[----:B--2---:R-:W-:-:S05]  /*273b0*/  IADD3 R8, P1, PT, R8, R14, RZ ;  /* 0x0000000e08087210 */ /* 0x004fca0007f3e0ff */
        /* <DEDUP_REMOVED lines=16> */
[--C-:B------:R-:W-:Y:S01]  /*274c0*/  IMAD.X R23, R23, 0x1, R0.reuse, P5 ;  /* 0x0000000117177824 */ /* 0x100fe200028e0600 */
[----:B------:R-:W-:Y:S01]  /*274d0*/  IADD3 R13, P5, PT, R13, UR9, RZ ;  /* 0x000000090d0d7c10 */ /* 0x000fe2000ffbe0ff */
[----:B----4-:R-:W-:-:S02]  /*274e0*/  IMAD.X R28, R28, 0x1, R0, P1 ;  /* 0x000000011c1c7824 */ /* 0x010fc400008e0600 */
[--C-:B---3--:R-:W-:Y:S02]  /*274f0*/  IMAD.X R12, R12, 0x1, R0.reuse, P2 ;  /* 0x000000010c0c7824 */ /* 0x108fe400010e0600 */
        /* <DEDUP_REMOVED lines=12> */
[----:B------:R-:W-:Y:S04]  /*275c0*/  STL [R1+0xccc], R4 ;  /* 0x000ccc0401007387 */ /* 0x000fe80000100800 */
[----:B------:R-:W-:Y:S04]  /*275d0*/  STL [R1+0xcf0], R5 ;  /* 0x000cf00501007387 */ /* 0x000fe80000100800 */
[----:B------:R-:W-:Y:S04]  /*275e0*/  STL [R1+0xcc4], R6 ;  /* 0x000cc40601007387 */ /* 0x000fe80000100800 */
[----:B------:R0:W-:Y:S01]  /*275f0*/  STL [R1+0xce0], R2 ;  /* 0x000ce00201007387 */ /* 0x0001e20000100800 */
[----:B------:R-:W-:-:S03]  /*27600*/  IADD3 R15, P4, PT, R15, R14, RZ ;  /* 0x0000000e0f0f7210 */ /* 0x000fc60007f9e0ff */
[----:B------:R-:W-:Y:S04]  /*27610*/  STL [R1+0xce8], R7 ;  /* 0x000ce80701007387 */ /* 0x000fe80000100800 */
        /* <DEDUP_REMOVED lines=9> */
[----:B0-----:R-:W3:Y:S01]  /*276b0*/  LDL.LU R28, [R1+0xca8] ;  /* 0x000ca800011c7983 */ /* 0x001ee20000300800 */
[----:B------:R-:W-:Y:S01]  /*276c0*/  IADD3 R16, P2, PT, R16, UR9, RZ ;  /* 0x0000000910107c10 */ /* 0x000fe2000ff5e0ff */
[----:B------:R-:W-:Y:S01]  /*276d0*/  IMAD.X R19, R19, 0x1, R0, P4 ;  /* 0x0000000113137824 */ /* 0x000fe200020e0600 */
[----:B------:R-:W-:-:S02]  /*276e0*/  IADD3 R17, P1, PT, R17, UR9, RZ ;  /* 0x0000000911117c10 */ /* 0x000fc4000ff3e0ff */
[----:B------:R-:W-:Y:S01]  /*276f0*/  IADD3 R18, P4, PT, R18, UR9, RZ ;  /* 0x0000000912127c10 */ /* 0x000fe2000ff9e0ff */
[----:B------:R-:W-:Y:S04]  /*27700*/  STL [R1+0xeac], R16 ;  /* 0x000eac1001007387 */ /* 0x000fe80000100800 */
[----:B------:R0:W-:Y:S01]  /*27710*/  STL [R1+0xcb8], R19 ;  /* 0x000cb81301007387 */ /* 0x0001e20000100800 */
[----:B------:R-:W-:-:S03]  /*27720*/  IMAD.X R29, R29, 0x1, R0, P3 ;  /* 0x000000011d1d7824 */ /* 0x000fc600018e0600 */
[----:B0-----:R-:W4:Y:S04]  /*27730*/  LDL.LU R19, [R1+0x1204] ;  /* 0x0012040001137983 */ /* 0x001f280000300800 */
[----:B------:R-:W-:Y:S04]  /*27740*/  STL [R1+0x1210], R17 ;  /* 0x0012101101007387 */ /* 0x000fe80000100800 */
[----:B------:R-:W4:Y:S04]  /*27750*/  LDL.LU R8, [R1+0x1278] ;  /* 0x0012780001087983 */ /* 0x000f280000300800 */
[----:B------:R-:W4:Y:S04]  /*27760*/  LDL.LU R9, [R1+0x1200] ;  /* 0x0012000001097983 */ /* 0x000f280000300800 */
[----:B------:R-:W-:Y:S04]  /*27770*/  STL [R1+0x120c], R18 ;  /* 0x00120c1201007387 */ /* 0x000fe80000100800 */
[----:B------:R-:W4:Y:S04]  /*27780*/  LDL.LU R10, [R1+0xca4] ;  /* 0x000ca400010a7983 */ /* 0x000f280000300800 */
[----:B------:R0:W-:Y:S04]  /*27790*/  STL [R1+0xcb0], R29 ;  /* 0x000cb01d01007387 */ /* 0x0001e80000100800 */
        /* <DEDUP_REMOVED lines=12> */
[----:B0-----:R-:W4:Y:S04]  /*27860*/  LDL.LU R29, [R1+0x11cc] ;  /* 0x0011cc00011d7983 */ /* 0x001f280000300800 */
[----:B------:R-:W4:Y:S04]  /*27870*/  LDL.LU R20, [R1+0x11f0] ;  /* 0x0011f00001147983 */ /* 0x000f280000300800 */
[----:B------:R-:W4:Y:S04]  /*27880*/  LDL.LU R21, [R1+0x11c4] ;  /* 0x0011c40001157983 */ /* 0x000f280000300800 */
[----:B------:R-:W4:Y:S01]  /*27890*/  LDL.LU R22, [R1+0x11e8] ;  /* 0x0011e80001167983 */ /* 0x000f220000300800 */
[----:B--2---:R-:W-:-:S05]  /*278a0*/  IADD3 R2, P3, PT, R2, UR9, RZ ;  /* 0x0000000902027c10 */ /* 0x004fca000ff7e0ff */
[----:B------:R0:W-:Y:S04]  /*278b0*/  STL [R1+0x1208], R2 ;  /* 0x0012080201007387 */ /* 0x0001e80000100800 */
[----:B------:R-:W2:Y:S04]  /*278c0*/  LDL.LU R23, [R1+0x11bc] ;  /* 0x0011bc0001177983 */ /* 0x000ea80000300800 */
[----:B------:R-:W2:Y:S04]  /*278d0*/  LDL.LU R13, [R1+0x11e0] ;  /* 0x0011e000010d7983 */ /* 0x000ea80000300800 */
[----:B------:R-:W2:Y:S04]  /*278e0*/  LDL.LU R12, [R1+0x11b4] ;  /* 0x0011b400010c7983 */ /* 0x000ea80000300800 */
[----:B------:R-:W2:Y:S04]  /*278f0*/  LDL.LU R16, [R1+0x11d8] ;  /* 0x0011d80001107983 */ /* 0x000ea80000300800 */
[----:B0-----:R-:W2:Y:S04]  /*27900*/  LDL.LU R2, [R1+0x11ac] ;  /* 0x0011ac0001027983 */ /* 0x001ea80000300800 */
[----:B------:R-:W2:Y:S01]  /*27910*/  LDL.LU R17, [R1+0x11d0] ;  /* 0x0011d00001117983 */ /* 0x000ea20000300800 */
[----:B---3--:R-:W-:-:S05]  /*27920*/  IMAD.X R28, R28, 0x1, R0, P6 ;  /* 0x000000011c1c7824 */ /* 0x008fca00030e0600 */
[----:B------:R0:W-:Y:S04]  /*27930*/  STL [R1+0xca8], R28 ;  /* 0x000ca81c01007387 */ /* 0x0001e80000100800 */
[----:B0-----:R-:W3:Y:S04]  /*27940*/  LDL.LU R28, [R1+0x11a4] ;  /* 0x0011a400011c7983 */ /* 0x001ee80000300800 */
[----:B------:R-:W3:Y:S01]  /*27950*/  LDL.LU R18, [R1+0x11c8] ;  /* 0x0011c80001127983 */ /* 0x000ee20000300800 */
[----:B----4-:R-:W-:Y:S02]  /*27960*/  IADD3 R19, P6, PT, R19, UR9, RZ ;  /* 0x0000000913137c10 */ /* 0x010fe4000ffde0ff */
[----:B------:R-:W-:-:S02]  /*27970*/  IADD3.X R8, PT, PT, R8, UR5, RZ, P5, !PT ;  /* 0x0000000508087c10 */ /* 0x000fc4000affe4ff */
[----:B------:R-:W-:Y:S01]  /*27980*/  IADD3 R9, P5, PT, R9, UR9, RZ ;  /* 0x0000000909097c10 */ /* 0x000fe2000ffbe0ff */
[----:B------:R0:W-:Y:S01]  /*27990*/  STL [R1+0x1204], R19 ;  /* 0x0012041301007387 */ /* 0x0001e20000100800 */
[----:B------:R-:W-:Y:S02]  /*279a0*/  IADD3.X R10, PT, PT, R10, UR5, RZ, P2, !PT ;  /* 0x000000050a0a7c10 */ /* 0x000fe400097fe4ff */
[----:B------:R-:W-:Y:S02]  /*279b0*/  IADD3 R11, P2, PT, R11, UR9, RZ ;  /* 0x000000090b0b7c10 */ /* 0x000fe4000ff5e0ff */
[----:B------:R-:W-:Y:S02]  /*279c0*/  IADD3.X R24, PT, PT, R24, UR5, RZ, P1, !PT ;  /* 0x0000000518187c10 */ /* 0x000fe40008ffe4ff */
[----:B------:R-:W-:Y:S02]  /*279d0*/  IADD3 R25, P1, PT, R25, UR9, RZ ;  /* 0x0000000919197c10 */ /* 0x000fe4000ff3e0ff */
[----:B------:R-:W-:-:S02]  /*279e0*/  IADD3.X R26, PT, PT, R26, UR5, RZ, P4, !PT ;  /* 0x000000051a1a7c10 */ /* 0x000fc4000a7fe4ff */
[----:B------:R-:W-:Y:S01]  /*279f0*/  IADD3 R27, P4, PT, R27, UR9, RZ ;  /* 0x000000091b1b7c10 */ /* 0x000fe2000ff9e0ff */
[----:B0-----:R-:W4:Y:S04]  /*27a00*/  LDL.LU R19, [R1+0x119c] ;  /* 0x00119c0001137983 */ /* 0x001f280000300800 */
[----:B------:R-:W-:Y:S04]  /*27a10*/  STL [R1+0x1278], R8 ;  /* 0x0012780801007387 */ /* 0x000fe80000100800 */
[----:B------:R-:W-:Y:S04]  /*27a20*/  STL [R1+0x1200], R9 ;  /* 0x0012000901007387 */ /* 0x000fe80000100800 */
[----:B------:R-:W-:Y:S04]  /*27a30*/  STL [R1+0xca4], R10 ;  /* 0x000ca40a01007387 */ /* 0x000fe80000100800 */
[----:B------:R-:W-:Y:S01]  /*27a40*/  STL [R1+0x11fc], R11 ;  /* 0x0011fc0b01007387 */ /* 0x000fe20000100800 */
[----:B------:R-:W-:-:S03]  /*27a50*/  IADD3.X R3, PT, PT, R3, UR5, RZ, P3, !PT ;  /* 0x0000000503037c10 */ /* 0x000fc60009ffe4ff */
[----:B------:R-:W-:Y:S01]  /*27a60*/  STL [R1+0xea8], R24 ;  /* 0x000ea81801007387 */ /* 0x000fe20000100800 */
[----:B------:R-:W-:-:S03]  /*27a70*/  IADD3 R4, P3, PT, R4, UR9, RZ ;  /* 0x0000000904047c10 */ /* 0x000fc6000ff7e0ff */
[----:B------:R-:W-:Y:S01]  /*27a80*/  STL [R1+0x11f4], R25 ;  /* 0x0011f41901007387 */ /* 0x000fe20000100800 */
[----:B------:R-:W-:-:S03]  /*27a90*/  IADD3.X R5, PT, PT, R5, UR5, RZ, P6, !PT ;  /* 0x0000000505057c10 */ /* 0x000fc6000b7fe4ff */
[----:B------:R-:W-:Y:S01]  /*27aa0*/  STL [R1+0xea4], R26 ;  /* 0x000ea41a01007387 */ /* 0x000fe20000100800 */
[----:B------:R-:W-:-:S03]  /*27ab0*/  IADD3 R6, P6, PT, R6, UR9, RZ ;  /* 0x0000000906067c10 */ /* 0x000fc6000ffde0ff */
[----:B------:R-:W-:Y:S01]  /*27ac0*/  STL [R1+0x11ec], R27 ;  /* 0x0011ec1b01007387 */ /* 0x000fe20000100800 */
[----:B------:R-:W-:Y:S02]  /*27ad0*/  IADD3.X R7, PT, PT, R7, UR5, RZ, P5, !PT ;  /* 0x0000000507077c10 */ /* 0x000fe4000affe4ff */
[----:B------:R-:W-:Y:S01]  /*27ae0*/  IADD3.X R14, PT, PT, R14, UR5, RZ, P2, !PT ;  /* 0x000000050e0e7c10 */ /* 0x000fe200097fe4ff */
[----:B------:R-:W-:Y:S01]  /*27af0*/  STL [R1+0xea0], R3 ;  /* 0x000ea00301007387 */ /* 0x000fe20000100800 */
[----:B------:R-:W-:-:S03]  /*27b00*/  IADD3 R29, P2, PT, R29, UR9, RZ ;  /* 0x000000091d1d7c10 */ /* 0x000fc6000ff5e0ff */
[----:B------:R-:W-:Y:S01]  /*27b10*/  STL [R1+0x11e4], R4 ;  /* 0x0011e40401007387 */ /* 0x000fe20000100800 */
[----:B------:R-:W-:-:S03]  /*27b20*/  IADD3 R15, P5, PT, R15, UR9, RZ ;  /* 0x000000090f0f7c10 */ /* 0x000fc6000ffbe0ff */
[----:B------:R-:W-:Y:S04]  /*27b30*/  STL [R1+0xe9c], R5 ;  /* 0x000e9c0501007387 */ /* 0x000fe80000100800 */
[----:B------:R-:W-:Y:S04]  /*27b40*/  STL [R1+0x11dc], R6 ;  /* 0x0011dc0601007387 */ /* 0x000fe80000100800 */
[----:B------:R-:W-:Y:S01]  /*27b50*/  STL [R1+0xe98], R7 ;  /* 0x000e980701007387 */ /* 0x000fe20000100800 */
[----:B------:R-:W-:-:S03]  /*27b60*/  IADD3.X R20, PT, PT, R20, UR5, RZ, P1, !PT ;  /* 0x0000000514147c10 */ /* 0x000fc60008ffe4ff */
[----:B------:R0:W-:Y:S01]  /*27b70*/  STL [R1+0x11cc], R29 ;  /* 0x0011cc1d01007387 */ /* 0x0001e20000100800 */
[----:B------:R-:W-:-:S03]  /*27b80*/  IADD3 R21, P1, PT, R21, UR9, RZ ;  /* 0x0000000915157c10 */ /* 0x000fc6000ff3e0ff */
[----:B------:R-:W-:Y:S01]  /*27b90*/  STL [R1+0x11d4], R15 ;  /* 0x0011d40f01007387 */ /* 0x000fe20000100800 */
[----:B------:R-:W-:-:S03]  /*27ba0*/  IADD3.X R22, PT, PT, R22, UR5, RZ, P4, !PT ;  /* 0x0000000516167c10 */ /* 0x000fc6000a7fe4ff */
[----:B0-----:R-:W4:Y:S04]  /*27bb0*/  LDL.LU R29, [R1+0x11c0] ;  /* 0x0011c000011d7983 */ /* 0x001f280000300800 */
[----:B------:R-:W-:Y:S04]  /*27bc0*/  STL [R1+0x11f8], R14 ;  /* 0x0011f80e01007387 */ /* 0x000fe80000100800 */
[----:B------:R-:W-:Y:S04]  /*27bd0*/  STL [R1+0x11f0], R20 ;  /* 0x0011f01401007387 */ /* 0x000fe80000100800 */
[----:B------:R-:W-:Y:S04]  /*27be0*/  STL [R1+0x11c4], R21 ;  /* 0x0011c41501007387 */ /* 0x000fe80000100800 */
[----:B------:R-:W-:Y:S01]  /*27bf0*/  STL [R1+0x11e8], R22 ;  /* 0x0011e81601007387 */ /* 0x000fe20000100800 */
[----:B--2---:R-:W-:-:S02]  /*27c00*/  IADD3 R23, P4, PT, R23, UR9, RZ ;  /* 0x0000000917177c10 */ /* 0x004fc4000ff9e0ff */
[----:B------:R-:W-:Y:S02]  /*27c10*/  IADD3.X R13, PT, PT, R13, UR5, RZ, P3, !PT ;  /* 0x000000050d0d7c10 */ /* 0x000fe40009ffe4ff */
[----:B------:R-:W-:Y:S02]  /*27c20*/  IADD3.X R16, PT, PT, R16, UR5, RZ, P6, !PT ;  /* 0x0000000510107c10 */ /* 0x000fe4000b7fe4ff */
[----:B------:R-:W-:Y:S01]  /*27c30*/  IADD3 R12, P3, PT, R12, UR9, RZ ;  /* 0x000000090c0c7c10 */ /* 0x000fe2000ff7e0ff */
[----:B------:R-:W-:Y:S01]  /*27c40*/  STL [R1+0x11bc], R23 ;  /* 0x0011bc1701007387 */ /* 0x000fe20000100800 */
[----:B------:R-:W-:-:S03]  /*27c50*/  IADD3 R2, P6, PT, R2, UR9, RZ ;  /* 0x0000000902027c10 */ /* 0x000fc6000ffde0ff */
[----:B------:R-:W-:Y:S01]  /*27c60*/  STL [R1+0x11e0], R13 ;  /* 0x0011e00d01007387 */ /* 0x000fe20000100800 */
[----:B------:R-:W-:-:S03]  /*27c70*/  IADD3.X R17, PT, PT, R17, UR5, RZ, P5, !PT ;  /* 0x0000000511117c10 */ /* 0x000fc6000affe4ff */
[----:B------:R0:W-:Y:S04]  /*27c80*/  STL [R1+0x11ac], R2 ;  /* 0x0011ac0201007387 */ /* 0x0001e80000100800 */
[----:B------:R-:W-:Y:S04]  /*27c90*/  STL [R1+0x11b4], R12 ;  /* 0x0011b40c01007387 */ /* 0x000fe80000100800 */
[----:B0-----:R-:W2:Y:S01]  /*27ca0*/  LDL.LU R2, [R1+0x1194] ;  /* 0x0011940001027983 */ /* 0x001ea20000300800 */
[----:B---3--:R-:W-:-:S03]  /*27cb0*/  IADD3 R28, P5, PT, R28, UR9, RZ ;  /* 0x000000091c1c7c10 */ /* 0x008fc6000ffbe0ff */
[----:B------:R-:W-:Y:S04]  /*27cc0*/  STL [R1+0x11d8], R16 ;  /* 0x0011d81001007387 */ /* 0x000fe80000100800 */
[----:B------:R0:W-:Y:S04]  /*27cd0*/  STL [R1+0x11a4], R28 ;  /* 0x0011a41c01007387 */ /* 0x0001e80000100800 */
[----:B0-----:R-:W3:Y:S01]  /*27ce0*/  LDL.LU R28, [R1+0x11b8] ;  /* 0x0011b800011c7983 */ /* 0x001ee20000300800 */
[----:B------:R-:W-:-:S03]  /*27cf0*/  IADD3.X R18, PT, PT, R18, UR5, RZ, P2, !PT ;  /* 0x0000000512127c10 */ /* 0x000fc600097fe4ff */
[----:B------:R-:W-:Y:S01]  /*27d00*/  STL [R1+0x11d0], R17 ;  /* 0x0011d01101007387 */ /* 0x000fe20000100800 */
[----:B----4-:R-:W-:-:S03]  /*27d10*/  IADD3 R19, P2, PT, R19, UR9, RZ ;  /* 0x0000000913137c10 */ /* 0x010fc6000ff5e0ff */
        /* <DEDUP_REMOVED lines=21> */
[----:B------:R-:W-:-:S05]  /*27e70*/  IADD3.X R29, PT, PT, R29, UR5, RZ, P1, !PT ;  /* 0x000000051d1d7c10 */ /* 0x000fca0008ffe4ff */
[----:B------:R0:W-:Y:S04]  /*27e80*/  STL [R1+0x11c0], R29 ;  /* 0x0011c01d01007387 */ /* 0x0001e80000100800 */
[----:B------:R-:W4:Y:S04]  /*27e90*/  LDL.LU R23, [R1+0x1168] ;  /* 0x0011680001177983 */ /* 0x000f280000300800 */
[----:B------:R-:W4:Y:S04]  /*27ea0*/  LDL.LU R13, [R1+0x113c] ;  /* 0x00113c00010d7983 */ /* 0x000f280000300800 */
[----:B------:R-:W4:Y:S04]  /*27eb0*/  LDL.LU R12, [R1+0x1160] ;  /* 0x00116000010c7983 */ /* 0x000f280000300800 */
[----:B------:R-:W4:Y:S04]  /*27ec0*/  LDL.LU R16, [R1+0x1134] ;  /* 0x0011340001107983 */ /* 0x000f280000300800 */
[----:B0-----:R-:W4:Y:S04]  /*27ed0*/  LDL.LU R29, [R1+0x1158] ;  /* 0x00115800011d7983 */ /* 0x001f280000300800 */
[----:B------:R-:W4:Y:S01]  /*27ee0*/  LDL.LU R17, [R1+0x112c] ;  /* 0x00112c0001117983 */ /* 0x000f220000300800 */
[----:B--2---:R-:W-:-:S05]  /*27ef0*/  IADD3 R2, P1, PT, R2, UR9, RZ ;  /* 0x0000000902027c10 */ /* 0x004fca000ff3e0ff */
[----:B------:R0:W-:Y:S04]  /*27f00*/  STL [R1+0x1194], R2 ;  /* 0x0011940201007387 */ /* 0x0001e80000100800 */
[----:B0-----:R-:W2:Y:S04]  /*27f10*/  LDL.LU R2, [R1+0x1150] ;  /* 0x0011500001027983 */ /* 0x001ea80000300800 */
[----:B------:R-:W2:Y:S01]  /*27f20*/  LDL.LU R18, [R1+0x1124] ;  /* 0x0011240001127983 */ /* 0x000ea20000300800 */
[----:B---3--:R-:W-:-:S05]  /*27f30*/  IADD3.X R28, PT, PT, R28, UR5, RZ, P4, !PT ;  /* 0x000000051c1c7c10 */ /* 0x008fca000a7fe4ff */
[----:B------:R0:W-:Y:S04]  /*27f40*/  STL [R1+0x11b8], R28 ;  /* 0x0011b81c01007387 */ /* 0x0001e80000100800 */
[----:B0-----:R-:W3:Y:S01]  /*27f50*/  LDL.LU R28, [R1+0x1148] ;  /* 0x00114800011c7983 */ /* 0x001ee20000300800 */
[----:B----4-:R-:W-:Y:S02]  /*27f60*/  IADD3 R8, P4, PT, R8, UR9, RZ ;  /* 0x0000000908087c10 */ /* 0x010fe4000ff9e0ff */
[----:B------:R-:W-:Y:S02]  /*27f70*/  IADD3.X R9, PT, PT, R9, UR5, RZ, P3, !PT ;  /* 0x0000000509097c10 */ /* 0x000fe40009ffe4ff */
[----:B------:R-:W-:Y:S02]  /*27f80*/  IADD3 R10, P3, PT, R10, UR9, RZ ;  /* 0x000000090a0a7c10 */ /* 0x000fe4000ff7e0ff */
[----:B------:R-:W-:-:S02]  /*27f90*/  IADD3.X R11, PT, PT, R11, UR5, RZ, P6, !PT ;  /* 0x000000050b0b7c10 */ /* 0x000fc4000b7fe4ff */
[----:B------:R-:W-:Y:S01]  /*27fa0*/  IADD3 R24, P6, PT, R24, UR9, RZ ;  /* 0x0000000918187c10 */ /* 0x000fe2000ffde0ff */
        /* <DEDUP_REMOVED lines=19> */
[----:B------:R-:W-:-:S03]  /*280e0*/  IADD3.X R15, PT, PT, R15, UR5, RZ, P3, !PT ;  /* 0x000000050f0f7c10 */ /* 0x000fc60009ffe4ff */
[----:B------:R-:W-:Y:S01]  /*280f0*/  STL [R1+0x1164], R5 ;  /* 0x0011640501007387 */ /* 0x000fe20000100800 */
[----:B------:R-:W-:-:S03]  /*28100*/  IADD3 R14, P3, PT, R14, UR9, RZ ;  /* 0x000000090e0e7c10 */ /* 0x000fc6000ff7e0ff */
[----:B------:R-:W-:Y:S04]  /*28110*/  STL [R1+0x1188], R6 ;  /* 0x0011880601007387 */ /* 0x000fe80000100800 */
[----:B------:R-:W-:Y:S01]  /*28120*/  STL [R1+0x115c], R7 ;  /* 0x00115c0701007387 */ /* 0x000fe20000100800 */
[----:B------:R-:W-:-:S03]  /*28130*/  IADD3 R20, P6, PT, R20, UR9, RZ ;  /* 0x0000000914147c10 */ /* 0x000fc6000ffde0ff */
[----:B------:R0:W-:Y:S01]  /*28140*/  STL [R1+0x1178], R19 ;  /* 0x0011781301007387 */ /* 0x0001e20000100800 */
[----:B------:R-:W-:-:S03]  /*28150*/  IADD3.X R21, PT, PT, R21, UR5, RZ, P5, !PT ;  /* 0x0000000515157c10 */ /* 0x000fc6000affe4ff */
[----:B------:R-:W-:Y:S01]  /*28160*/  STL [R1+0x1180], R15 ;  /* 0x0011800f01007387 */ /* 0x000fe20000100800 */
[----:B------:R-:W-:Y:S02]  /*28170*/  IADD3 R22, P5, PT, R22, UR9, RZ ;  /* 0x0000000916167c10 */ /* 0x000fe4000ffbe0ff */
[----:B------:R-:W-:Y:S02]  /*28180*/  IADD3.X R23, PT, PT, R23, UR5, RZ, P2, !PT ;  /* 0x0000000517177c10 */ /* 0x000fe400097fe4ff */
[----:B------:R-:W-:Y:S02]  /*28190*/  IADD3 R13, P2, PT, R13, UR9, RZ ;  /* 0x000000090d0d7c10 */ /* 0x000fe4000ff5e0ff */
[----:B------:R-:W-:Y:S02]  /*281a0*/  IADD3.X R29, PT, PT, R29, UR5, RZ, P4, !PT ;  /* 0x000000051d1d7c10 */ /* 0x000fe4000a7fe4ff */
[----:B------:R-:W-:Y:S01]  /*281b0*/  IADD3.X R12, PT, PT, R12, UR5, RZ, P1, !PT ;  /* 0x000000050c0c7c10 */ /* 0x000fe20008ffe4ff */
[----:B0-----:R-:W4:Y:S04]  /*281c0*/  LDL.LU R19, [R1+0x111c] ;  /* 0x00111c0001137983 */ /* 0x001f280000300800 */
[----:B------:R-:W-:Y:S04]  /*281d0*/  STL [R1+0x1154], R14 ;  /* 0x0011540e01007387 */ /* 0x000fe80000100800 */
[----:B------:R-:W-:Y:S04]  /*281e0*/  STL [R1+0x114c], R20 ;  /* 0x00114c1401007387 */ /* 0x000fe80000100800 */
[----:B------:R-:W-:Y:S04]  /*281f0*/  STL [R1+0x1170], R21 ;  /* 0x0011701501007387 */ /* 0x000fe80000100800 */
[----:B------:R-:W-:Y:S04]  /*28200*/  STL [R1+0x1144], R22 ;  /* 0x0011441601007387 */ /* 0x000fe80000100800 */
[----:B------:R-:W-:Y:S01]  /*28210*/  STL [R1+0x1168], R23 ;  /* 0x0011681701007387 */ /* 0x000fe20000100800 */
[----:B------:R-:W-:-:S03]  /*28220*/  IADD3 R16, P1, PT, R16, UR9, RZ ;  /* 0x0000000910107c10 */ /* 0x000fc6000ff3e0ff */
[----:B------:R-:W-:Y:S04]  /*28230*/  STL [R1+0x113c], R13 ;  /* 0x00113c0d01007387 */ /* 0x000fe80000100800 */
[----:B------:R0:W-:Y:S04]  /*28240*/  STL [R1+0x1158], R29 ;  /* 0x0011581d01007387 */ /* 0x0001e80000100800 */
[----:B------:R-:W-:Y:S01]  /*28250*/  STL [R1+0x1160], R12 ;  /* 0x0011600c01007387 */ /* 0x000fe20000100800 */
[----:B------:R-:W-:-:S03]  /*28260*/  IADD3 R17, P4, PT, R17, UR9, RZ ;  /* 0x0000000911117c10 */ /* 0x000fc6000ff9e0ff */
[----:B0-----:R-:W4:Y:S04]  /*28270*/  LDL.LU R29, [R1+0x1140] ;  /* 0x00114000011d7983 */ /* 0x001f280000300800 */
[----:B------:R-:W-:Y:S01]  /*28280*/  STL [R1+0x1134], R16 ;  /* 0x0011341001007387 */ /* 0x000fe20000100800 */
[----:B--2---:R-:W-:Y:S02]  /*28290*/  IADD3.X R2, PT, PT, R2, UR5, RZ, P3, !PT ;  /* 0x0000000502027c10 */ /* 0x004fe40009ffe4ff */
[----:B------:R-:W-:-:S03]  /*282a0*/  IADD3 R18, P3, PT, R18, UR9, RZ ;  /* 0x0000000912127c10 */ /* 0x000fc6000ff7e0ff */
[----:B------:R0:W-:Y:S04]  /*282b0*/  STL [R1+0x1150], R2 ;  /* 0x0011500201007387 */ /* 0x0001e80000100800 */
[----:B0-----:R-:W2:Y:S04]  /*282c0*/  LDL.LU R2, [R1+0x1114] ;  /* 0x0011140001027983 */ /* 0x001ea80000300800 */
[----:B------:R-:W-:Y:S01]  /*282d0*/  STL [R1+0x112c], R17 ;  /* 0x00112c1101007387 */ /* 0x000fe20000100800 */
[----:B---3--:R-:W-:-:S03]  /*282e0*/  IADD3.X R28, PT, PT, R28, UR5, RZ, P6, !PT ;  /* 0x000000051c1c7c10 */ /* 0x008fc6000b7fe4ff */
[----:B------:R-:W3:Y:S04]  /*282f0*/  LDL.LU R8, [R1+0x1138] ;  /* 0x0011380001087983 */ /* 0x000ee80000300800 */
[----:B------:R-:W3:Y:S04]  /*28300*/  LDL.LU R9, [R1+0x110c] ;  /* 0x00110c0001097983 */ /* 0x000ee80000300800 */
[----:B------:R-:W-:Y:S04]  /*28310*/  STL [R1+0x1124], R18 ;  /* 0x0011241201007387 */ /* 0x000fe80000100800 */
[----:B------:R-:W3:Y:S04]  /*28320*/  LDL.LU R10, [R1+0x1130] ;  /* 0x00113000010a7983 */ /* 0x000ee80000300800 */
[----:B------:R0:W-:Y:S04]  /*28330*/  STL [R1+0x1148], R28 ;  /* 0x0011481c01007387 */ /* 0x0001e80000100800 */
        /* <DEDUP_REMOVED lines=12> */
[----:B0-----:R-:W3:Y:S04]  /*28400*/  LDL.LU R28, [R1+0x10d4] ;  /* 0x0010d400011c7983 */ /* 0x001ee80000300800 */
[----:B------:R-:W3:Y:S04]  /*28410*/  LDL.LU R20, [R1+0x10f8] ;  /* 0x0010f80001147983 */ /* 0x000ee80000300800 */
[----:B------:R-:W3:Y:S04]  /*28420*/  LDL.LU R21, [R1+0x10cc] ;  /* 0x0010cc0001157983 */ /* 0x000ee80000300800 */
[----:B------:R-:W3:Y:S01]  /*28430*/  LDL.LU R22, [R1+0x10f0] ;  /* 0x0010f00001167983 */ /* 0x000ee20000300800 */
[----:B----4-:R-:W-:-:S05]  /*28440*/  IADD3 R19, P6, PT, R19, UR9, RZ ;  /* 0x0000000913137c10 */ /* 0x010fca000ffde0ff */
[----:B------:R0:W-:Y:S04]  /*28450*/  STL [R1+0x111c], R19 ;  /* 0x00111c1301007387 */ /* 0x0001e80000100800 */
[----:B------:R-:W4:Y:S04]  /*28460*/  LDL.LU R23, [R1+0x10c4] ;  /* 0x0010c40001177983 */ /* 0x000f280000300800 */
[----:B------:R-:W4:Y:S04]  /*28470*/  LDL.LU R13, [R1+0x10e8] ;  /* 0x0010e800010d7983 */ /* 0x000f280000300800 */
[----:B------:R-:W4:Y:S04]  /*28480*/  LDL.LU R12, [R1+0x10bc] ;  /* 0x0010bc00010c7983 */ /* 0x000f280000300800 */
[----:B------:R-:W4:Y:S04]  /*28490*/  LDL.LU R16, [R1+0x10e0] ;  /* 0x0010e00001107983 */ /* 0x000f280000300800 */
[----:B0-----:R-:W4:Y:S04]  /*284a0*/  LDL.LU R19, [R1+0x10b4] ;  /* 0x0010b40001137983 */ /* 0x001f280000300800 */
[----:B------:R-:W4:Y:S01]  /*284b0*/  LDL.LU R17, [R1+0x10d8] ;  /* 0x0010d80001117983 */ /* 0x000f220000300800 */
[----:B------:R-:W-:-:S05]  /*284c0*/  IADD3.X R29, PT, PT, R29, UR5, RZ, P5, !PT ;  /* 0x000000051d1d7c10 */ /* 0x000fca000affe4ff */
[----:B------:R0:W-:Y:S04]  /*284d0*/  STL [R1+0x1140], R29 ;  /* 0x0011401d01007387 */ /* 0x0001e80000100800 */
[----:B0-----:R-:W4:Y:S04]  /*284e0*/  LDL.LU R29, [R1+0x10ac] ;  /* 0x0010ac00011d7983 */ /* 0x001f280000300800 */
[----:B------:R-:W4:Y:S01]  /*284f0*/  LDL.LU R18, [R1+0x10d0] ;  /* 0x0010d00001127983 */ /* 0x000f220000300800 */
[----:B--2---:R-:W-:Y:S02]  /*28500*/  IADD3 R2, P5, PT, R2, UR9, RZ ;  /* 0x0000000902027c10 */ /* 0x004fe4000ffbe0ff */
[----:B---3--:R-:W-:-:S02]  /*28510*/  IADD3.X R8, PT, PT, R8, UR5, RZ, P2, !PT ;  /* 0x0000000508087c10 */ /* 0x008fc400097fe4ff */
[----:B------:R-:W-:Y:S01]  /*28520*/  IADD3 R9, P2, PT, R9, UR9, RZ ;  /* 0x0000000909097c10 */ /* 0x000fe2000ff5e0ff */
[----:B------:R0:W-:Y:S01]  /*28530*/  STL [R1+0x1114], R2 ;  /* 0x0011140201007387 */ /* 0x0001e20000100800 */
[----:B------:R-:W-:Y:S02]  /*28540*/  IADD3.X R10, PT, PT, R10, UR5, RZ, P1, !PT ;  /* 0x000000050a0a7c10 */ /* 0x000fe40008ffe4ff */
[----:B------:R-:W-:Y:S02]  /*28550*/  IADD3 R11, P1, PT, R11, UR9, RZ ;  /* 0x000000090b0b7c10 */ /* 0x000fe4000ff3e0ff */
[----:B------:R-:W-:Y:S02]  /*28560*/  IADD3.X R24, PT, PT, R24, UR5, RZ, P4, !PT ;  /* 0x0000000518187c10 */ /* 0x000fe4000a7fe4ff */
[----:B------:R-:W-:Y:S02]  /*28570*/  IADD3 R25, P4, PT, R25, UR9, RZ ;  /* 0x0000000919197c10 */ /* 0x000fe4000ff9e0ff */
[----:B------:R-:W-:Y:S01]  /*28580*/  IADD3.X R26, PT, PT, R26, UR5, RZ, P3, !PT ;  /* 0x000000051a1a7c10 */ /* 0x000fe20009ffe4ff */
[----:B0-----:R-:W2:Y:S04]  /*28590*/  LDL.LU R2, [R1+0x10a4] ;  /* 0x0010a40001027983 */ /* 0x001ea80000300800 */
[----:B------:R-:W-:Y:S04]  /*285a0*/  STL [R1+0x1138], R8 ;  /* 0x0011380801007387 */ /* 0x000fe80000100800 */
[----:B------:R-:W-:Y:S04]  /*285b0*/  STL [R1+0x110c], R9 ;  /* 0x00110c0901007387 */ /* 0x000fe80000100800 */
        /* <DEDUP_REMOVED lines=19> */
[----:B------:R-:W-:Y:S04]  /*286f0*/  STL [R1+0x1108], R7 ;  /* 0x0011080701007387 */ /* 0x000fe80000100800 */
[----:B------:R0:W-:Y:S04]  /*28700*/  STL [R1+0x10d4], R28 ;  /* 0x0010d41c01007387 */ /* 0x0001e80000100800 */
[----:B------:R-:W-:Y:S04]  /*28710*/  STL [R1+0x10dc], R15 ;  /* 0x0010dc0f01007387 */ /* 0x000fe80000100800 */
[----:B0-----:R-:W3:Y:S01]  /*28720*/  LDL.LU R28, [R1+0x10c8] ;  /* 0x0010c800011c7983 */ /* 0x001ee20000300800 */
[----:B------:R-:W-:-:S02]  /*28730*/  IADD3.X R20, PT, PT, R20, UR5, RZ, P4, !PT ;  /* 0x0000000514147c10 */ /* 0x000fc4000a7fe4ff */
[----:B------:R-:W-:Y:S02]  /*28740*/  IADD3 R21, P4, PT, R21, UR9, RZ ;  /* 0x0000000915157c10 */ /* 0x000fe4000ff9e0ff */
[----:B------:R-:W-:Y:S02]  /*28750*/  IADD3.X R22, PT, PT, R22, UR5, RZ, P3, !PT ;  /* 0x0000000516167c10 */ /* 0x000fe40009ffe4ff */
[----:B----4-:R-:W-:Y:S01]  /*28760*/  IADD3 R23, P3, PT, R23, UR9, RZ ;  /* 0x0000000917177c10 */ /* 0x010fe2000ff7e0ff */
[----:B------:R-:W-:Y:S01]  /*28770*/  STL [R1+0x1100], R14 ;  /* 0x0011000e01007387 */ /* 0x000fe20000100800 */
[----:B------:R-:W-:Y:S02]  /*28780*/  IADD3.X R13, PT, PT, R13, UR5, RZ, P6, !PT ;  /* 0x000000050d0d7c10 */ /* 0x000fe4000b7fe4ff */
[----:B------:R-:W-:Y:S01]  /*28790*/  IADD3.X R16, PT, PT, R16, UR5, RZ, P5, !PT ;  /* 0x0000000510107c10 */ /* 0x000fe2000affe4ff */
[----:B------:R-:W-:Y:S04]  /*287a0*/  STL [R1+0x10f8], R20 ;  /* 0x0010f81401007387 */ /* 0x000fe80000100800 */
[----:B------:R-:W-:Y:S01]  /*287b0*/  STL [R1+0x10cc], R21 ;  /* 0x0010cc1501007387 */ /* 0x000fe20000100800 */
[----:B------:R-:W-:-:S02]  /*287c0*/  IADD3 R19, P5, PT, R19, UR9, RZ ;  /* 0x0000000913137c10 */ /* 0x000fc4000ffbe0ff */
[----:B------:R-:W-:Y:S01]  /*287d0*/  IADD3 R12, P6, PT, R12, UR9, RZ ;  /* 0x000000090c0c7c10 */ /* 0x000fe2000ffde0ff */
[----:B------:R-:W-:Y:S04]  /*287e0*/  STL [R1+0x10f0], R22 ;  /* 0x0010f01601007387 */ /* 0x000fe80000100800 */
[----:B------:R-:W-:Y:S01]  /*287f0*/  STL [R1+0x10c4], R23 ;  /* 0x0010c41701007387 */ /* 0x000fe20000100800 */
[----:B------:R-:W-:-:S03]  /*28800*/  IADD3.X R17, PT, PT, R17, UR5, RZ, P2, !PT ;  /* 0x0000000511117c10 */ /* 0x000fc600097fe4ff */
[----:B------:R-:W-:Y:S04]  /*28810*/  STL [R1+0x10e8], R13 ;  /* 0x0010e80d01007387 */ /* 0x000fe80000100800 */
[----:B------:R0:W-:Y:S04]  /*28820*/  STL [R1+0x10b4], R19 ;  /* 0x0010b41301007387 */ /* 0x0001e80000100800 */
[----:B------:R-:W-:Y:S04]  /*28830*/  STL [R1+0x10bc], R12 ;  /* 0x0010bc0c01007387 */ /* 0x000fe80000100800 */
[----:B0-----:R-:W4:Y:S01]  /*28840*/  LDL.LU R19, [R1+0x109c] ;  /* 0x00109c0001137983 */ /* 0x001f220000300800 */
[----:B------:R-:W-:-:S03]  /*28850*/  IADD3 R29, P2, PT, R29, UR9, RZ ;  /* 0x000000091d1d7c10 */ /* 0x000fc6000ff5e0ff */
[----:B------:R-:W-:Y:S01]  /*28860*/  STL [R1+0x10e0], R16 ;  /* 0x0010e01001007387 */ /* 0x000fe20000100800 */
[----:B------:R-:W-:-:S03]  /*28870*/  IADD3.X R18, PT, PT, R18, UR5, RZ, P1, !PT ;  /* 0x0000000512127c10 */ /* 0x000fc60008ffe4ff */
[----:B------:R0:W-:Y:S04]  /*28880*/  STL [R1+0x10ac], R29 ;  /* 0x0010ac1d01007387 */ /* 0x0001e80000100800 */
[----:B0-----:R-:W4:Y:S04]  /*28890*/  LDL.LU R29, [R1+0x10c0] ;  /* 0x0010c000011d7983 */ /* 0x001f280000300800 */
[----:B------:R-:W-:Y:S04]  /*288a0*/  STL [R1+0x10d8], R17 ;  /* 0x0010d81101007387 */ /* 0x000fe80000100800 */
[----:B------:R-:W4:Y:S04]  /*288b0*/  LDL.LU R8, [R1+0x1094] ;  /* 0x0010940001087983 */ /* 0x000f280000300800 */
[----:B------:R-:W4:Y:S04]  /*288c0*/  LDL.LU R9, [R1+0x10b8] ;  /* 0x0010b80001097983 */ /* 0x000f280000300800 */
[----:B------:R-:W-:Y:S04]  /*288d0*/  STL [R1+0x10d0], R18 ;  /* 0x0010d01201007387 */ /* 0x000fe80000100800 */
[----:B------:R-:W4:Y:S01]  /*288e0*/  LDL.LU R10, [R1+0x108c] ;  /* 0x00108c00010a7983 */ /* 0x000f220000300800 */
[----:B--2---:R-:W-:-:S05]  /*288f0*/  IADD3 R2, P1, PT, R2, UR9, RZ ;  /* 0x0000000902027c10 */ /* 0x004fca000ff3e0ff */
        /* <DEDUP_REMOVED lines=13> */
[----:B0-----:R-:W2:Y:S04]  /*289d0*/  LDL.LU R2, [R1+0x1080] ;  /* 0x0010800001027983 */ /* 0x001ea80000300800 */
[----:B------:R-:W2:Y:S04]  /*289e0*/  LDL.LU R20, [R1+0x1054] ;  /* 0x0010540001147983 */ /* 0x000ea80000300800 */
[----:B------:R-:W2:Y:S04]  /*289f0*/  LDL.LU R21, [R1+0x1078] ;  /* 0x0010780001157983 */ /* 0x000ea80000300800 */
[----:B------:R-:W2:Y:S01]  /*28a00*/  LDL.LU R22, [R1+0x104c] ;  /* 0x00104c0001167983 */ /* 0x000ea20000300800 */
[----:B---3--:R-:W-:-:S05]  /*28a10*/  IADD3.X R28, PT, PT, R28, UR5, RZ, P4, !PT ;  /* 0x000000051c1c7c10 */ /* 0x008fca000a7fe4ff */
[----:B------:R0:W-:Y:S04]  /*28a20*/  STL [R1+0x10c8], R28 ;  /* 0x0010c81c01007387 */ /* 0x0001e80000100800 */
[----:B------:R-:W3:Y:S04]  /*28a30*/  LDL.LU R23, [R1+0x1070] ;  /* 0x0010700001177983 */ /* 0x000ee80000300800 */
[----:B------:R-:W3:Y:S04]  /*28a40*/  LDL.LU R13, [R1+0x1044] ;  /* 0x00104400010d7983 */ /* 0x000ee80000300800 */
[----:B------:R-:W3:Y:S04]  /*28a50*/  LDL.LU R12, [R1+0x1068] ;  /* 0x00106800010c7983 */ /* 0x000ee80000300800 */
[----:B------:R-:W3:Y:S04]  /*28a60*/  LDL.LU R16, [R1+0x103c] ;  /* 0x00103c0001107983 */ /* 0x000ee80000300800 */
[----:B0-----:R-:W3:Y:S04]  /*28a70*/  LDL.LU R28, [R1+0x1060] ;  /* 0x00106000011c7983 */ /* 0x001ee80000300800 */
[----:B------:R-:W3:Y:S01]  /*28a80*/  LDL.LU R17, [R1+0x1034] ;  /* 0x0010340001117983 */ /* 0x000ee20000300800 */
[----:B----4-:R-:W-:-:S05]  /*28a90*/  IADD3 R19, P4, PT, R19, UR9, RZ ;  /* 0x0000000913137c10 */ /* 0x010fca000ff9e0ff */
[----:B------:R0:W-:Y:S04]  /*28aa0*/  STL [R1+0x109c], R19 ;  /* 0x00109c1301007387 */ /* 0x0001e80000100800 */
[----:B0-----:R-:W4:Y:S04]  /*28ab0*/  LDL.LU R19, [R1+0x1058] ;  /* 0x0010580001137983 */ /* 0x001f280000300800 */
[----:B------:R-:W4:Y:S01]  /*28ac0*/  LDL.LU R18, [R1+0x102c] ;  /* 0x00102c0001127983 */ /* 0x000f220000300800 */
[----:B------:R-:W-:Y:S02]  /*28ad0*/  IADD3.X R29, PT, PT, R29, UR5, RZ, P3, !PT ;  /* 0x000000051d1d7c10 */ /* 0x000fe40009ffe4ff */
[----:B------:R-:W-:-:S02]  /*28ae0*/  IADD3 R8, P3, PT, R8, UR9, RZ ;  /* 0x0000000908087c10 */ /* 0x000fc4000ff7e0ff */
[----:B------:R-:W-:Y:S02]  /*28af0*/  IADD3.X R9, PT, PT, R9, UR5, RZ, P6, !PT ;  /* 0x0000000509097c10 */ /* 0x000fe4000b7fe4ff */
[----:B------:R-:W-:Y:S01]  /*28b00*/  IADD3 R10, P6, PT, R10, UR9, RZ ;  /* 0x000000090a0a7c10 */ /* 0x000fe2000ffde0ff */
[----:B------:R0:W-:Y:S04]  /*28b10*/  STL [R1+0x10c0], R29 ;  /* 0x0010c01d01007387 */ /* 0x0001e80000100800 */
[----:B0-----:R-:W4:Y:S04]  /*28b20*/  LDL.LU R29, [R1+0x1050] ;  /* 0x00105000011d7983 */ /* 0x001f280000300800 */
[----:B------:R-:W-:Y:S04]  /*28b30*/  STL [R1+0x1094], R8 ;  /* 0x0010940801007387 */ /* 0x000fe80000100800 */
[----:B------:R-:W-:Y:S04]  /*28b40*/  STL [R1+0x10b8], R9 ;  /* 0x0010b80901007387 */ /* 0x000fe80000100800 */
[----:B------:R-:W-:Y:S01]  /*28b50*/  STL [R1+0x108c], R10 ;  /* 0x00108c0a01007387 */ /* 0x000fe20000100800 */
[----:B--2---:R-:W-:-:S02]  /*28b60*/  IADD3.X R11, PT, PT, R11, UR5, RZ, P5, !PT ;  /* 0x000000050b0b7c10 */ /* 0x004fc4000affe4ff */
[----:B------:R-:W-:Y:S02]  /*28b70*/  IADD3 R24, P5, PT, R24, UR9, RZ ;  /* 0x0000000918187c10 */ /* 0x000fe4000ffbe0ff */
[----:B------:R-:W-:Y:S02]  /*28b80*/  IADD3.X R25, PT, PT, R25, UR5, RZ, P2, !PT ;  /* 0x0000000519197c10 */ /* 0x000fe400097fe4ff */
[----:B------:R-:W-:Y:S02]  /*28b90*/  IADD3 R26, P2, PT, R26, UR9, RZ ;  /* 0x000000091a1a7c10 */ /* 0x000fe4000ff5e0ff */
[----:B------:R-:W-:Y:S01]  /*28ba0*/  IADD3.X R27, PT, PT, R27, UR5, RZ, P1, !PT ;  /* 0x000000051b1b7c10 */ /* 0x000fe20008ffe4ff */
        /* <DEDUP_REMOVED lines=23> */
[----:B---3--:R-:W-:Y:S01]  /*28d20*/  IADD3.X R23, PT, PT, R23, UR5, RZ, P1, !PT ;  /* 0x0000000517177c10 */ /* 0x008fe20008ffe4ff */
[----:B0-----:R-:W2:Y:S04]  /*28d30*/  LDL.LU R2, [R1+0x1024] ;  /* 0x0010240001027983 */ /* 0x001ea80000300800 */
[----:B------:R-:W-:Y:S01]  /*28d40*/  STL [R1+0x105c], R14 ;  /* 0x00105c0e01007387 */ /* 0x000fe20000100800 */
[----:B------:R-:W-:-:S03]  /*28d50*/  IADD3 R13, P1, PT, R13, UR9, RZ ;  /* 0x000000090d0d7c10 */ /* 0x000fc6000ff3e0ff */
[----:B------:R-:W-:Y:S04]  /*28d60*/  STL [R1+0x1054], R20 ;  /* 0x0010541401007387 */ /* 0x000fe80000100800 */
[----:B------:R-:W-:Y:S01]  /*28d70*/  STL [R1+0x1078], R21 ;  /* 0x0010781501007387 */ /* 0x000fe20000100800 */
[----:B------:R-:W-:-:S03]  /*28d80*/  IADD3.X R12, PT, PT, R12, UR5, RZ, P4, !PT ;  /* 0x000000050c0c7c10 */ /* 0x000fc6000a7fe4ff */
[----:B------:R-:W-:Y:S01]  /*28d90*/  STL [R1+0x104c], R22 ;  /* 0x00104c1601007387 */ /* 0x000fe20000100800 */
[----:B------:R-:W-:-:S03]  /*28da0*/  IADD3.X R28, PT, PT, R28, UR5, RZ, P3, !PT ;  /* 0x000000051c1c7c10 */ /* 0x000fc60009ffe4ff */
[----:B------:R-:W-:Y:S04]  /*28db0*/  STL [R1+0x1070], R23 ;  /* 0x0010701701007387 */ /* 0x000fe80000100800 */
[----:B------:R-:W-:Y:S04]  /*28dc0*/  STL [R1+0x1044], R13 ;  /* 0x0010440d01007387 */ /* 0x000fe80000100800 */
[----:B------:R0:W-:Y:S04]  /*28dd0*/  STL [R1+0x1060], R28 ;  /* 0x0010601c01007387 */ /* 0x0001e80000100800 */
[----:B------:R-:W-:Y:S04]  /*28de0*/  STL [R1+0x1068], R12 ;  /* 0x0010680c01007387 */ /* 0x000fe80000100800 */
[----:B0-----:R-:W3:Y:S01]  /*28df0*/  LDL.LU R28, [R1+0x1048] ;  /* 0x00104800011c7983 */ /* 0x001ee20000300800 */
[----:B------:R-:W-:-:S02]  /*28e00*/  IADD3 R16, P4, PT, R16, UR9, RZ ;  /* 0x0000000910107c10 */ /* 0x000fc4000ff9e0ff */
[----:B------:R-:W-:-:S03]  /*28e10*/  IADD3 R17, P3, PT, R17, UR9, RZ ;  /* 0x0000000911117c10 */ /* 0x000fc6000ff7e0ff */
[----:B------:R-:W-:Y:S01]  /*28e20*/  STL [R1+0x103c], R16 ;  /* 0x00103c1001007387 */ /* 0x000fe20000100800 */
[----:B----4-:R-:W-:Y:S02]  /*28e30*/  IADD3.X R19, PT, PT, R19, UR5, RZ, P6, !PT ;  /* 0x0000000513137c10 */ /* 0x010fe4000b7fe4ff */
[----:B------:R-:W-:-:S03]  /*28e40*/  IADD3 R18, P6, PT, R18, UR9, RZ ;  /* 0x0000000912127c10 */ /* 0x000fc6000ffde0ff */
[----:B------:R0:W-:Y:S04]  /*28e50*/  STL [R1+0x1058], R19 ;  /* 0x0010581301007387 */ /* 0x0001e80000100800 */
[----:B0-----:R-:W4:Y:S04]  /*28e60*/  LDL.LU R19, [R1+0x101c] ;  /* 0x00101c0001137983 */ /* 0x001f280000300800 */
[----:B------:R-:W-:Y:S04]  /*28e70*/  STL [R1+0x1034], R17 ;  /* 0x0010341101007387 */ /* 0x000fe80000100800 */
[----:B------:R-:W4:Y:S01]  /*28e80*/  LDL.LU R8, [R1+0x1040] ;  /* 0x0010400001087983 */ /* 0x000f220000300800 */
[----:B------:R-:W-:-:S03]  /*28e90*/  IADD3.X R29, PT, PT, R29, UR5, RZ, P5, !PT ;  /* 0x000000051d1d7c10 */ /* 0x000fc6000affe4ff */
        /* <DEDUP_REMOVED lines=28> */
[----:B---3--:R-:W-:-:S05]  /*29060*/  IADD3.X R28, PT, PT, R28, UR5, RZ, P2, !PT ;  /* 0x000000051c1c7c10 */ /* 0x008fca00097fe4ff */
        /* <DEDUP_REMOVED lines=11> */
[----:B------:R-:W-:Y:S01]  /*29120*/  IADD3.X R26, PT, PT, R26, UR5, RZ, P6, !PT ;  /* 0x000000051a1a7c10 */ /* 0x000fe2000b7fe4ff */
[----:B0-----:R-:W4:Y:S04]  /*29130*/  LDL.LU R19, [R1+0xfac] ;  /* 0x000fac0001137983 */ /* 0x001f280000300800 */
        /* <DEDUP_REMOVED lines=37> */
[----:B------:R-:W-:Y:S02]  /*29390*/  IADD3 R2, P2, PT, R2, UR9, RZ ;  /* 0x0000000902027c10 */ /* 0x000fe4000ff5e0ff */
[----:B------:R-:W-:Y:S01]  /*293a0*/  IADD3.X R17, PT, PT, R17, UR5, RZ, P1, !PT ;  /* 0x0000000511117c10 */ /* 0x000fe20008ffe4ff */
[----:B------:R-:W-:Y:S04]  /*293b0*/  STL [R1+0xff0], R13 ;  /* 0x000ff00d01007387 */ /* 0x000fe80000100800 */
[----:B------:R0:W-:Y:S04]  /*293c0*/  STL [R1+0xfbc], R2 ;  /* 0x000fbc0201007387 */ /* 0x0001e80000100800 */
[----:B------:R-:W-:Y:S04]  /*293d0*/  STL [R1+0xfc4], R12 ;  /* 0x000fc40c01007387 */ /* 0x000fe80000100800 */
[----:B0-----:R-:W2:Y:S04]  /*293e0*/  LDL.LU R2, [R1+0xfa4] ;  /* 0x000fa40001027983 */ /* 0x001ea80000300800 */
[----:B------:R-:W-:Y:S01]  /*293f0*/  STL [R1+0xfe8], R16 ;  /* 0x000fe81001007387 */ /* 0x000fe20000100800 */
[----:B---3--:R-:W-:-:S05]  /*29400*/  IADD3 R28, P1, PT, R28, UR9, RZ ;  /* 0x000000091c1c7c10 */ /* 0x008fca000ff3e0ff */
[----:B------:R0:W-:Y:S04]  /*29410*/  STL [R1+0xfb4], R28 ;  /* 0x000fb41c01007387 */ /* 0x0001e80000100800 */
[----:B0-----:R-:W3:Y:S01]  /*29420*/  LDL.LU R28, [R1+0xfc8] ;  /* 0x000fc800011c7983 */ /* 0x001ee20000300800 */
[----:B------:R-:W-:-:S03]  /*29430*/  IADD3.X R18, PT, PT, R18, UR5, RZ, P4, !PT ;  /* 0x0000000512127c10 */ /* 0x000fc6000a7fe4ff */
[----:B------:R-:W-:Y:S04]  /*29440*/  STL [R1+0xfe0], R17 ;  /* 0x000fe01101007387 */ /* 0x000fe80000100800 */
[----:B------:R-:W3:Y:S04]  /*29450*/  LDL.LU R8, [R1+0xf9c] ;  /* 0x000f9c0001087983 */ /* 0x000ee80000300800 */
[----:B------:R-:W3:Y:S04]  /*29460*/  LDL.LU R9, [R1+0xfc0] ;  /* 0x000fc00001097983 */ /* 0x000ee80000300800 */
[----:B------:R-:W-:Y:S04]  /*29470*/  STL [R1+0xfd8], R18 ;  /* 0x000fd81201007387 */ /* 0x000fe80000100800 */
[----:B------:R-:W3:Y:S01]  /*29480*/  LDL.LU R10, [R1+0xf94] ;  /* 0x000f9400010a7983 */ /* 0x000ee20000300800 */
[----:B----4-:R-:W-:-:S05]  /*29490*/  IADD3 R19, P4, PT, R19, UR9, RZ ;  /* 0x0000000913137c10 */ /* 0x010fca000ff9e0ff */
        /* <DEDUP_REMOVED lines=32> */
[----:B------:R-:W-:Y:S02]  /*296a0*/  IADD3 R8, P6, PT, R8, UR9, RZ ;  /* 0x0000000908087c10 */ /* 0x000fe4000ffde0ff */
[----:B------:R-:W-:Y:S02]  /*296b0*/  IADD3.X R9, PT, PT, R9, UR5, RZ, P5, !PT ;  /* 0x0000000509097c10 */ /* 0x000fe4000affe4ff */
[----:B------:R-:W-:Y:S02]  /*296c0*/  IADD3 R10, P5, PT, R10, UR9, RZ ;  /* 0x000000090a0a7c10 */ /* 0x000fe4000ffbe0ff */
[----:B----4-:R-:W-:-:S02]  /*296d0*/  IADD3.X R11, PT, PT, R11, UR5, RZ, P2, !PT ;  /* 0x000000050b0b7c10 */ /* 0x010fc400097fe4ff */
        /* <DEDUP_REMOVED lines=21> */
[----:B------:R-:W-:Y:S04]  /*29830*/  STL [R1+0xf74], R5 ;  /* 0x000f740501007387 */ /* 0x000fe80000100800 */
[----:B------:R-:W-:Y:S01]  /*29840*/  STL [R1+0xf98], R6 ;  /* 0x000f980601007387 */ /* 0x000fe20000100800 */
[----:B------:R-:W-:-:S03]  /*29850*/  IADD3 R14, P5, PT, R14, UR9, RZ ;  /* 0x000000090e0e7c10 */ /* 0x000fc6000ffbe0ff */
[----:B------:R-:W-:Y:S04]  /*29860*/  STL [R1+0xf6c], R7 ;  /* 0x000f6c0701007387 */ /* 0x000fe80000100800 */
[----:B------:R0:W-:Y:S01]  /*29870*/  STL [R1+0xf88], R19 ;  /* 0x000f881301007387 */ /* 0x0001e20000100800 */
[----:B------:R-:W-:-:S03]  /*29880*/  IADD3 R20, P2, PT, R20, UR9, RZ ;  /* 0x0000000914147c10 */ /* 0x000fc6000ff5e0ff */
[----:B------:R-:W-:Y:S01]  /*29890*/  STL [R1+0xf90], R15 ;  /* 0x000f900f01007387 */ /* 0x000fe20000100800 */
[----:B------:R-:W-:Y:S02]  /*298a0*/  IADD3.X R21, PT, PT, R21, UR5, RZ, P1, !PT ;  /* 0x0000000515157c10 */ /* 0x000fe40008ffe4ff */
[----:B------:R-:W-:Y:S02]  /*298b0*/  IADD3 R22, P1, PT, R22, UR9, RZ ;  /* 0x0000000916167c10 */ /* 0x000fe4000ff3e0ff */
[----:B------:R-:W-:Y:S02]  /*298c0*/  IADD3.X R23, PT, PT, R23, UR5, RZ, P4, !PT ;  /* 0x0000000517177c10 */ /* 0x000fe4000a7fe4ff */
[----:B------:R-:W-:Y:S01]  /*298d0*/  IADD3 R13, P4, PT, R13, UR9, RZ ;  /* 0x000000090d0d7c10 */ /* 0x000fe2000ff9e0ff */
[----:B0-----:R-:W4:Y:S04]  /*298e0*/  LDL.LU R19, [R1+0xf2c] ;  /* 0x000f2c0001137983 */ /* 0x001f280000300800 */
[----:B------:R-:W-:Y:S04]  /*298f0*/  STL [R1+0xf64], R14 ;  /* 0x000f640e01007387 */ /* 0x000fe80000100800 */
[----:B------:R-:W-:Y:S04]  /*29900*/  STL [R1+0xf5c], R20 ;  /* 0x000f5c1401007387 */ /* 0x000fe80000100800 */
[----:B------:R-:W-:Y:S01]  /*29910*/  STL [R1+0xf80], R21 ;  /* 0x000f801501007387 */ /* 0x000fe20000100800 */
[----:B------:R-:W-:-:S02]  /*29920*/  IADD3.X R12, PT, PT, R12, UR5, RZ, P3, !PT ;  /* 0x000000050c0c7c10 */ /* 0x000fc40009ffe4ff */
[----:B------:R-:W-:Y:S01]  /*29930*/  IADD3.X R29, PT, PT, R29, UR5, RZ, P6, !PT ;  /* 0x000000051d1d7c10 */ /* 0x000fe2000b7fe4ff */
[----:B------:R-:W-:Y:S01]  /*29940*/  STL [R1+0xf54], R22 ;  /* 0x000f541601007387 */ /* 0x000fe20000100800 */
[----:B------:R-:W-:-:S03]  /*29950*/  IADD3 R16, P3, PT, R16, UR9, RZ ;  /* 0x0000000910107c10 */ /* 0x000fc6000ff7e0ff */
[----:B------:R-:W-:Y:S04]  /*29960*/  STL [R1+0xf78], R23 ;  /* 0x000f781701007387 */ /* 0x000fe80000100800 */
[----:B------:R-:W-:Y:S04]  /*29970*/  STL [R1+0xf4c], R13 ;  /* 0x000f4c0d01007387 */ /* 0x000fe80000100800 */
[----:B------:R0:W-:Y:S04]  /*29980*/  STL [R1+0xf68], R29 ;  /* 0x000f681d01007387 */ /* 0x0001e80000100800 */
[----:B------:R-:W-:Y:S01]  /*29990*/  STL [R1+0xf70], R12 ;  /* 0x000f700c01007387 */ /* 0x000fe20000100800 */
[----:B------:R-:W-:-:S03]  /*299a0*/  IADD3 R17, P6, PT, R17, UR9, RZ ;  /* 0x0000000911117c10 */ /* 0x000fc6000ffde0ff */
[----:B0-----:R-:W4:Y:S04]  /*299b0*/  LDL.LU R29, [R1+0xf50] ;  /* 0x000f5000011d7983 */ /* 0x001f280000300800 */
[----:B------:R-:W-:Y:S01]  /*299c0*/  STL [R1+0xf44], R16 ;  /* 0x000f441001007387 */ /* 0x000fe20000100800 */
[----:B--2---:R-:W-:-:S05]  /*299d0*/  IADD3.X R2, PT, PT, R2, UR5, RZ, P5, !PT ;  /* 0x0000000502027c10 */ /* 0x004fca000affe4ff */
[----:B------:R0:W-:Y:S04]  /*299e0*/  STL [R1+0xf60], R2 ;  /* 0x000f600201007387 */ /* 0x0001e80000100800 */
[----:B0-----:R-:W2:Y:S04]  /*299f0*/  LDL.LU R2, [R1+0xf24] ;  /* 0x000f240001027983 */ /* 0x001ea80000300800 */
[----:B------:R-:W-:Y:S01]  /*29a00*/  STL [R1+0xf3c], R17 ;  /* 0x000f3c1101007387 */ /* 0x000fe20000100800 */
[----:B---3--:R-:W-:-:S05]  /*29a10*/  IADD3.X R28, PT, PT, R28, UR5, RZ, P2, !PT ;  /* 0x000000051c1c7c10 */ /* 0x008fca00097fe4ff */
[----:B------:R0:W-:Y:S04]  /*29a20*/  STL [R1+0xf58], R28 ;  /* 0x000f581c01007387 */ /* 0x0001e80000100800 */
[----:B0-----:R-:W3:Y:S01]  /*29a30*/  LDL.LU R28, [R1+0xf48] ;  /* 0x000f4800011c7983 */ /* 0x001ee20000300800 */
[----:B------:R-:W-:-:S05]  /*29a40*/  IADD3 R18, P5, PT, R18, UR9, RZ ;  /* 0x0000000912127c10 */ /* 0x000fca000ffbe0ff */
        /* <DEDUP_REMOVED lines=26> */
[----:B------:R-:W4:Y:S04]  /*29bf0*/  LDL.LU R16, [R1+0xee8] ;  /* 0x000ee80001107983 */ /* 0x000f280000300800 */
[----:B-1----:R-:W4:Y:S01]  /*29c00*/  LDL.LU R19, [R1+0x1220] ;  /* 0x0012200001137983 */ /* 0x002f220000300800 */
[----:B------:R-:W-:-:S05]  /*29c10*/  IADD3.X R29, PT, PT, R29, UR5, RZ, P1, !PT ;  /* 0x000000051d1d7c10 */ /* 0x000fca0008ffe4ff */
[----:B------:R0:W-:Y:S04]  /*29c20*/  STL [R1+0xf50], R29 ;  /* 0x000f501d01007387 */ /* 0x0001e80000100800 */
[----:B0-----:R-:W4:Y:S01]  /*29c30*/  LDL.LU R29, [R1+0xee0] ;  /* 0x000ee000011d7983 */ /* 0x001f220000300800 */
[----:B--2---:R-:W-:-:S05]  /*29c40*/  IADD3 R2, P1, PT, R2, UR9, RZ ;  /* 0x0000000902027c10 */ /* 0x004fca000ff3e0ff */
[----:B------:R0:W-:Y:S04]  /*29c50*/  STL [R1+0xf24], R2 ;  /* 0x000f240201007387 */ /* 0x0001e80000100800 */
[----:B0-----:R-:W2:Y:S01]  /*29c60*/  LDL.LU R2, [R1+0x1228] ;  /* 0x0012280001027983 */ /* 0x001ea20000300800 */
[----:B---3--:R-:W-:-:S05]  /*29c70*/  IADD3.X R28, PT, PT, R28, UR5, RZ, P4, !PT ;  /* 0x000000051c1c7c10 */ /* 0x008fca000a7fe4ff */
[----:B------:R0:W-:Y:S04]  /*29c80*/  STL [R1+0xf48], R28 ;  /* 0x000f481c01007387 */ /* 0x0001e80000100800 */
[----:B0-----:R-:W3:Y:S01]  /*29c90*/  LDL.LU R28, [R1+0x12ec] ;  /* 0x0012ec00011c7983 */ /* 0x001ee20000300800 */
[----:B------:R-:W-:Y:S02]  /*29ca0*/  IADD3 R8, P4, PT, R8, UR9, RZ ;  /* 0x0000000908087c10 */ /* 0x000fe4000ff9e0ff */
        /* <DEDUP_REMOVED lines=30> */
[----:B------:R-:W-:Y:S02]  /*29e90*/  IADD3.X R21, PT, PT, R21, UR5, RZ, P5, !PT ;  /* 0x0000000515157c10 */ /* 0x000fe4000affe4ff */
[----:B----4-:R-:W-:Y:S02]  /*29ea0*/  IADD3 R22, P5, PT, R22, UR9, RZ ;  /* 0x0000000916167c10 */ /* 0x010fe4000ffbe0ff */
[----:B------:R-:W-:Y:S02]  /*29eb0*/  IADD3.X R23, PT, PT, R23, UR5, RZ, P2, !PT ;  /* 0x0000000517177c10 */ /* 0x000fe400097fe4ff */
[----:B------:R-:W-:Y:S02]  /*29ec0*/  IADD3.X R12, PT, PT, R12, UR5, RZ, P1, !PT ;  /* 0x000000050c0c7c10 */ /* 0x000fe40008ffe4ff */
[----:B------:R-:W-:Y:S01]  /*29ed0*/  IADD3 R18, P1, PT, R18, UR9, RZ ;  /* 0x0000000912127c10 */ /* 0x000fe2000ff3e0ff */
[----:B0-----:R-:W4:Y:S04]  /*29ee0*/  LDL.LU R17, [R1+0x1230] ;  /* 0x0012300001117983 */ /* 0x001f280000300800 */
[----:B------:R-:W-:Y:S04]  /*29ef0*/  STL [R1+0xf10], R15 ;  /* 0x000f100f01007387 */ /* 0x000fe80000100800 */
[----:B------:R-:W-:Y:S04]  /*29f00*/  STL [R1+0xf08], R14 ;  /* 0x000f080e01007387 */ /* 0x000fe80000100800 */
[----:B------:R-:W-:Y:S01]  /*29f10*/  STL [R1+0xedc], R20 ;  /* 0x000edc1401007387 */ /* 0x000fe20000100800 */
[----:B------:R-:W-:-:S03]  /*29f20*/  IADD3 R13, P2, PT, R13, UR9, RZ ;  /* 0x000000090d0d7c10 */ /* 0x000fc6000ff5e0ff */
[----:B------:R-:W-:Y:S04]  /*29f30*/  STL [R1+0xf00], R21 ;  /* 0x000f001501007387 */ /* 0x000fe80000100800 */
[----:B------:R-:W-:Y:S01]  /*29f40*/  STL [R1+0xed4], R22 ;  /* 0x000ed41601007387 */ /* 0x000fe20000100800 */
[----:B------:R-:W-:-:S03]  /*29f50*/  IADD3.X R16, PT, PT, R16, UR5, RZ, P4, !PT ;  /* 0x0000000510107c10 */ /* 0x000fc6000a7fe4ff */
[----:B------:R-:W-:Y:S01]  /*29f60*/  STL [R1+0xef8], R23 ;  /* 0x000ef81701007387 */ /* 0x000fe20000100800 */
[----:B------:R-:W-:-:S03]  /*29f70*/  IADD3 R19, P4, PT, R19, UR9, RZ ;  /* 0x0000000913137c10 */ /* 0x000fc6000ff9e0ff */
[----:B------:R0:W-:Y:S04]  /*29f80*/  STL [R1+0x1218], R18 ;  /* 0x0012181201007387 */ /* 0x0001e80000100800 */
[----:B------:R-:W-:Y:S01]  /*29f90*/  STL [R1+0xecc], R13 ;  /* 0x000ecc0d01007387 */ /* 0x000fe20000100800 */
[----:B------:R-:W-:-:S03]  /*29fa0*/  IADD3.X R29, PT, PT, R29, UR5, RZ, P3, !PT ;  /* 0x000000051d1d7c10 */ /* 0x000fc60009ffe4ff */
[----:B0-----:R-:W4:Y:S04]  /*29fb0*/  LDL.LU R18, [R1+0xed0] ;  /* 0x000ed00001127983 */ /* 0x001f280000300800 */
[----:B------:R-:W-:Y:S04]  /*29fc0*/  STL [R1+0xef0], R12 ;  /* 0x000ef00c01007387 */ /* 0x000fe80000100800 */
[----:B------:R0:W-:Y:S04]  /*29fd0*/  STL [R1+0x1220], R19 ;  /* 0x0012201301007387 */ /* 0x0001e80000100800 */
[----:B0-----:R-:W4:Y:S04]  /*29fe0*/  LDL.LU R19, [R1+0x1238] ;  /* 0x0012380001137983 */ /* 0x001f280000300800 */
[----:B------:R-:W-:Y:S04]  /*29ff0*/  STL [R1+0xee8], R16 ;  /* 0x000ee81001007387 */ /* 0x000fe80000100800 */
[----:B------:R-:W4:Y:S04]  /*2a000*/  LDL.LU R3, [R1+0xec8] ;  /* 0x000ec80001037983 */ /* 0x000f280000300800 */
[----:B------:R0:W-:Y:S04]  /*2a010*/  STL [R1+0xee0], R29 ;  /* 0x000ee01d01007387 */ /* 0x0001e80000100800 */
[----:B------:R-:W4:Y:S01]  /*2a020*/  LDL.LU R4, [R1+0x1240] ;  /* 0x0012400001047983 */ /* 0x000f220000300800 */
[----:B--2---:R-:W-:-:S05]  /*2a030*/  IADD3 R2, P3, PT, R2, UR9, RZ ;  /* 0x0000000902027c10 */ /* 0x004fca000ff7e0ff */
[----:B------:R1:W-:Y:S04]  /*2a040*/  STL [R1+0x1228], R2 ;  /* 0x0012280201007387 */ /* 0x0003e80000100800 */
[----:B------:R-:W2:Y:S01]  /*2a050*/  LDL.LU R14, [R1+0xec4] ;  /* 0x000ec400010e7983 */ /* 0x000ea20000300800 */
[----:B---3--:R-:W-:-:S05]  /*2a060*/  IADD3.X R28, PT, PT, R28, UR5, RZ, P6, !PT ;  /* 0x000000051c1c7c10 */ /* 0x008fca000b7fe4ff */
[----:B------:R3:W-:Y:S04]  /*2a070*/  STL [R1+0xed8], R28 ;  /* 0x000ed81c01007387 */ /* 0x0007e80000100800 */
[----:B------:R-:W2:Y:S04]  /*2a080*/  LDL.LU R15, [R1+0x1248] ;  /* 0x00124800010f7983 */ /* 0x000ea80000300800 */
[----:B------:R-:W2:Y:S04]  /*2a090*/  LDL.LU R12, [R1+0xec0] ;  /* 0x000ec000010c7983 */ /* 0x000ea80000300800 */
[----:B------:R-:W2:Y:S04]  /*2a0a0*/  LDL.LU R13, [R1+0x1250] ;  /* 0x00125000010d7983 */ /* 0x000ea80000300800 */
[----:B0-----:R-:W2:Y:S04]  /*2a0b0*/  LDL.LU R29, [R1+0xebc] ;  /* 0x000ebc00011d7983 */ /* 0x001ea80000300800 */
[----:B-1----:R-:W2:Y:S04]  /*2a0c0*/  LDL.LU R2, [R1+0x1258] ;  /* 0x0012580001027983 */ /* 0x002ea80000300800 */
[----:B---3--:R-:W3:Y:S04]  /*2a0d0*/  LDL.LU R28, [R1+0xeb8] ;  /* 0x000eb800011c7983 */ /* 0x008ee80000300800 */
        /* <DEDUP_REMOVED lines=17> */
[----:B------:R-:W4:Y:S01]  /*2a1f0*/  LDL.LU R16, [R1+0x1244] ;  /* 0x0012440001107983 */ /* 0x000f220000300800 */
[----:B------:R-:W-:-:S05]  /*2a200*/  IADD3.X R18, PT, PT, R18, UR5, RZ, P5, !PT ;  /* 0x0000000512127c10 */ /* 0x000fca000affe4ff */
[----:B------:R1:W-:Y:S04]  /*2a210*/  STL [R1+0xed0], R18 ;  /* 0x000ed01201007387 */ /* 0x0003e80000100800 */
[----:B0-----:R-:W4:Y:S01]  /*2a220*/  LDL.LU R17, [R1+0x1254] ;  /* 0x0012540001117983 */ /* 0x001f220000300800 */
[----:B------:R-:W-:Y:S02]  /*2a230*/  IADD3 R19, P5, PT, R19, UR9, RZ ;  /* 0x0000000913137c10 */ /* 0x000fe4000ffbe0ff */
[----:B------:R-:W-:Y:S01]  /*2a240*/  IADD3.X R3, PT, PT, R3, UR5, RZ, P2, !PT ;  /* 0x0000000503037c10 */ /* 0x000fe200097fe4ff */
[----:B-1----:R-:W4:Y:S01]  /*2a250*/  LDL.LU R18, [R1+0x125c] ;  /* 0x00125c0001127983 */ /* 0x002f220000300800 */
[----:B------:R-:W-:-:S03]  /*2a260*/  IADD3 R4, P2, PT, R4, UR9, RZ ;  /* 0x0000000904047c10 */ /* 0x000fc6000ff5e0ff */
[----:B------:R0:W-:Y:S04]  /*2a270*/  STL [R1+0x1238], R19 ;  /* 0x0012381301007387 */ /* 0x0001e80000100800 */
[----:B0-----:R-:W4:Y:S04]  /*2a280*/  LDL.LU R19, [R1+0x1264] ;  /* 0x0012640001137983 */ /* 0x001f280000300800 */
[----:B------:R0:W-:Y:S04]  /*2a290*/  STL [R1+0xec8], R3 ;  /* 0x000ec80301007387 */ /* 0x0001e80000100800 */
[----:B0-----:R-:W4:Y:S04]  /*2a2a0*/  LDL.LU R3, [R1+0x12e8] ;  /* 0x0012e80001037983 */ /* 0x001f280000300800 */
[----:B------:R0:W-:Y:S04]  /*2a2b0*/  STL [R1+0x1240], R4 ;  /* 0x0012400401007387 */ /* 0x0001e80000100800 */
[----:B0-----:R-:W4:Y:S01]  /*2a2c0*/  LDL.LU R4, [R1+0x12e4] ;  /* 0x0012e40001047983 */ /* 0x001f220000300800 */
[----:B--2---:R-:W-:-:S05]  /*2a2d0*/  IADD3.X R14, PT, PT, R14, UR5, RZ, P1, !PT ;  /* 0x000000050e0e7c10 */ /* 0x004fca0008ffe4ff */
[----:B------:R0:W-:Y:S04]  /*2a2e0*/  STL [R1+0xec4], R14 ;  /* 0x000ec40e01007387 */ /* 0x0001e80000100800 */
[----:B0-----:R0:W5:Y:S01]  /*2a2f0*/  LDL.LU R14, [R1+0x12e0] ;  /* 0x0012e000010e7983 */ /* 0x0011620000300800 */
[----:B------:R-:W-:Y:S02]  /*2a300*/  IADD3 R15, P1, PT, R15, UR9, RZ ;  /* 0x000000090f0f7c10 */ /* 0x000fe4000ff3e0ff */
[----:B------:R-:W-:Y:S02]  /*2a310*/  IADD3.X R12, PT, PT, R12, UR5, RZ, P4, !PT ;  /* 0x000000050c0c7c10 */ /* 0x000fe4000a7fe4ff */
[----:B------:R-:W-:Y:S02]  /*2a320*/  IADD3 R13, P4, PT, R13, UR9, RZ ;  /* 0x000000090d0d7c10 */ /* 0x000fe4000ff9e0ff */
[----:B------:R-:W-:Y:S01]  /*2a330*/  IADD3.X R29, PT, PT, R29, UR5, RZ, P3, !PT ;  /* 0x000000051d1d7c10 */ /* 0x000fe20009ffe4ff */
[----:B------:R1:W-:Y:S01]  /*2a340*/  STL [R1+0x1248], R15 ;  /* 0x0012480f01007387 */ /* 0x0003e20000100800 */
[----:B------:R-:W-:-:S02]  /*2a350*/  IADD3 R2, P3, PT, R2, UR9, RZ ;  /* 0x0000000902027c10 */ /* 0x000fc4000ff7e0ff */
[----:B---3--:R-:W-:Y:S01]  /*2a360*/  IADD3.X R28, PT, PT, R28, UR5, RZ, P6, !PT ;  /* 0x000000051c1c7c10 */ /* 0x008fe2000b7fe4ff */
[----:B-1----:R0:W5:Y:S04]  /*2a370*/  LDL.LU R15, [R1+0x12dc] ;  /* 0x0012dc00010f7983 */ /* 0x0021680000300800 */
[----:B------:R1:W-:Y:S04]  /*2a380*/  STL [R1+0xec0], R12 ;  /* 0x000ec00c01007387 */ /* 0x0003e80000100800 */
[----:B-1----:R0:W5:Y:S04]  /*2a390*/  LDL.LU R12, [R1+0x12d8] ;  /* 0x0012d800010c7983 */ /* 0x0021680000300800 */
[----:B------:R1:W-:Y:S04]  /*2a3a0*/  STL [R1+0x1250], R13 ;  /* 0x0012500d01007387 */ /* 0x0003e80000100800 */
[----:B-1----:R0:W5:Y:S04]  /*2a3b0*/  LDL.LU R13, [R1+0x12d4] ;  /* 0x0012d400010d7983 */ /* 0x0021680000300800 */
[----:B------:R1:W-:Y:S04]  /*2a3c0*/  STL [R1+0xebc], R29 ;  /* 0x000ebc1d01007387 */ /* 0x0003e80000100800 */
[----:B-1----:R0:W5:Y:S04]  /*2a3d0*/  LDL.LU R29, [R1+0x12d0] ;  /* 0x0012d000011d7983 */ /* 0x0021680000300800 */
[----:B------:R1:W-:Y:S04]  /*2a3e0*/  STL [R1+0x1258], R2 ;  /* 0x0012580201007387 */ /* 0x0003e80000100800 */
[----:B-1----:R-:W2:Y:S04]  /*2a3f0*/  LDL.LU R2, [R1+0x12cc] ;  /* 0x0012cc0001027983 */ /* 0x002ea80000300800 */
[----:B------:R1:W-:Y:S04]  /*2a400*/  STL [R1+0xeb8], R28 ;  /* 0x000eb81c01007387 */ /* 0x0003e80000100800 */
[----:B-1----:R-:W3:Y:S01]  /*2a410*/  LDL.LU R28, [R1+0x12c8] ;  /* 0x0012c800011c7983 */ /* 0x002ee20000300800 */
[----:B------:R-:W-:-:S02]  /*2a420*/  IADD3 R8, P6, PT, R8, UR9, RZ ;  /* 0x0000000908087c10 */ /* 0x000fc4000ffde0ff */
[----:B------:R-:W-:Y:S02]  /*2a430*/  IADD3.X R9, PT, PT, R9, UR5, RZ, P5, !PT ;  /* 0x0000000509097c10 */ /* 0x000fe4000affe4ff */
[----:B------:R-:W-:Y:S02]  /*2a440*/  IADD3 R10, P5, PT, R10, UR9, RZ ;  /* 0x000000090a0a7c10 */ /* 0x000fe4000ffbe0ff */
[----:B------:R-:W-:Y:S02]  /*2a450*/  IADD3.X R11, PT, PT, R11, UR5, RZ, P2, !PT ;  /* 0x000000050b0b7c10 */ /* 0x000fe400097fe4ff */
[----:B------:R-:W-:Y:S01]  /*2a460*/  IADD3.X R25, PT, PT, R25, UR5, RZ, P1, !PT ;  /* 0x0000000519197c10 */ /* 0x000fe20008ffe4ff */
[----:B------:R-:W-:Y:S01]  /*2a470*/  STL [R1+0x1260], R8 ;  /* 0x0012600801007387 */ /* 0x000fe20000100800 */
[----:B------:R-:W-:-:S03]  /*2a480*/  IADD3 R24, P2, PT, R24, UR9, RZ ;  /* 0x0000000918187c10 */ /* 0x000fc6000ff5e0ff */
[----:B------:R-:W-:Y:S04]  /*2a490*/  STL [R1+0xeb4], R9 ;  /* 0x000eb40901007387 */ /* 0x000fe80000100800 */
[----:B------:R-:W-:Y:S04]  /*2a4a0*/  STL [R1+0x1268], R10 ;  /* 0x0012680a01007387 */ /* 0x000fe80000100800 */
[----:B------:R-:W-:Y:S01]  /*2a4b0*/  STL [R1+0xeb0], R11 ;  /* 0x000eb00b01007387 */ /* 0x000fe20000100800 */
[----:B---3--:R-:W-:-:S05]  /*2a4c0*/  IADD3 R28, P1, PT, R28, UR9, RZ ;  /* 0x000000091c1c7c10 */ /* 0x008fca000ff3e0ff */
[----:B------:R1:W-:Y:S04]  /*2a4d0*/  STL [R1+0x1274], R28 ;  /* 0x0012741c01007387 */ /* 0x0003e80000100800 */
[----:B------:R-:W-:Y:S04]  /*2a4e0*/  STL [R1+0x1270], R24 ;  /* 0x0012701801007387 */ /* 0x000fe80000100800 */
[----:B-1----:R-:W3:Y:S01]  /*2a4f0*/  LDL.LU R28, [R1+0x12c4] ;  /* 0x0012c400011c7983 */ /* 0x002ee20000300800 */
[----:B------:R-:W-:Y:S02]  /*2a500*/  IADD3.X R26, PT, PT, R26, UR5, RZ, P4, !PT ;  /* 0x000000051a1a7c10 */ /* 0x000fe4000a7fe4ff */
[----:B------:R-:W-:-:S02]  /*2a510*/  IADD3 R27, P4, PT, R27, UR9, RZ ;  /* 0x000000091b1b7c10 */ /* 0x000fc4000ff9e0ff */
[----:B------:R-:W-:Y:S02]  /*2a520*/  IADD3.X R5, PT, PT, R5, UR5, RZ, P3, !PT ;  /* 0x0000000505057c10 */ /* 0x000fe40009ffe4ff */
[----:B----4-:R-:W-:Y:S01]  /*2a530*/  IADD3 R6, P3, PT, R6, UR9, RZ ;  /* 0x0000000906067c10 */ /* 0x010fe2000ff7e0ff */
[----:B------:R-:W-:Y:S01]  /*2a540*/  STL [R1+0x1214], R25 ;  /* 0x0012141901007387 */ /* 0x000fe20000100800 */
[----:B------:R-:W-:-:S03]  /*2a550*/  IADD3.X R7, PT, PT, R7, UR5, RZ, P6, !PT ;  /* 0x0000000507077c10 */ /* 0x000fc6000b7fe4ff */
[----:B------:R-:W-:Y:S01]  /*2a560*/  STL [R1+0x121c], R26 ;  /* 0x00121c1a01007387 */ /* 0x000fe20000100800 */
[----:B------:R-:W-:-:S03]  /*2a570*/  IADD3 R20, P6, PT, R20, UR9, RZ ;  /* 0x0000000914147c10 */ /* 0x000fc6000ffde0ff */
[----:B------:R-:W-:Y:S04]  /*2a580*/  STL [R1+0x128c], R27 ;  /* 0x00128c1b01007387 */ /* 0x000fe80000100800 */
[----:B------:R-:W-:Y:S01]  /*2a590*/  STL [R1+0x1224], R5 ;  /* 0x0012240501007387 */ /* 0x000fe20000100800 */
[----:B------:R-:W-:-:S03]  /*2a5a0*/  IADD3.X R21, PT, PT, R21, UR5, RZ, P5, !PT ;  /* 0x0000000515157c10 */ /* 0x000fc6000affe4ff */
[----:B------:R-:W-:Y:S04]  /*2a5b0*/  STL [R1+0x1288], R6 ;  /* 0x0012880601007387 */ /* 0x000fe80000100800 */
[----:B------:R-:W-:Y:S04]  /*2a5c0*/  STL [R1+0x122c], R7 ;  /* 0x00122c0701007387 */ /* 0x000fe80000100800 */
[----:B------:R-:W-:Y:S01]  /*2a5d0*/  STL [R1+0x1284], R20 ;  /* 0x0012841401007387 */ /* 0x000fe20000100800 */
[----:B---3--:R-:W-:-:S05]  /*2a5e0*/  IADD3.X R28, PT, PT, R28, UR5, RZ, P2, !PT ;  /* 0x000000051c1c7c10 */ /* 0x008fca00097fe4ff */
[----:B------:R1:W-:Y:S04]  /*2a5f0*/  STL [R1+0x123c], R28 ;  /* 0x00123c1c01007387 */ /* 0x0003e80000100800 */
[----:B------:R-:W-:Y:S04]  /*2a600*/  STL [R1+0x1234], R21 ;  /* 0x0012341501007387 */ /* 0x000fe80000100800 */
[----:B-1----:R-:W3:Y:S01]  /*2a610*/  LDL.LU R28, [R1+0x12c0] ;  /* 0x0012c000011c7983 */ /* 0x002ee20000300800 */
[----:B------:R-:W-:Y:S02]  /*2a620*/  IADD3 R22, P5, PT, R22, UR9, RZ ;  /* 0x0000000916167c10 */ /* 0x000fe4000ffbe0ff */
[----:B--2---:R-:W-:-:S03]  /*2a630*/  IADD3.X R2, PT, PT, R2, UR5, RZ, P4, !PT ;  /* 0x0000000502027c10 */ /* 0x004fc6000a7fe4ff */
[----:B------:R-:W-:Y:S04]  /*2a640*/  STL [R1+0x1280], R22 ;  /* 0x0012801601007387 */ /* 0x000fe80000100800 */
[----:B------:R1:W-:Y:S01]  /*2a650*/  STL [R1+0x124c], R2 ;  /* 0x00124c0201007387 */ /* 0x0003e20000100800 */
[----:B------:R-:W-:Y:S02]  /*2a660*/  IADD3 R23, P2, PT, R23, UR9, RZ ;  /* 0x0000000917177c10 */ /* 0x000fe4000ff5e0ff */
[----:B------:R-:W-:Y:S02]  /*2a670*/  IADD3.X R16, PT, PT, R16, UR5, RZ, P1, !PT ;  /* 0x0000000510107c10 */ /* 0x000fe40008ffe4ff */
[----:B------:R-:W-:Y:S01]  /*2a680*/  IADD3.X R17, PT, PT, R17, UR5, RZ, P3, !PT ;  /* 0x0000000511117c10 */ /* 0x000fe20009ffe4ff */
[----:B-1----:R-:W1:Y:S01]  /*2a690*/  S2R R2, SR_TID.X ;  /* 0x0000000000027919 */ /* 0x002e620000002100 */
[----:B------:R-:W-:Y:S01]  /*2a6a0*/  IADD3.X R18, PT, PT, R18, UR5, RZ, P6, !PT ;  /* 0x0000000512127c10 */ /* 0x000fe2000b7fe4ff */
[----:B------:R-:W-:Y:S04]  /*2a6b0*/  STL [R1+0x127c], R23 ;  /* 0x00127c1701007387 */ /* 0x000fe80000100800 */
[----:B------:R-:W-:Y:S01]  /*2a6c0*/  STL [R1+0x1244], R16 ;  /* 0x0012441001007387 */ /* 0x000fe20000100800 */
[----:B------:R-:W-:-:S03]  /*2a6d0*/  IADD3.X R19, PT, PT, R19, UR5, RZ, P5, !PT ;  /* 0x0000000513137c10 */ /* 0x000fc6000affe4ff */
[----:B------:R-:W-:Y:S01]  /*2a6e0*/  STL [R1+0x1254], R17 ;  /* 0x0012541101007387 */ /* 0x000fe20000100800 */
[----:B------:R-:W-:Y:S01]  /*2a6f0*/  IMAD.MOV.U32 R5, RZ, RZ, R3 ;  /* 0x000000ffff057224 */ /* 0x000fe200078e0003 */
[----:B-1----:R-:W-:-:S05]  /*2a700*/  LOP3.LUT R2, R2, 0x3f, RZ, 0xc0, !PT ;  /* 0x0000003f02027812 */ /* 0x002fca00078ec0ff */
[----:B------:R-:W-:Y:S01]  /*2a710*/  IMAD.SHL.U32 R2, R2, 0x2, RZ ;  /* 0x0000000202027824 */ /* 0x000fe200078e00ff */
[----:B---3--:R-:W-:-:S05]  /*2a720*/  IADD3.X R28, PT, PT, R28, UR5, RZ, P2, !PT ;  /* 0x000000051c1c7c10 */ /* 0x008fca00097fe4ff */
[----:B------:R1:W-:Y:S04]  /*2a730*/  STL [R1+0x126c], R28 ;  /* 0x00126c1c01007387 */ /* 0x0003e80000100800 */
[----:B------:R0:W-:Y:S04]  /*2a740*/  STL [R1+0x125c], R18 ;  /* 0x00125c1201007387 */ /* 0x0001e80000100800 */
[----:B-1----:R0:W5:Y:S04]  /*2a750*/  LDL.LU R28, [R1+0x12bc] ;  /* 0x0012bc00011c7983 */ /* 0x0021680000300800 */
[----:B------:R0:W-:Y:S04]  /*2a760*/  STL [R1+0x1264], R19 ;  /* 0x0012641301007387 */ /* 0x0001e80000100800 */
[----:B------:R0:W-:Y:S01]  /*2a770*/  STL.64 [R1+0xc88], R4 ;  /* 0x000c880401007387 */ /* 0x0001e20000100a00 */
[----:B------:R-:W-:Y:S05]  /*2a780*/  @P0 BRA `(.L_x_1) ;  /* 0xfffffe6000d80947 */ /* 0x000fea000383ffff */
[----:B-----5:R-:W2:Y:S04]  /*2a790*/  LDL.LU R29, [R1+0x83c] ;  /* 0x00083c00011d7983 */ /* 0x020ea80000300800 */
[----:B--2---:R1:W-:Y:S04]  /*2a7a0*/  STL [R1+0x1694], R29 ;  /* 0x0016941d01007387 */ /* 0x0043e80000100800 */
[----:B-1----:R-:W2:Y:S04]  /*2a7b0*/  LDL.LU R29, [R1+0x764] ;  /* 0x00076400011d7983 */ /* 0x002ea80000300800 */
        /* <DEDUP_REMOVED lines=34> */
[----:B------:R-:W3:Y:S04]  /*2a9e0*/  LDL.LU R2, [R1+0x71c] ;  /* 0x00071c0001027983 */ /* 0x000ee80000300800 */
[----:B---3--:R1:W-:Y:S04]  /*2a9f0*/  STL [R1+0x169c], R2 ;  /* 0x00169c0201007387 */ /* 0x0083e80000100800 */
[----:B-1----:R-:W3:Y:S04]  /*2aa00*/  LDL.LU R2, [R1+0x76c] ;  /* 0x00076c0001027983 */ /* 0x002ee80000300800 */
        /* <DEDUP_REMOVED lines=31> */
[----:B-1----:R-:W2:Y:S04]  /*2ac00*/  LDL.LU R2, [R1+0x6fc] ;  /* 0x0006fc0001027983 */ /* 0x002ea80000300800 */
[----:B------:R-:W3:Y:S04]  /*2ac10*/  LDL.LU R0, [R1+0x834] ;  /* 0x0008340001007983 */ /* 0x000ee80000300800 */
[----:B0-----:R-:W3:Y:S04]  /*2ac20*/  LDL.LU R4, [R1+0x714] ;  /* 0x0007140001047983 */ /* 0x001ee80000300800 */
[----:B------:R-:W4:Y:S04]  /*2ac30*/  LDL.LU R3, [R1+0x8ac] ;  /* 0x0008ac0001037983 */ /* 0x000f280000300800 */
        /* <DEDUP_REMOVED lines=20> */
[----:B0-----:R-:W3:Y:S04]  /*2ad80*/  LDL.LU R15, [R1+0x5a4] ;  /* 0x0005a400010f7983 */ /* 0x001ee80000300800 */
[----:B------:R0:W-:Y:S04]  /*2ad90*/  STL [R1+0x12c8], R14 ;  /* 0x0012c80e01007387 */ /* 0x0001e80000100800 */
[----:B0-----:R-:W3:Y:S04]  /*2ada0*/  LDL.LU R14, [R1+0x7e4] ;  /* 0x0007e400010e7983 */ /* 0x001ee80000300800 */
[----:B------:R0:W-:Y:S04]  /*2adb0*/  STL [R1+0x12c4], R13 ;  /* 0x0012c40d01007387 */ /* 0x0001e80000100800 */
[----:B0-----:R-:W3:Y:S04]  /*2adc0*/  LDL.LU R13, [R1+0x5ac] ;  /* 0x0005ac00010d7983 */ /* 0x001ee80000300800 */
[----:B------:R0:W-:Y:S04]  /*2add0*/  STL [R1+0x12c0], R12 ;  /* 0x0012c00c01007387 */ /* 0x0001e80000100800 */
[----:B0-----:R-:W3:Y:S04]  /*2ade0*/  LDL.LU R12, [R1+0x7ec] ;  /* 0x0007ec00010c7983 */ /* 0x001ee80000300800 */
[----:B------:R0:W-:Y:S04]  /*2adf0*/  STL [R1+0x12bc], R28 ;  /* 0x0012bc1c01007387 */ /* 0x0001e80000100800 */
[----:B0-----:R-:W3:Y:S01]  /*2ae00*/  LDL.LU R28, [R1+0x4c4] ;  /* 0x0004c400011c7983 */ /* 0x001ee20000300800 */
[----:B--2---:R-:W-:-:S03]  /*2ae10*/  F2FP.F16.F32.PACK_AB R29, R2, R29 ;  /* 0x0000001d021d723e */ /* 0x004fc600000000ff */
[----:B------:R-:W2:Y:S04]  /*2ae20*/  LDL.LU R2, [R1+0x171c] ;  /* 0x00171c0001027983 */ /* 0x000ea80000300800 */
[----:B------:R0:W-:Y:S04]  /*2ae30*/  STL [R1+0x88c], R29 ;  /* 0x00088c1d01007387 */ /* 0x0001e80000100800 */
[----:B0-----:R-:W2:Y:S02]  /*2ae40*/  LDL.LU R29, [R1+0x1718] ;  /* 0x00171800011d7983 */ /* 0x001ea40000300800 */
[----:B--2---:R-:W-:-:S02]  /*2ae50*/  F2FP.F16.F32.PACK_AB R29, R2, R29 ;  /* 0x0000001d021d723e */ /* 0x004fc400000000ff */
        /* <DEDUP_REMOVED lines=62> */
[----:B0-----:R-:W3:Y:S02]  /*2b240*/  LDL.LU R29, [R1+0x1698] ;  /* 0x00169800011d7983 */ /* 0x001ee40000300800 */
[----:B---3--:R-:W-:-:S02]  /*2b250*/  F2FP.F16.F32.PACK_AB R28, R29, R28 ;  /* 0x0000001c1d1c723e */ /* 0x008fc400000000ff */
[----:B------:R-:W2:Y:S04]  /*2b260*/  LDL.LU R29, [R1+0x1694] ;  /* 0x00169400011d7983 */ /* 0x000ea80000300800 */
[----:B------:R0:W-:Y:S02]  /*2b270*/  STL [R1+0x7a8], R28 ;  /* 0x0007a81c01007387 */ /* 0x0001e40000100800 */
[----:B0-----:R-:W-:Y:S02]  /*2b280*/  F2FP.F16.F32.PACK_AB R28, R12, R13 ;  /* 0x0000000d0c1c723e */ /* 0x001fe400000000ff */
[----:B------:R-:W-:-:S03]  /*2b290*/  F2FP.F16.F32.PACK_AB R13, R14, R15 ;  /* 0x0000000f0e0d723e */ /* 0x000fc600000000ff */
[----:B------:R-:W-:Y:S04]  /*2b2a0*/  STL [R1+0x7a4], R28 ;  /* 0x0007a41c01007387 */ /* 0x000fe80000100800 */
[----:B------:R-:W-:Y:S01]  /*2b2b0*/  STL [R1+0x7a0], R13 ;  /* 0x0007a00d01007387 */ /* 0x000fe20000100800 */
[----:B--2---:R-:W-:Y:S02]  /*2b2c0*/  F2FP.F16.F32.PACK_AB R12, R29, R2 ;  /* 0x000000021d0c723e */ /* 0x004fe400000000ff */
[----:B------:R-:W-:Y:S02]  /*2b2d0*/  F2FP.F16.F32.PACK_AB R2, R0, R4 ;  /* 0x000000040002723e */ /* 0x000fe400000000ff */
[----:B----4-:R-:W-:Y:S01]  /*2b2e0*/  F2FP.F16.F32.PACK_AB R0, R3, R8 ;  /* 0x000000080300723e */ /* 0x010fe200000000ff */
[----:B------:R-:W-:Y:S01]  /*2b2f0*/  STL [R1+0x7bc], R12 ;  /* 0x0007bc0c01007387 */ /* 0x000fe20000100800 */
[----:B------:R-:W-:-:S03]  /*2b300*/  F2FP.F16.F32.PACK_AB R3, R9, R10 ;  /* 0x0000000a0903723e */ /* 0x000fc600000000ff */
[----:B------:R0:W-:Y:S04]  /*2b310*/  STL [R1+0x7b8], R2 ;  /* 0x0007b80201007387 */ /* 0x0001e80000100800 */
[----:B------:R1:W-:Y:S04]  /*2b320*/  STL [R1+0x7b4], R0 ;  /* 0x0007b40001007387 */ /* 0x0003e80000100800 */
[----:B------:R2:W-:Y:S01]  /*2b330*/  STL [R1+0x7b0], R3 ;  /* 0x0007b00301007387 */ /* 0x0005e20000100800 */
[----:B0-----:R-:W-:Y:S02]  /*2b340*/  F2FP.F16.F32.PACK_AB R2, R11, R24 ;  /* 0x000000180b02723e */ /* 0x001fe400000000ff */
[----:B-1----:R-:W-:-:S03]  /*2b350*/  F2FP.F16.F32.PACK_AB R0, R25, R26 ;  /* 0x0000001a1900723e */ /* 0x002fc600000000ff */
[----:B------:R0:W-:Y:S01]  /*2b360*/  STL [R1+0x74c], R2 ;  /* 0x00074c0201007387 */ /* 0x0001e20000100800 */
[----:B--2---:R-:W-:-:S03]  /*2b370*/  F2FP.F16.F32.PACK_AB R3, R27, R5 ;  /* 0x000000051b03723e */ /* 0x004fc600000000ff */
[----:B------:R1:W-:Y:S04]  /*2b380*/  STL [R1+0x748], R0 ;  /* 0x0007480001007387 */ /* 0x0003e80000100800 */
[----:B------:R2:W-:Y:S01]  /*2b390*/  STL [R1+0x744], R3 ;  /* 0x0007440301007387 */ /* 0x0005e20000100800 */
[----:B0-----:R-:W-:Y:S02]  /*2b3a0*/  F2FP.F16.F32.PACK_AB R2, R6, R7 ;  /* 0x000000070602723e */ /* 0x001fe400000000ff */
[----:B-1----:R-:W-:-:S03]  /*2b3b0*/  F2FP.F16.F32.PACK_AB R0, R20, R21 ;  /* 0x000000151400723e */ /* 0x002fc600000000ff */
[----:B------:R0:W-:Y:S01]  /*2b3c0*/  STL [R1+0x740], R2 ;  /* 0x0007400201007387 */ /* 0x0001e20000100800 */
[----:B--2---:R-:W-:-:S03]  /*2b3d0*/  F2FP.F16.F32.PACK_AB R3, R22, R23 ;  /* 0x000000171603723e */ /* 0x004fc600000000ff */
[----:B------:R1:W-:Y:S04]  /*2b3e0*/  STL [R1+0x71c], R0 ;  /* 0x00071c0001007387 */ /* 0x0003e80000100800 */
[----:B------:R-:W-:Y:S01]  /*2b3f0*/  STL [R1+0x718], R3 ;  /* 0x0007180301007387 */ /* 0x000fe20000100800 */
[----:B0-----:R-:W-:-:S03]  /*2b400*/  F2FP.F16.F32.PACK_AB R2, R16, R17 ;  /* 0x000000111002723e */ /* 0x001fc600000000ff */
[----:B------:R-:W2:Y:S01]  /*2b410*/  LDL.LU R28, [R1+0x524] ;  /* 0x00052400011c7983 */ /* 0x000ea20000300800 */
[----:B-1----:R-:W-:-:S03]  /*2b420*/  F2FP.F16.F32.PACK_AB R0, R18, R19 ;  /* 0x000000131200723e */ /* 0x002fc600000000ff */
        /* <DEDUP_REMOVED lines=36> */
[----:B------:R-:W3:Y:S04]  /*2b670*/  LDL.LU R12, [R1+0x80c] ;  /* 0x00080c00010c7983 */ /* 0x000ee80000300800 */
[----:B---3--:R0:W-:Y:S04]  /*2b680*/  STL [R1+0x1608], R12 ;  /* 0x0016080c01007387 */ /* 0x0081e80000100800 */
[----:B0-----:R-:W3:Y:S04]  /*2b690*/  LDL.LU R12, [R1+0x784] ;  /* 0x00078400010c7983 */ /* 0x001ee80000300800 */
        /* <DEDUP_REMOVED lines=33> */
[----:B0-----:R-:W2:Y:S04]  /*2b8b0*/  LDL.LU R12, [R1+0x77c] ;  /* 0x00077c00010c7983 */ /* 0x001ea80000300800 */
[----:B------:R-:W3:Y:S04]  /*2b8c0*/  LDL.LU R13, [R1+0x5dc] ;  /* 0x0005dc00010d7983 */ /* 0x000ee80000300800 */
        /* <DEDUP_REMOVED lines=95> */
[----:B------:R-:W3:Y:S04]  /*2bec0*/  LDL.LU R12, [R1+0x1608] ;  /* 0x00160800010c7983 */ /* 0x000ee80000300800 */
[----:B------:R3:W-:Y:S02]  /*2bed0*/  STL [R1+0x658], R28 ;  /* 0x0006581c01007387 */ /* 0x0007e40000100800 */
[----:B---3--:R-:W-:Y:S02]  /*2bee0*/  F2FP.F16.F32.PACK_AB R28, R12, R13 ;  /* 0x0000000d0c1c723e */ /* 0x008fe400000000ff */
[----:B----4-:R-:W-:Y:S02]  /*2bef0*/  F2FP.F16.F32.PACK_AB R13, R14, R15 ;  /* 0x0000000f0e0d723e */ /* 0x010fe400000000ff */
[----:B------:R-:W-:-:S02]  /*2bf00*/  F2FP.F16.F32.PACK_AB R12, R29, R2 ;  /* 0x000000021d0c723e */ /* 0x000fc400000000ff */
[----:B------:R-:W-:Y:S01]  /*2bf10*/  F2FP.F16.F32.PACK_AB R2, R0, R4 ;  /* 0x000000040002723e */ /* 0x000fe200000000ff */
[----:B------:R-:W-:Y:S01]  /*2bf20*/  STL [R1+0x654], R28 ;  /* 0x0006541c01007387 */ /* 0x000fe20000100800 */
[----:B------:R-:W-:Y:S02]  /*2bf30*/  F2FP.F16.F32.PACK_AB R0, R3, R8 ;  /* 0x000000080300723e */ /* 0x000fe400000000ff */
[----:B------:R-:W-:Y:S01]  /*2bf40*/  F2FP.F16.F32.PACK_AB R3, R9, R10 ;  /* 0x0000000a0903723e */ /* 0x000fe200000000ff */
[----:B------:R-:W-:Y:S04]  /*2bf50*/  STL [R1+0x650], R13 ;  /* 0x0006500d01007387 */ /* 0x000fe80000100800 */
[----:B------:R-:W-:Y:S04]  /*2bf60*/  STL [R1+0x68c], R12 ;  /* 0x00068c0c01007387 */ /* 0x000fe80000100800 */
[----:B------:R0:W-:Y:S04]  /*2bf70*/  STL [R1+0x688], R2 ;  /* 0x0006880201007387 */ /* 0x0001e80000100800 */
[----:B------:R1:W-:Y:S04]  /*2bf80*/  STL [R1+0x684], R0 ;  /* 0x0006840001007387 */ /* 0x0003e80000100800 */
[----:B------:R2:W-:Y:S01]  /*2bf90*/  STL [R1+0x680], R3 ;  /* 0x0006800301007387 */ /* 0x0005e20000100800 */
[----:B0-----:R-:W-:-:S02]  /*2bfa0*/  F2FP.F16.F32.PACK_AB R2, R11, R24 ;  /* 0x000000180b02723e */ /* 0x001fc400000000ff */
        /* <DEDUP_REMOVED lines=10> */
[----:B------:R-:W-:Y:S04]  /*2c050*/  STL [R1+0x5d8], R3 ;  /* 0x0005d80301007387 */ /* 0x000fe80000100800 */
[----:B------:R-:W2:Y:S01]  /*2c060*/  LDL.LU R28, [R1+0x394] ;  /* 0x00039400011c7983 */ /* 0x000ea20000300800 */
[----:B0-----:R-:W-:Y:S02]  /*2c070*/  F2FP.F16.F32.PACK_AB R2, R16, R17 ;  /* 0x000000111002723e */ /* 0x001fe400000000ff */
        /* <DEDUP_REMOVED lines=769> */
[----:B------:R-:W-:Y:S02]  /*2f090*/  F2FP.F16.F32.PACK_AB R2, R0, R4 ;  /* 0x000000040002723e */ /* 0x000fe400000000ff */
[----:B------:R-:W-:Y:S01]  /*2f0a0*/  F2FP.F16.F32.PACK_AB R0, R3, R8 ;  /* 0x000000080300723e */ /* 0x000fe200000000ff */
[----:B------:R-:W-:Y:S01]  /*2f0b0*/  STL [R1+0xd4], R28 ;  /* 0x0000d41c01007387 */ /* 0x000fe20000100800 */
[----:B------:R-:W-:-:S03]  /*2f0c0*/  F2FP.F16.F32.PACK_AB R3, R9, R10 ;  /* 0x0000000a0903723e */ /* 0x000fc600000000ff */
[----:B------:R-:W-:Y:S04]  /*2f0d0*/  STL [R1+0xd0], R13 ;  /* 0x0000d00d01007387 */ /* 0x000fe80000100800 */
[----:B------:R-:W-:Y:S04]  /*2f0e0*/  STL [R1+0xec], R12 ;  /* 0x0000ec0c01007387 */ /* 0x000fe80000100800 */
[----:B------:R0:W-:Y:S04]  /*2f0f0*/  STL [R1+0xe8], R2 ;  /* 0x0000e80201007387 */ /* 0x0001e80000100800 */
[----:B------:R1:W-:Y:S04]  /*2f100*/  STL [R1+0xe4], R0 ;  /* 0x0000e40001007387 */ /* 0x0003e80000100800 */
[----:B------:R2:W-:Y:S01]  /*2f110*/  STL [R1+0xe0], R3 ;  /* 0x0000e00301007387 */ /* 0x0005e20000100800 */
[----:B0-----:R-:W-:-:S02]  /*2f120*/  F2FP.F16.F32.PACK_AB R2, R11, R24 ;  /* 0x000000180b02723e */ /* 0x001fc400000000ff */
[----:B-1----:R-:W-:Y:S02]  /*2f130*/  F2FP.F16.F32.PACK_AB R0, R25, R26 ;  /* 0x0000001a1900723e */ /* 0x002fe400000000ff */
[----:B--2---:R-:W-:Y:S01]  /*2f140*/  F2FP.F16.F32.PACK_AB R3, R27, R5 ;  /* 0x000000051b03723e */ /* 0x004fe200000000ff */
        /* <DEDUP_REMOVED lines=8> */
[----:B------:R-:W-:Y:S04]  /*2f1d0*/  STL [R1+0xb8], R3 ;  /* 0x0000b80301007387 */ /* 0x000fe80000100800 */
[----:B------:R-:W2:Y:S01]  /*2f1e0*/  LDL.LU R28, [R1+0x214] ;  /* 0x00021400011c7983 */ /* 0x000ea20000300800 */
[----:B0-----:R-:W-:-:S02]  /*2f1f0*/  F2FP.F16.F32.PACK_AB R2, R16, R17 ;  /* 0x000000111002723e */ /* 0x001fc400000000ff */
        /* <DEDUP_REMOVED lines=253> */
[----:B---3--:R0:W-:Y:S04]  /*301d0*/  STL [R1+0x12e4], R25 ;  /* 0x0012e41901007387 */ /* 0x0081e80000100800 */
[----:B0-----:R-:W3:Y:S04]  /*301e0*/  LDL.LU R25, [R1+0x3f0] ;  /* 0x0003f00001197983 */ /* 0x001ee80000300800 */
[----:B------:R-:W4:Y:S04]  /*301f0*/  LDL.LU R24, [R1+0xa40] ;  /* 0x000a400001187983 */ /* 0x000f280000300800 */
[----:B----4-:R0:W-:Y:S04]  /*30200*/  STL [R1+0x12e0], R24 ;  /* 0x0012e01801007387 */ /* 0x0101e80000100800 */
[----:B0-----:R-:W4:Y:S04]  /*30210*/  LDL.LU R24, [R1+0x648] ;  /* 0x0006480001187983 */ /* 0x001f280000300800 */
[----:B------:R-:W2:Y:S04]  /*30220*/  LDL.LU R11, [R1+0x23c] ;  /* 0x00023c00010b7983 */ /* 0x000ea80000300800 */
[----:B--2---:R0:W-:Y:S04]  /*30230*/  STL [R1+0x12dc], R11 ;  /* 0x0012dc0b01007387 */ /* 0x0041e80000100800 */
[----:B0-----:R-:W2:Y:S04]  /*30240*/  LDL.LU R11, [R1+0x640] ;  /* 0x00064000010b7983 */ /* 0x001ea80000300800 */
[----:B------:R-:W2:Y:S04]  /*30250*/  LDL.LU R10, [R1+0x234] ;  /* 0x00023400010a7983 */ /* 0x000ea80000300800 */
[----:B--2---:R0:W-:Y:S04]  /*30260*/  STL [R1+0x12d8], R10 ;  /* 0x0012d80a01007387 */ /* 0x0041e80000100800 */
[----:B0-----:R-:W2:Y:S04]  /*30270*/  LDL.LU R10, [R1+0x1ac] ;  /* 0x0001ac00010a7983 */ /* 0x001ea80000300800 */
[----:B------:R-:W2:Y:S04]  /*30280*/  LDL.LU R9, [R1+0x33c] ;  /* 0x00033c0001097983 */ /* 0x000ea80000300800 */
[----:B--2---:R0:W-:Y:S04]  /*30290*/  STL [R1+0x12d4], R9 ;  /* 0x0012d40901007387 */ /* 0x0041e80000100800 */
[----:B0-----:R-:W2:Y:S04]  /*302a0*/  LDL.LU R9, [R1+0x1a4] ;  /* 0x0001a40001097983 */ /* 0x001ea80000300800 */
[----:B------:R-:W2:Y:S01]  /*302b0*/  LDL.LU R15, [R1+0x2b4] ;  /* 0x0002b400010f7983 */ /* 0x000ea20000300800 */
[----:B------:R-:W-:-:S03]  /*302c0*/  F2FP.F16.F32.PACK_AB R27, R26, R27 ;  /* 0x0000001b1a1b723e */ /* 0x000fc600000000ff */
        /* <DEDUP_REMOVED lines=68> */
[----:B------:R0:W-:Y:S04]  /*30710*/  STL [R1], R27 ;  /* 0x0000001b01007387 */ /* 0x0001e80000100800 */
[----:B0-----:R-:W2:Y:S02]  /*30720*/  LDL.LU R27, [R1+0x12ec] ;  /* 0x0012ec00011b7983 */ /* 0x001ea40000300800 */
[----:B--2---:R-:W-:-:S02]  /*30730*/  F2FP.F16.F32.PACK_AB R27, R26, R27 ;  /* 0x0000001b1a1b723e */ /* 0x004fc400000000ff */
[----:B------:R-:W3:Y:S02]  /*30740*/  LDL.LU R26, [R1+0x12e8] ;  /* 0x0012e800011a7983 */ /* 0x000ee40000300800 */
[----:B---3--:R-:W-:Y:S02]  /*30750*/  F2FP.F16.F32.PACK_AB R26, R25, R26 ;  /* 0x0000001a191a723e */ /* 0x008fe400000000ff */
[----:B------:R-:W4:Y:S02]  /*30760*/  LDL.LU R25, [R1+0x12e4] ;  /* 0x0012e40001197983 */ /* 0x000f240000300800 */
[----:B----4-:R-:W-:Y:S02]  /*30770*/  F2FP.F16.F32.PACK_AB R25, R24, R25 ;  /* 0x000000191819723e */ /* 0x010fe400000000ff */
[----:B------:R-:W2:Y:S02]  /*30780*/  LDL.LU R24, [R1+0x12e0] ;  /* 0x0012e00001187983 */ /* 0x000ea40000300800 */
[----:B--2---:R-:W-:-:S02]  /*30790*/  F2FP.F16.F32.PACK_AB R24, R11, R24 ;  /* 0x000000180b18723e */ /* 0x004fc400000000ff */
[----:B------:R-:W2:Y:S02]  /*307a0*/  LDL.LU R11, [R1+0x12dc] ;  /* 0x0012dc00010b7983 */ /* 0x000ea40000300800 */
[----:B--2---:R-:W-:Y:S02]  /*307b0*/  F2FP.F16.F32.PACK_AB R11, R10, R11 ;  /* 0x0000000b0a0b723e */ /* 0x004fe400000000ff */
[----:B------:R-:W2:Y:S02]  /*307c0*/  LDL.LU R10, [R1+0x12d8] ;  /* 0x0012d800010a7983 */ /* 0x000ea40000300800 */
[----:B--2---:R-:W-:Y:S02]  /*307d0*/  F2FP.F16.F32.PACK_AB R10, R9, R10 ;  /* 0x0000000a090a723e */ /* 0x004fe400000000ff */
[----:B------:R-:W2:Y:S02]  /*307e0*/  LDL.LU R9, [R1+0x12d4] ;  /* 0x0012d40001097983 */ /* 0x000ea40000300800 */
[----:B--2---:R-:W-:-:S02]  /*307f0*/  F2FP.F16.F32.PACK_AB R9, R15, R9 ;  /* 0x000000090f09723e */ /* 0x004fc400000000ff */
[----:B------:R-:W2:Y:S01]  /*30800*/  LDL.LU R15, [R1+0x12d0] ;  /* 0x0012d000010f7983 */ /* 0x000ea20000300800 */
[----:B------:R-:W-:Y:S02]  /*30810*/  F2FP.F16.F32.PACK_AB R7, R14, R7 ;  /* 0x000000070e07723e */ /* 0x000fe400000000ff */
[----:B------:R-:W-:Y:S02]  /*30820*/  F2FP.F16.F32.PACK_AB R6, R13, R6 ;  /* 0x000000060d06723e */ /* 0x000fe400000000ff */
[----:B------:R-:W-:Y:S02]  /*30830*/  F2FP.F16.F32.PACK_AB R5, R12, R5 ;  /* 0x000000050c05723e */ /* 0x000fe400000000ff */
[----:B------:R-:W-:Y:S02]  /*30840*/  F2FP.F16.F32.PACK_AB R4, R28, R4 ;  /* 0x000000041c04723e */ /* 0x000fe400000000ff */
[----:B--2---:R-:W-:Y:S02]  /*30850*/  F2FP.F16.F32.PACK_AB R8, R15, R8 ;  /* 0x000000080f08723e */ /* 0x004fe400000000ff */
[----:B------:R-:W2:Y:S04]  /*30860*/  LDL.LU R15, [R1+0x12cc] ;  /* 0x0012cc00010f7983 */ /* 0x000ea80000300800 */
[----:B------:R-:W3:Y:S04]  /*30870*/  LDL.LU R14, [R1+0x12c8] ;  /* 0x0012c800010e7983 */ /* 0x000ee80000300800 */
[----:B------:R-:W4:Y:S04]  /*30880*/  LDL.LU R13, [R1+0x12c4] ;  /* 0x0012c400010d7983 */ /* 0x000f280000300800 */
[----:B------:R-:W4:Y:S04]  /*30890*/  LDL.LU R12, [R1+0x12c0] ;  /* 0x0012c000010c7983 */ /* 0x000f280000300800 */
[----:B------:R0:W5:Y:S01]  /*308a0*/  LDL.LU R28, [R1+0x12bc] ;  /* 0x0012bc00011c7983 */ /* 0x0001620000300800 */
[----:B------:R-:W-:-:S02]  /*308b0*/  F2FP.F16.F32.PACK_AB R19, R20, R19 ;  /* 0x000000131413723e */ /* 0x000fc400000000ff */
[----:B------:R-:W-:Y:S02]  /*308c0*/  F2FP.F16.F32.PACK_AB R18, R21, R18 ;  /* 0x000000121512723e */ /* 0x000fe400000000ff */
[----:B------:R-:W-:Y:S02]  /*308d0*/  F2FP.F16.F32.PACK_AB R17, R22, R17 ;  /* 0x000000111611723e */ /* 0x000fe400000000ff */
[----:B------:R-:W-:Y:S02]  /*308e0*/  F2FP.F16.F32.PACK_AB R16, R23, R16 ;  /* 0x000000101710723e */ /* 0x000fe400000000ff */
[----:B--2---:R-:W-:Y:S02]  /*308f0*/  F2FP.F16.F32.PACK_AB R15, R29, R15 ;  /* 0x0000000f1d0f723e */ /* 0x004fe400000000ff */
[----:B---3--:R-:W-:Y:S02]  /*30900*/  F2FP.F16.F32.PACK_AB R14, R2, R14 ;  /* 0x0000000e020e723e */ /* 0x008fe400000000ff */
[----:B----4-:R-:W-:-:S02]  /*30910*/  F2FP.F16.F32.PACK_AB R13, R0, R13 ;  /* 0x0000000d000d723e */ /* 0x010fc400000000ff */
[----:B0-----:R-:W-:-:S07]  /*30920*/  F2FP.F16.F32.PACK_AB R12, R3, R12 ;  /* 0x0000000c030c723e */ /* 0x001fce00000000ff */
.L_x_0:
[----:B------:R-:W0:Y:S01]  /*30930*/  S2R R2, SR_CgaCtaId ;  /* 0x0000000000027919 */ /* 0x000e220000008800 */
[----:B------:R-:W1:Y:S01]  /*30940*/  LDCU.64 UR26, c[0x0][0x398] ;  /* 0x00007300ff1a77ac */ /* 0x000e620008000a00 */
[----:B-----5:R-:W-:Y:S01]  /*30950*/  VIADD R0, R28, 0xff ;  /* 0x000000ff1c007836 */ /* 0x020fe20000000000 */
[----:B------:R-:W2:Y:S01]  /*30960*/  S2R R21, SR_TID.X ;  /* 0x0000000000157919 */ /* 0x000ea20000002100 */
[----:B------:R-:W4:Y:S01]  /*30970*/  LDCU UR4, c[0x0][0x3b4] ;  /* 0x00007680ff0477ac */ /* 0x000f220008000800 */
[----:B------:R-:W-:Y:S01]  /*30980*/  STL.64 [R1+0x1478], R26 ;  /* 0x0014781a01007387 */ /* 0x000fe20000100a00 */
[----:B------:R-:W3:Y:S03]  /*30990*/  LDCU.64 UR14, c[0x0][0x398] ;  /* 0x00007300ff0e77ac */ /* 0x000ee60008000a00 */
[----:B------:R-:W-:Y:S01]  /*309a0*/  STL.64 [R1+0x1470], R24 ;  /* 0x0014701801007387 */ /* 0x000fe20000100a00 */
[----:B------:R-:W0:Y:S01]  /*309b0*/  LDCU.64 UR8, c[0x0][0x390] ;  /* 0x00007200ff0877ac */ /* 0x000e220008000a00 */
[----:B------:R-:W0:Y:S01]  /*309c0*/  LDCU.64 UR28, c[0x0][0x398] ;  /* 0x00007300ff1c77ac */ /* 0x000e220008000a00 */
[----:B-1----:R-:W-:-:S02]  /*309d0*/  ISETP.GE.AND P1, PT, R0, UR27, PT ;  /* 0x0000001b00007c0c */ /* 0x002fc4000bf26270 */
[----:B------:R-:W-:Y:S01]  /*309e0*/  MOV R0, 0x400 ;  /* 0x0000040000007802 */ /* 0x000fe20000000f00 */
[----:B------:R-:W1:Y:S01]  /*309f0*/  LDCU UR5, c[0x0][0x3b8] ;  /* 0x00007700ff0577ac */ /* 0x000e620008000800 */
[----:B------:R-:W1:Y:S01]  /*30a00*/  LDCU.64 UR12, c[0x0][0x390] ;  /* 0x00007200ff0c77ac */ /* 0x000e620008000a00 */
[----:B------:R-:W1:Y:S01]  /*30a10*/  LDCU.64 UR6, c[0x0][0x398] ;  /* 0x00007300ff0677ac */ /* 0x000e620008000a00 */
[----:B0-----:R-:W-:Y:S02]  /*30a20*/  LEA R2, R2, R0, 0x18 ;  /* 0x0000000002027211 */ /* 0x001fe400078ec0ff */
[----:B------:R-:W0:Y:S01]  /*30a30*/  S2R R0, SR_TID.X ;  /* 0x0000000000007919 */ /* 0x000e220000002100 */
[----:B------:R-:W0:Y:S01]  /*30a40*/  LDCU.64 UR20, c[0x0][0x398] ;  /* 0x00007300ff1477ac */ /* 0x000e220008000a00 */
[----:B--2---:R-:W-:Y:S01]  /*30a50*/  LOP3.LUT R21, R21, 0x1f, RZ, 0xc0, !PT ;  /* 0x0000001f15157812 */ /* 0x004fe200078ec0ff */
[----:B------:R-:W2:Y:S01]  /*30a60*/  LDCU.64 UR24, c[0x0][0x398] ;  /* 0x00007300ff1877ac */ /* 0x000ea20008000a00 */
[----:B------:R-:W0:Y:S01]  /*30a70*/  LDCU.64 UR22, c[0x0][0x398] ;  /* 0x00007300ff1677ac */ /* 0x000e220008000a00 */
[----:B------:R-:W0:Y:S01]  /*30a80*/  LDCU.64 UR18, c[0x0][0x398] ;  /* 0x00007300ff1277ac */ /* 0x000e220008000a00 */
[----:B------:R-:W0:Y:S01]  /*30a90*/  LDCU.64 UR16, c[0x0][0x398] ;  /* 0x00007300ff1077ac */ /* 0x000e220008000a00 */
[----:B------:R-:W0:Y:S01]  /*30aa0*/  LDCU UR43, c[0x0][0x39c] ;  /* 0x00007380ff2b77ac */ /* 0x000e220008000800 */
[----:B------:R-:W0:Y:S01]  /*30ab0*/  LDCU UR44, c[0x0][0x398] ;  /* 0x00007300ff2c77ac */ /* 0x000e220008000800 */
[----:B------:R-:W0:Y:S02]  /*30ac0*/  LDCU UR59, c[0x0][0x398] ;  /* 0x00007300ff3b77ac */ /* 0x000e240008000800 */
[C---:B0-----:R-:W-:Y:S01]  /*30ad0*/  LOP3.LUT R20, R0.reuse, 0x3f, RZ, 0xc0, !PT ;  /* 0x0000003f00147812 */ /* 0x041fe200078ec0ff */
[----:B------:R-:W0:Y:S01]  /*30ae0*/  LDCU UR58, c[0x0][0x39c] ;  /* 0x00007380ff3a77ac */ /* 0x000e220008000800 */
[----:B------:R-:W-:-:S03]  /*30af0*/  LOP3.LUT R3, R0, 0x20, RZ, 0xc0, !PT ;  /* 0x0000002000037812 */ /* 0x000fc600078ec0ff */
[--C-:B------:R-:W-:Y:S01]  /*30b00*/  IMAD R0, R20, 0x10, R2.reuse ;  /* 0x0000001014007824 */ /* 0x100fe200078e0202 */
[----:B------:R-:W-:Y:S01]  /*30b10*/  BAR.SYNC.DEFER_BLOCKING 0x0 ;  /* 0x0000000000007b1d */ /* 0x000fe20000010000 */
[----:B------:R-:W-:-:S04]  /*30b20*/  IMAD R2, R3, 0x20, R2 ;  /* 0x0000002003027824 */ /* 0x000fc800078e0202 */
[----:B------:R-:W-:Y:S01]  /*30b30*/  IMAD R2, R21, 0x10, R2 ;  /* 0x0000001015027824 */ /* 0x000fe200078e0202 */
[----:B------:R-:W0:Y:S01]  /*30b40*/  LDCU UR33, c[0x0][0x398] ;  /* 0x00007300ff2177ac */ /* 0x000e220008000800 */
[----:B------:R-:W0:Y:S01]  /*30b50*/  LDCU UR46, c[0x0][0x3b8] ;  /* 0x00007700ff2e77ac */ /* 0x000e220008000800 */
[----:B------:R-:W0:Y:S01]  /*30b60*/  LDCU UR42, c[0x0][0x39c] ;  /* 0x00007380ff2a77ac */ /* 0x000e220008000800 */
[----:B------:R-:W0:Y:S01]  /*30b70*/  LDCU UR55, c[0x0][0x398] ;  /* 0x00007300ff3777ac */ /* 0x000e220008000800 */
[----:B------:R-:W0:Y:S01]  /*30b80*/  LDCU UR74, c[0x0][0x39c] ;  /* 0x00007380ff4a77ac */ /* 0x000e220008000800 */
[----:B------:R1:W-:Y:S01]  /*30b90*/  STSM.16.M88.4 [R2], R16 ;  /* 0x0000001002007844 */ /* 0x0003e20000000200 */
[----:B------:R-:W0:Y:S03]  /*30ba0*/  LDCU UR60, c[0x0][0x398] ;  /* 0x00007300ff3c77ac */ /* 0x000e260008000800 */
[----:B------:R0:W-:Y:S01]  /*30bb0*/  STSM.16.M88.4 [R2+0x200], R12 ;  /* 0x0002000c02007844 */ /* 0x0001e20000000200 */
[----:B------:R-:W0:Y:S01]  /*30bc0*/  LDCU UR73, c[0x0][0x398] ;  /* 0x00007300ff4977ac */ /* 0x000e220008000800 */
[----:B------:R-:W-:Y:S06]  /*30bd0*/  BAR.SYNC.DEFER_BLOCKING 0x0 ;  /* 0x0000000000007b1d */ /* 0x000fec0000010000 */
[----:B------:R-:W0:Y:S01]  /*30be0*/  LDCU UR41, c[0x0][0x39c] ;  /* 0x00007380ff2977ac */ /* 0x000e220008000800 */
[----:B-1----:R-:W2:Y:S01]  /*30bf0*/  LDL.LU R16, [R1+0x40] ;  /* 0x0000400001107983 */ /* 0x002ea20000300800 */
[----:B------:R-:W1:Y:S03]  /*30c00*/  LDCU UR57, c[0x0][0x398] ;  /* 0x00007300ff3977ac */ /* 0x000e660008000800 */
[----:B------:R-:W2:Y:S01]  /*30c10*/  LDL.LU R17, [R1+0x44] ;  /* 0x0000440001117983 */ /* 0x000ea20000300800 */
[----:B------:R-:W0:Y:S03]  /*30c20*/  LDCU UR54, c[0x0][0x398] ;  /* 0x00007300ff3677ac */ /* 0x000e260008000800 */
[----:B------:R-:W2:Y:S01]  /*30c30*/  LDL.LU R18, [R1+0x48] ;  /* 0x0000480001127983 */ /* 0x000ea20000300800 */
[----:B------:R-:W1:Y:S03]  /*30c40*/  LDCU UR40, c[0x0][0x3b8] ;  /* 0x00007700ff2877ac */ /* 0x000e660008000800 */
[----:B------:R-:W2:Y:S01]  /*30c50*/  LDL.LU R19, [R1+0x4c] ;  /* 0x00004c0001137983 */ /* 0x000ea20000300800 */
[----:B------:R-:W1:Y:S03]  /*30c60*/  LDCU UR35, c[0x0][0x39c] ;  /* 0x00007380ff2377ac */ /* 0x000e660008000800 */
[----:B---3--:R-:W3:Y:S01]  /*30c70*/  LDS.128 R20, [R0] ;  /* 0x0000000000147984 */ /* 0x008ee20000000c00 */
[----:B------:R-:W1:Y:S03]  /*30c80*/  LDCU UR30, c[0x0][0x398] ;  /* 0x00007300ff1e77ac */ /* 0x000e660008000800 */
[----:B------:R-:W1:Y:S01]  /*30c90*/  LDS.128 R24, [R0+0x400] ;  /* 0x0004000000187984 */ /* 0x000e620000000c00 */
[----:B------:R-:W1:Y:S01]  /*30ca0*/  LDCU UR56, c[0x0][0x398] ;  /* 0x00007300ff3877ac */ /* 0x000e620008000800 */
[----:B------:R-:W-:Y:S06]  /*30cb0*/  BAR.SYNC.DEFER_BLOCKING 0x0 ;  /* 0x0000000000007b1d */ /* 0x000fec0000010000 */
[----:B------:R-:W1:Y:S01]  /*30cc0*/  LDCU UR31, c[0x0][0x39c] ;  /* 0x00007380ff1f77ac */ /* 0x000e620008000800 */
[----:B0-----:R-:W2:Y:S01]  /*30cd0*/  LDL.LU R12, [R1+0x30] ;  /* 0x00003000010c7983 */ /* 0x001ea20000300800 */
[----:B------:R-:W0:Y:S03]  /*30ce0*/  LDCU UR72, c[0x0][0x3b8] ;  /* 0x00007700ff4877ac */ /* 0x000e260008000800 */
[----:B------:R-:W2:Y:S01]  /*30cf0*/  LDL.LU R13, [R1+0x34] ;  /* 0x00003400010d7983 */ /* 0x000ea20000300800 */
[----:B------:R-:W0:Y:S03]  /*30d00*/  LDCU UR52, c[0x0][0x398] ;  /* 0x00007300ff3477ac */ /* 0x000e260008000800 */
[----:B------:R-:W2:Y:S01]  /*30d10*/  LDL.LU R14, [R1+0x38] ;  /* 0x00003800010e7983 */ /* 0x000ea20000300800 */
[----:B------:R-:W0:Y:S03]  /*30d20*/  LDCU UR71, c[0x0][0x3b8] ;  /* 0x00007700ff4777ac */ /* 0x000e260008000800 */
[----:B------:R-:W2:Y:S01]  /*30d30*/  LDL.LU R15, [R1+0x3c] ;  /* 0x00003c00010f7983 */ /* 0x000ea20000300800 */
[----:B------:R-:W0:Y:S03]  /*30d40*/  LDCU UR69, c[0x0][0x39c] ;  /* 0x00007380ff4577ac */ /* 0x000e260008000800 */
[----:B------:R-:W-:Y:S01]  /*30d50*/  STSM.16.M88.4 [R2], R4 ;  /* 0x0000000402007844 */ /* 0x000fe20000000200 */
[----:B------:R-:W0:Y:S03]  /*30d60*/  LDCU UR34, c[0x0][0x39c] ;  /* 0x00007380ff2277ac */ /* 0x000e260008000800 */
[----:B------:R-:W-:Y:S01]  /*30d70*/  STSM.16.M88.4 [R2+0x200], R8 ;  /* 0x0002000802007844 */ /* 0x000fe20000000200 */
[----:B------:R-:W0:Y:S01]  /*30d80*/  LDCU UR68, c[0x0][0x398] ;  /* 0x00007300ff4477ac */ /* 0x000e220008000800 */
[----:B------:R-:W-:Y:S06]  /*30d90*/  BAR.SYNC.DEFER_BLOCKING 0x0 ;  /* 0x0000000000007b1d */ /* 0x000fec0000010000 */
[----:B------:R-:W0:Y:S01]  /*30da0*/  LDCU UR53, c[0x0][0x398] ;  /* 0x00007300ff3577ac */ /* 0x000e220008000800 */
[----:B---3--:R-:W-:Y:S01]  /*30db0*/  STL.64 [R1+0x12d8], R22 ;  /* 0x0012d81601007387 */ /* 0x008fe20000100a00 */
[----:B------:R-:W3:Y:S03]  /*30dc0*/  LDCU UR51, c[0x0][0x3b8] ;  /* 0x00007700ff3377ac */ /* 0x000ee60008000800 */
[----:B------:R0:W-:Y:S01]  /*30dd0*/  STL.64 [R1+0x12d0], R20 ;  /* 0x0012d01401007387 */ /* 0x0001e20000100a00 */
[----:B------:R-:W1:Y:S01]  /*30de0*/  LDCU UR66, c[0x0][0x39c] ;  /* 0x00007380ff4277ac */ /* 0x000e620008000800 */
[----:B------:R-:W1:Y:S01]  /*30df0*/  LDCU UR70, c[0x0][0x398] ;  /* 0x00007300ff4677ac */ /* 0x000e620008000800 */
[----:B------:R-:W1:Y:S01]  /*30e00*/  LDCU UR77, c[0x0][0x398] ;  /* 0x00007300ff4d77ac */ /* 0x000e620008000800 */
[----:B------:R-:W3:Y:S01]  /*30e10*/  LDS.128 R4, [R0] ;  /* 0x0000000000047984 */ /* 0x000ee20000000c00 */
[----:B------:R-:W1:Y:S03]  /*30e20*/  LDCU UR67, c[0x0][0x3b8] ;  /* 0x00007700ff4377ac */ /* 0x000e660008000800 */
[----:B------:R-:W3:Y:S01]  /*30e30*/  LDS.128 R8, [R0+0x400] ;  /* 0x0004000000087984 */ /* 0x000ee20000000c00 */
[----:B------:R-:W1:Y:S03]  /*30e40*/  LDCU UR76, c[0x0][0x398] ;  /* 0x00007300ff4c77ac */ /* 0x000e660008000800 */
        /* <DEDUP_REMOVED lines=8> */
[----:B-1----:R-:W-:Y:S01]  /*30ed0*/  STL.64 [R1+0x130], R24 ;  /* 0x0001301801007387 */ /* 0x002fe20000100a00 */
[----:B------:R-:W1:Y:S03]  /*30ee0*/  LDCU UR48, c[0x0][0x39c] ;  /* 0x00007380ff3077ac */ /* 0x000e660008000800 */
[----:B------:R0:W-:Y:S01]  /*30ef0*/  STL.64 [R1+0x138], R26 ;  /* 0x0001381a01007387 */ /* 0x0001e20000100a00 */
[----:B------:R-:W1:Y:S01]  /*30f00*/  LDCU UR63, c[0x0][0x398] ;  /* 0x00007300ff3f77ac */ /* 0x000e620008000800 */
[----:B------:R-:W1:Y:S01]  /*30f10*/  LDCU UR32, c[0x0][0x398] ;  /* 0x00007300ff2077ac */ /* 0x000e620008000800 */
[----:B------:R-:W1:Y:S01]  /*30f20*/  LDCU UR62, c[0x0][0x39c] ;  /* 0x00007380ff3e77ac */ /* 0x000e620008000800 */
[----:B0-----:R-:W2:Y:S01]  /*30f30*/  LDL.LU.64 R26, [R1+0x1478] ;  /* 0x00147800011a7983 */ /* 0x001ea20000300a00 */
[----:B------:R-:W0:Y:S03]  /*30f40*/  LDCU UR27, c[0x0][0x3b8] ;  /* 0x00007700ff1b77ac */ /* 0x000e260008000800 */
[----:B------:R-:W2:Y:S01]  /*30f50*/  LDL.LU.64 R24, [R1+0x1470] ;  /* 0x0014700001187983 */ /* 0x000ea20000300a00 */
[----:B------:R-:W0:Y:S03]  /*30f60*/  LDCU UR50, c[0x0][0x398] ;  /* 0x00007300ff3277ac */ /* 0x000e260008000800 */
[----:B---3--:R-:W-:Y:S01]  /*30f70*/  STL.64 [R1+0x12e8], R6 ;  /* 0x0012e80601007387 */ /* 0x008fe20000100a00 */
[----:B------:R-:W3:Y:S03]  /*30f80*/  LDCU UR45, c[0x0][0x398] ;  /* 0x00007300ff2d77ac */ /* 0x000ee60008000800 */
[----:B------:R0:W-:Y:S01]  /*30f90*/  STL.64 [R1+0x12e0], R4 ;  /* 0x0012e00401007387 */ /* 0x0001e20000100a00 */
[----:B------:R-:W1:Y:S01]  /*30fa0*/  LDCU UR61, c[0x0][0x39c] ;  /* 0x00007380ff3d77ac */ /* 0x000e620008000800 */
[----:B------:R-:W-:Y:S06]  /*30fb0*/  BAR.SYNC.DEFER_BLOCKING 0x0 ;  /* 0x0000000000007b1d */ /* 0x000fec0000010000 */
[----:B------:R-:W1:Y:S01]  /*30fc0*/  LDCU UR36, c[0x0][0x3b8] ;  /* 0x00007700ff2477ac */ /* 0x000e620008000800 */
[----:B0-----:R-:W3:Y:S01]  /*30fd0*/  LDL.LU R4, [R1+0x20] ;  /* 0x0000200001047983 */ /* 0x001ee20000300800 */
[----:B------:R-:W0:Y:S03]  /*30fe0*/  LDCU UR38, c[0x0][0x398] ;  /* 0x00007300ff2677ac */ /* 0x000e260008000800 */
[----:B------:R-:W3:Y:S01]  /*30ff0*/  LDL.LU R5, [R1+0x24] ;  /* 0x0000240001057983 */ /* 0x000ee20000300800 */
[----:B------:R-:W0:Y:S03]  /*31000*/  LDCU UR49, c[0x0][0x398] ;  /* 0x00007300ff3177ac */ /* 0x000e260008000800 */
[----:B------:R-:W3:Y:S01]  /*31010*/  LDL.LU R6, [R1+0x28] ;  /* 0x0000280001067983 */ /* 0x000ee20000300800 */
[----:B------:R-:W0:Y:S03]  /*31020*/  LDCU UR37, c[0x0][0x3b8] ;  /* 0x00007700ff2577ac */ /* 0x000e260008000800 */
[----:B------:R-:W3:Y:S01]  /*31030*/  LDL.LU R7, [R1+0x2c] ;  /* 0x00002c0001077983 */ /* 0x000ee20000300800 */
[----:B------:R-:W0:Y:S03]  /*31040*/  LDCU UR75, c[0x0][0x398] ;  /* 0x00007300ff4b77ac */ /* 0x000e260008000800 */
[----:B------:R-:W-:Y:S04]  /*31050*/  STL.64 [R1+0x12f8], R10 ;  /* 0x0012f80a01007387 */ /* 0x000fe80000100a00 */
[----:B------:R0:W-:Y:S04]  /*31060*/  STL.64 [R1+0x12f0], R8 ;  /* 0x0012f00801007387 */ /* 0x0001e80000100a00 */
[----:B0-----:R-:W3:Y:S04]  /*31070*/  LDL.LU R8, [R1] ;  /* 0x0000000001087983 */ /* 0x001ee80000300800 */
[----:B------:R-:W3:Y:S04]  /*31080*/  LDL.LU R9, [R1+0x4] ;  /* 0x0000040001097983 */ /* 0x000ee80000300800 */
[----:B------:R-:W3:Y:S04]  /*31090*/  LDL.LU R10, [R1+0x8] ;  /* 0x00000800010a7983 */ /* 0x000ee80000300800 */
[----:B------:R-:W3:Y:S04]  /*310a0*/  LDL.LU R11, [R1+0xc] ;  /* 0x00000c00010b7983 */ /* 0x000ee80000300800 */
[----:B--2---:R-:W-:Y:S04]  /*310b0*/  STSM.16.M88.4 [R2], R24 ;  /* 0x0000001802007844 */ /* 0x004fe80000000200 */
[----:B---3--:R-:W-:Y:S01]  /*310c0*/  STSM.16.M88.4 [R2+0x200], R8 ;  /* 0x0002000802007844 */ /* 0x008fe20000000200 */
[----:B------:R-:W-:Y:S06]  /*310d0*/  BAR.SYNC.DEFER_BLOCKING 0x0 ;  /* 0x0000000000007b1d */ /* 0x000fec0000010000 */
[----:B------:R-:W0:Y:S04]  /*310e0*/  LDS.128 R24, [R0] ;  /* 0x0000000000187984 */ /* 0x000e280000000c00 */
[----:B------:R-:W2:Y:S01]  /*310f0*/  LDS.128 R8, [R0+0x400] ;  /* 0x0004000000087984 */ /* 0x000ea20000000c00 */
[----:B------:R-:W-:Y:S06]  /*31100*/  BAR.SYNC.DEFER_BLOCKING 0x0 ;  /* 0x0000000000007b1d */ /* 0x000fec0000010000 */
[----:B------:R-:W-:Y:S04]  /*31110*/  STSM.16.M88.4 [R2], R4 ;  /* 0x0000000402007844 */ /* 0x000fe80000000200 */
[----:B------:R-:W-:Y:S01]  /*31120*/  STSM.16.M88.4 [R2+0x200], R20 ;  /* 0x0002001402007844 */ /* 0x000fe20000000200 */
[----:B------:R-:W-:Y:S06]  /*31130*/  BAR.SYNC.DEFER_BLOCKING 0x0 ;  /* 0x0000000000007b1d */ /* 0x000fec0000010000 */
[----:B0-----:R-:W-:Y:S04]  /*31140*/  STL.64 [R1+0x150], R24 ;  /* 0x0001501801007387 */ /* 0x001fe80000100a00 */
[----:B------:R-:W-:Y:S04]  /*31150*/  STL.64 [R1+0x158], R26 ;  /* 0x0001581a01007387 */ /* 0x000fe80000100a00 */
[----:B--2---:R-:W-:Y:S04]  /*31160*/  STL.64 [R1+0x160], R8 ;  /* 0x0001600801007387 */ /* 0x004fe80000100a00 */
[----:B------:R-:W-:Y:S04]  /*31170*/  STL.64 [R1+0x168], R10 ;  /* 0x0001680a01007387 */ /* 0x000fe80000100a00 */
[----:B------:R-:W0:Y:S04]  /*31180*/  LDS.128 R8, [R0] ;  /* 0x0000000000087984 */ /* 0x000e280000000c00 */
[----:B------:R-:W2:Y:S01]  /*31190*/  LDS.128 R4, [R0+0x400] ;  /* 0x0004000000047984 */ /* 0x000ea20000000c00 */
[----:B------:R-:W-:Y:S06]  /*311a0*/  BAR.SYNC.DEFER_BLOCKING 0x0 ;  /* 0x0000000000007b1d */ /* 0x000fec0000010000 */
[----:B------:R-:W-:Y:S04]  /*311b0*/  STSM.16.M88.4 [R2], R12 ;  /* 0x0000000c02007844 */ /* 0x000fe80000000200 */
[----:B------:R-:W-:Y:S01]  /*311c0*/  STSM.16.M88.4 [R2+0x200], R16 ;  /* 0x0002001002007844 */ /* 0x000fe20000000200 */
[----:B------:R-:W-:Y:S06]  /*311d0*/  BAR.SYNC.DEFER_BLOCKING 0x0 ;  /* 0x0000000000007b1d */ /* 0x000fec0000010000 */
[----:B0-----:R-:W-:Y:S04]  /*311e0*/  STL.64 [R1], R8 ;  /* 0x0000000801007387 */ /* 0x001fe80000100a00 */
[----:B------:R-:W-:Y:S04]  /*311f0*/  STL.64 [R1+0x8], R10 ;  /* 0x0000080a01007387 */ /* 0x000fe80000100a00 */
[----:B--2---:R0:W-:Y:S04]  /*31200*/  STL.64 [R1+0x10], R4 ;  /* 0x0000100401007387 */ /* 0x0041e80000100a00 */
[----:B------:R-:W-:Y:S04]  /*31210*/  STL.64 [R1+0x18], R6 ;  /* 0x0000180601007387 */ /* 0x000fe80000100a00 */
[----:B------:R-:W2:Y:S04]  /*31220*/  LDS.128 R12, [R0] ;  /* 0x00000000000c7984 */ /* 0x000ea80000000c00 */
[----:B------:R-:W3:Y:S04]  /*31230*/  LDS.128 R8, [R0+0x400] ;  /* 0x0004000000087984 */ /* 0x000ee80000000c00 */
[----:B0-----:R-:W4:Y:S04]  /*31240*/  LDL.LU R4, [R1+0xc0] ;  /* 0x0000c00001047983 */ /* 0x001f280000300800 */
[----:B--2---:R-:W-:Y:S04]  /*31250*/  STL.64 [R1+0x30], R12 ;  /* 0x0000300c01007387 */ /* 0x004fe80000100a00 */
[----:B------:R-:W-:Y:S04]  /*31260*/  STL.64 [R1+0x38], R14 ;  /* 0x0000380e01007387 */ /* 0x000fe80000100a00 */
[----:B---3--:R-:W-:Y:S04]  /*31270*/  STL.64 [R1+0x170], R8 ;  /* 0x0001700801007387 */ /* 0x008fe80000100a00 */
[----:B------:R-:W-:Y:S04]  /*31280*/  STL.64 [R1+0x178], R10 ;  /* 0x0001780a01007387 */ /* 0x000fe80000100a00 */
[----:B------:R-:W4:Y:S04]  /*31290*/  LDL.LU R5, [R1+0xc4] ;  /* 0x0000c40001057983 */ /* 0x000f280000300800 */
[----:B------:R-:W2:Y:S04]  /*312a0*/  LDL.LU R6, [R1+0xc8] ;  /* 0x0000c80001067983 */ /* 0x000ea80000300800 */
[----:B------:R-:W2:Y:S01]  /*312b0*/  LDL.LU R7, [R1+0xcc] ;  /* 0x0000cc0001077983 */ /* 0x000ea20000300800 */
[----:B------:R-:W-:Y:S06]  /*312c0*/  BAR.SYNC.DEFER_BLOCKING 0x0 ;  /* 0x0000000000007b1d */ /* 0x000fec0000010000 */
[----:B--2---:R-:W-:Y:S04]  /*312d0*/  STL.64 [R1+0x1428], R6 ;  /* 0x0014280601007387 */ /* 0x004fe80000100a00 */
[----:B----4-:R0:W-:Y:S04]  /*312e0*/  STL.64 [R1+0x1420], R4 ;  /* 0x0014200401007387 */ /* 0x0101e80000100a00 */
        /* <DEDUP_REMOVED lines=29> */
[----:B------:R-:W3:Y:S04]  /*314c0*/  LDL.LU R25, [R1+0x94] ;  /* 0x0000940001197983 */ /* 0x000ee80000300800 */
[----:B------:R-:W3:Y:S04]  /*314d0*/  LDL.LU R26, [R1+0x98] ;  /* 0x00009800011a7983 */ /* 0x000ee80000300800 */
[----:B------:R-:W3:Y:S04]  /*314e0*/  LDL.LU R27, [R1+0x9c] ;  /* 0x00009c00011b7983 */ /* 0x000ee80000300800 */
[----:B------:R-:W4:Y:S04]  /*314f0*/  LDL.LU R8, [R1+0xb0] ;  /* 0x0000b00001087983 */ /* 0x000f280000300800 */
[----:B------:R-:W4:Y:S04]  /*31500*/  LDL.LU R9, [R1+0xb4] ;  /* 0x0000b40001097983 */ /* 0x000f280000300800 */
        /* <DEDUP_REMOVED lines=14> */
[----:B--2---:R0:W-:Y:S04]  /*315f0*/  STSM.16.M88.4 [R2], R4 ;  /* 0x0000000402007844 */ /* 0x0041e80000000200 */
[----:B0-----:R-:W2:Y:S04]  /*31600*/  LDL.LU.64 R6, [R1+0x1468] ;  /* 0x0014680001067983 */ /* 0x001ea80000300a00 */
[----:B------:R-:W2:Y:S04]  /*31610*/  LDL.LU.64 R4, [R1+0x1460] ;  /* 0x0014600001047983 */ /* 0x000ea80000300a00 */
[----:B--2---:R-:W-:Y:S01]  /*31620*/  STSM.16.M88.4 [R2+0x200], R4 ;  /* 0x0002000402007844 */ /* 0x004fe20000000200 */
[----:B------:R-:W-:Y:S06]  /*31630*/  BAR.SYNC.DEFER_BLOCKING 0x0 ;  /* 0x0000000000007b1d */ /* 0x000fec0000010000 */
[----:B------:R-:W0:Y:S04]  /*31640*/  LDS.128 R4, [R0] ;  /* 0x0000000000047984 */ /* 0x000e280000000c00 */
[----:B0-----:R-:W-:Y:S04]  /*31650*/  STL.64 [R1+0x20], R4 ;  /* 0x0000200401007387 */ /* 0x001fe80000100a00 */
[----:B------:R-:W-:Y:S04]  /*31660*/  STL.64 [R1+0x28], R6 ;  /* 0x0000280601007387 */ /* 0x000fe80000100a00 */
[----:B------:R-:W0:Y:S04]  /*31670*/  LDS.128 R4, [R0+0x400] ;  /* 0x0004000000047984 */ /* 0x000e280000000c00 */
[----:B0-----:R-:W-:Y:S04]  /*31680*/  STL.64 [R1+0x40], R4 ;  /* 0x0000400401007387 */ /* 0x001fe80000100a00 */
[----:B------:R0:W-:Y:S04]  /*31690*/  STL.64 [R1+0x48], R6 ;  /* 0x0000480601007387 */ /* 0x0001e80000100a00 */
[----:B0-----:R-:W2:Y:S04]  /*316a0*/  LDL.LU.64 R6, [R1+0x1458] ;  /* 0x0014580001067983 */ /* 0x001ea80000300a00 */
[----:B------:R-:W2:Y:S01]  /*316b0*/  LDL.LU.64 R4, [R1+0x1450] ;  /* 0x0014500001047983 */ /* 0x000ea20000300a00 */
[----:B------:R-:W-:Y:S06]  /*316c0*/  BAR.SYNC.DEFER_BLOCKING 0x0 ;  /* 0x0000000000007b1d */ /* 0x000fec0000010000 */
        /* <DEDUP_REMOVED lines=17> */
[----:B---3--:R-:W-:Y:S01]  /*317e0*/  STSM.16.M88.4 [R2+0x200], R24 ;  /* 0x0002001802007844 */ /* 0x008fe20000000200 */
[----:B------:R-:W-:Y:S06]  /*317f0*/  BAR.SYNC.DEFER_BLOCKING 0x0 ;  /* 0x0000000000007b1d */ /* 0x000fec0000010000 */
[----:B------:R-:W0:Y:S04]  /*31800*/  LDS.128 R24, [R0] ;  /* 0x0000000000187984 */ /* 0x000e280000000c00 */
[----:B0-----:R-:W-:Y:S04]  /*31810*/  STL.64 [R1+0x50], R24 ;  /* 0x0000501801007387 */ /* 0x001fe80000100a00 */
[----:B------:R-:W-:Y:S04]  /*31820*/  STL.64 [R1+0x58], R26 ;  /* 0x0000581a01007387 */ /* 0x000fe80000100a00 */
[----:B------:R-:W0:Y:S01]  /*31830*/  LDS.128 R24, [R0+0x400] ;  /* 0x0004000000187984 */ /* 0x000e220000000c00 */
[----:B------:R-:W-:Y:S06]  /*31840*/  BAR.SYNC.DEFER_BLOCKING 0x0 ;  /* 0x0000000000007b1d */ /* 0x000fec0000010000 */
[----:B----4-:R-:W-:Y:S04]  /*31850*/  STSM.16.M88.4 [R2], R8 ;  /* 0x0000000802007844 */ /* 0x010fe80000000200 */
[----:B0-----:R-:W-:Y:S04]  /*31860*/  STL.64 [R1+0x70], R24 ;  /* 0x0000701801007387 */ /* 0x001fe80000100a00 */
[----:B------:R-:W-:Y:S04]  /*31870*/  STL.64 [R1+0x78], R26 ;  /* 0x0000781a01007387 */ /* 0x000fe80000100a00 */
[----:B--2---:R-:W-:Y:S01]  /*31880*/  STSM.16.M88.4 [R2+0x200], R4 ;  /* 0x0002000402007844 */ /* 0x004fe20000000200 */
[----:B------:R-:W-:Y:S06]  /*31890*/  BAR.SYNC.DEFER_BLOCKING 0x0 ;  /* 0x0000000000007b1d */ /* 0x000fec0000010000 */
[----:B------:R-:W0:Y:S04]  /*318a0*/  LDS.128 R8, [R0] ;  /* 0x0000000000087984 */ /* 0x000e280000000c00 */
[----:B------:R-:W2:Y:S01]  /*318b0*/  LDS.128 R4, [R0+0x400] ;  /* 0x0004000000047984 */ /* 0x000ea20000000c00 */
[----:B------:R-:W-:Y:S06]  /*318c0*/  BAR.SYNC.DEFER_BLOCKING 0x0 ;  /* 0x0000000000007b1d */ /* 0x000fec0000010000 */
[----:B------:R-:W-:Y:S04]  /*318d0*/  STSM.16.M88.4 [R2], R20 ;  /* 0x0000001402007844 */ /* 0x000fe80000000200 */
[----:B------:R-:W-:Y:S04]  /*318e0*/  STSM.16.M88.4 [R2+0x200], R12 ;  /* 0x0002000c02007844 */ /* 0x000fe80000000200 */
[----:B0-----:R-:W-:Y:S04]  /*318f0*/  STL.64 [R1+0xa0], R8 ;  /* 0x0000a00801007387 */ /* 0x001fe80000100a00 */
[----:B------:R-:W-:Y:S01]  /*31900*/  STL.64 [R1+0xa8], R10 ;  /* 0x0000a80a01007387 */ /* 0x000fe20000100a00 */
[----:B------:R-:W-:Y:S06]  /*31910*/  BAR.SYNC.DEFER_BLOCKING 0x0 ;  /* 0x0000000000007b1d */ /* 0x000fec0000010000 */
[----:B--2---:R-:W-:Y:S04]  /*31920*/  STL.64 [R1+0xc0], R4 ;  /* 0x0000c00401007387 */ /* 0x004fe80000100a00 */
[----:B------:R-:W-:Y:S04]  /*31930*/  STL.64 [R1+0xc8], R6 ;  /* 0x0000c80601007387 */ /* 0x000fe80000100a00 */
[----:B------:R-:W0:Y:S04]  /*31940*/  LDS.128 R8, [R0] ;  /* 0x0000000000087984 */ /* 0x000e280000000c00 */
[----:B------:R-:W2:Y:S01]  /*31950*/  LDS.128 R4, [R0+0x400] ;  /* 0x0004000000047984 */ /* 0x000ea20000000c00 */
[----:B------:R-:W-:Y:S06]  /*31960*/  BAR.SYNC.DEFER_BLOCKING 0x0 ;  /* 0x0000000000007b1d */ /* 0x000fec0000010000 */
[----:B------:R-:W-:Y:S04]  /*31970*/  STSM.16.M88.4 [R2], R16 ;  /* 0x0000001002007844 */ /* 0x000fe80000000200 */
[----:B0-----:R-:W-:Y:S04]  /*31980*/  STL.64 [R1+0x90], R8 ;  /* 0x0000900801007387 */ /* 0x001fe80000100a00 */
[----:B------:R-:W-:Y:S04]  /*31990*/  STL.64 [R1+0x98], R10 ;  /* 0x0000980a01007387 */ /* 0x000fe80000100a00 */
[----:B--2---:R-:W-:Y:S04]  /*319a0*/  STL.64 [R1+0xb0], R4 ;  /* 0x0000b00401007387 */ /* 0x004fe80000100a00 */
[----:B------:R-:W-:Y:S04]  /*319b0*/  STL.64 [R1+0xb8], R6 ;  /* 0x0000b80601007387 */ /* 0x000fe80000100a00 */
[----:B------:R-:W2:Y:S04]  /*319c0*/  LDL.LU R20, [R1+0x340] ;  /* 0x0003400001147983 */ /* 0x000ea80000300800 */
        /* <DEDUP_REMOVED lines=86> */
[----:B------:R-:W0:Y:S01]  /*31f30*/  LDS.128 R20, [R0+0x400] ;  /* 0x0004000000147984 */ /* 0x000e220000000c00 */
[----:B------:R-:W-:Y:S06]  /*31f40*/  BAR.SYNC.DEFER_BLOCKING 0x0 ;  /* 0x0000000000007b1d */ /* 0x000fec0000010000 */
[----:B0-----:R-:W-:Y:S04]  /*31f50*/  STL.64 [R1+0x180], R20 ;  /* 0x0001801401007387 */ /* 0x001fe80000100a00 */
[----:B------:R0:W-:Y:S04]  /*31f60*/  STL.64 [R1+0x188], R22 ;  /* 0x0001881601007387 */ /* 0x0001e80000100a00 */
[----:B0-----:R-:W2:Y:S04]  /*31f70*/  LDL.LU.64 R22, [R1+0x13d8] ;  /* 0x0013d80001167983 */ /* 0x001ea80000300a00 */
[----:B------:R-:W2:Y:S04]  /*31f80*/  LDL.LU.64 R20, [R1+0x13d0] ;  /* 0x0013d00001147983 */ /* 0x000ea80000300a00 */
[----:B---3--:R-:W-:Y:S04]  /*31f90*/  STSM.16.M88.4 [R2], R24 ;  /* 0x0000001802007844 */ /* 0x008fe80000000200 */
[----:B----4-:R-:W-:Y:S01]  /*31fa0*/  STSM.16.M88.4 [R2+0x200], R8 ;  /* 0x0002000802007844 */ /* 0x010fe20000000200 */
[----:B------:R-:W-:Y:S06]  /*31fb0*/  BAR.SYNC.DEFER_BLOCKING 0x0 ;  /* 0x0000000000007b1d */ /* 0x000fec0000010000 */
[----:B------:R-:W0:Y:S04]  /*31fc0*/  LDS.128 R24, [R0] ;  /* 0x0000000000187984 */ /* 0x000e280000000c00 */
[----:B------:R-:W3:Y:S01]  /*31fd0*/  LDS.128 R8, [R0+0x400] ;  /* 0x0004000000087984 */ /* 0x000ee20000000c00 */
[----:B------:R-:W-:Y:S06]  /*31fe0*/  BAR.SYNC.DEFER_BLOCKING 0x0 ;  /* 0x0000000000007b1d */ /* 0x000fec0000010000 */
[----:B------:R-:W-:Y:S04]  /*31ff0*/  STSM.16.M88.4 [R2], R4 ;  /* 0x0000000402007844 */ /* 0x000fe80000000200 */
[----:B0-----:R-:W-:Y:S04]  /*32000*/  STL.64 [R1+0x110], R24 ;  /* 0x0001101801007387 */ /* 0x001fe80000100a00 */
[----:B------:R-:W-:Y:S04]  /*32010*/  STL.64 [R1+0x118], R26 ;  /* 0x0001181a01007387 */ /* 0x000fe80000100a00 */
[----:B---3--:R-:W-:Y:S04]  /*32020*/  STL.64 [R1+0x140], R8 ;  /* 0x0001400801007387 */ /* 0x008fe80000100a00 */
[----:B------:R-:W-:Y:S04]  /*32030*/  STL.64 [R1+0x148], R10 ;  /* 0x0001480a01007387 */ /* 0x000fe80000100a00 */
[----:B--2---:R-:W-:Y:S01]  /*32040*/  STSM.16.M88.4 [R2+0x200], R20 ;  /* 0x0002001402007844 */ /* 0x004fe20000000200 */
        /* <DEDUP_REMOVED lines=245> */
[----:B------:R-:W-:Y:S04]  /*32fa0*/  STL.64 [R1+0x2d8], R10 ;  /* 0x0002d80a01007387 */ /* 0x000fe80000100a00 */
[----:B--2---:R0:W-:Y:S04]  /*32fb0*/  STL.64 [R1+0x300], R4 ;  /* 0x0003000401007387 */ /* 0x0041e80000100a00 */
[----:B------:R2:W-:Y:S01]  /*32fc0*/  STL.64 [R1+0x308], R6 ;  /* 0x0003080601007387 */ /* 0x0005e20000100a00 */
[----:B------:R-:W-:Y:S06]  /*32fd0*/  BAR.SYNC.DEFER_BLOCKING 0x0 ;  /* 0x0000000000007b1d */ /* 0x000fec0000010000 */
[----:B0-----:R-:W3:Y:S04]  /*32fe0*/  LDL.LU R4, [R1+0x7a0] ;  /* 0x0007a00001047983 */ /* 0x001ee80000300800 */
[----:B------:R-:W3:Y:S04]  /*32ff0*/  LDL.LU R5, [R1+0x7a4] ;  /* 0x0007a40001057983 */ /* 0x000ee80000300800 */
[----:B--2---:R-:W2:Y:S04]  /*33000*/  LDL.LU R6, [R1+0x7a8] ;  /* 0x0007a80001067983 */ /* 0x004ea80000300800 */
[----:B------:R-:W2:Y:S04]  /*33010*/  LDL.LU R7, [R1+0x7ac] ;  /* 0x0007ac0001077983 */ /* 0x000ea80000300800 */
[----:B------:R-:W4:Y:S04]  /*33020*/  LDL.LU R20, [R1+0x6f0] ;  /* 0x0006f00001147983 */ /* 0x000f280000300800 */
[----:B------:R-:W4:Y:S04]  /*33030*/  LDL.LU R21, [R1+0x6f4] ;  /* 0x0006f40001157983 */ /* 0x000f280000300800 */
[----:B------:R-:W4:Y:S04]  /*33040*/  LDL.LU R22, [R1+0x6f8] ;  /* 0x0006f80001167983 */ /* 0x000f280000300800 */
[----:B------:R-:W4:Y:S04]  /*33050*/  LDL.LU R23, [R1+0x6fc] ;  /* 0x0006fc0001177983 */ /* 0x000f280000300800 */
[----:B------:R-:W0:Y:S04]  /*33060*/  LDS.128 R24, [R0] ;  /* 0x0000000000187984 */ /* 0x000e280000000c00 */
[----:B--2---:R-:W-:Y:S04]  /*33070*/  STL.64 [R1+0x1308], R6 ;  /* 0x0013080601007387 */ /* 0x004fe80000100a00 */
[----:B---3--:R2:W-:Y:S04]  /*33080*/  STL.64 [R1+0x1300], R4 ;  /* 0x0013000401007387 */ /* 0x0085e80000100a00 */
[----:B--2---:R-:W2:Y:S04]  /*33090*/  LDL.LU R4, [R1+0x740] ;  /* 0x0007400001047983 */ /* 0x004ea80000300800 */
[----:B------:R-:W2:Y:S04]  /*330a0*/  LDL.LU R5, [R1+0x744] ;  /* 0x0007440001057983 */ /* 0x000ea80000300800 */
[----:B------:R-:W3:Y:S04]  /*330b0*/  LDL.LU R6, [R1+0x748] ;  /* 0x0007480001067983 */ /* 0x000ee80000300800 */
[----:B------:R-:W3:Y:S04]  /*330c0*/  LDL.LU R7, [R1+0x74c] ;  /* 0x00074c0001077983 */ /* 0x000ee80000300800 */
[----:B---3--:R-:W-:Y:S04]  /*330d0*/  STL.64 [R1+0x1318], R6 ;  /* 0x0013180601007387 */ /* 0x008fe80000100a00 */
[----:B--2---:R2:W-:Y:S04]  /*330e0*/  STL.64 [R1+0x1310], R4 ;  /* 0x0013100401007387 */ /* 0x0045e80000100a00 */
        /* <DEDUP_REMOVED lines=8> */
[----:B------:R-:W2:Y:S04]  /*33170*/  LDL.LU R6, [R1+0x6e8] ;  /* 0x0006e80001067983 */ /* 0x000ea80000300800 */
[----:B------:R-:W2:Y:S04]  /*33180*/  LDL.LU R7, [R1+0x6ec] ;  /* 0x0006ec0001077983 */ /* 0x000ea80000300800 */
        /* <DEDUP_REMOVED lines=12> */
[----:B0-----:R-:W-:Y:S04]  /*33250*/  STL.64 [R1+0x320], R24 ;  /* 0x0003201801007387 */ /* 0x001fe80000100a00 */
[----:B------:R-:W-:Y:S04]  /*33260*/  STL.64 [R1+0x328], R26 ;  /* 0x0003281a01007387 */ /* 0x000fe80000100a00 */
[----:B------:R-:W0:Y:S01]  /*33270*/  LDS.128 R24, [R0+0x400] ;  /* 0x0004000000187984 */ /* 0x000e220000000c00 */
[----:B------:R-:W-:Y:S06]  /*33280*/  BAR.SYNC.DEFER_BLOCKING 0x0 ;  /* 0x0000000000007b1d */ /* 0x000fec0000010000 */
[----:B----4-:R4:W-:Y:S04]  /*33290*/  STSM.16.M88.4 [R2], R20 ;  /* 0x0000001402007844 */ /* 0x0109e80000000200 */
[----:B0-----:R0:W-:Y:S04]  /*332a0*/  STL.64 [R1+0x340], R24 ;  /* 0x0003401801007387 */ /* 0x0011e80000100a00 */
[----:B------:R0:W-:Y:S04]  /*332b0*/  STL.64 [R1+0x348], R26 ;  /* 0x0003481a01007387 */ /* 0x0001e80000100a00 */
[----:B----4-:R-:W4:Y:S04]  /*332c0*/  LDL.LU R20, [R1+0x8d0] ;  /* 0x0008d00001147983 */ /* 0x010f280000300800 */
[----:B------:R-:W4:Y:S04]  /*332d0*/  LDL.LU R21, [R1+0x8d4] ;  /* 0x0008d40001157983 */ /* 0x000f280000300800 */
[----:B------:R-:W4:Y:S04]  /*332e0*/  LDL.LU R22, [R1+0x8d8] ;  /* 0x0008d80001167983 */ /* 0x000f280000300800 */
[----:B------:R-:W4:Y:S04]  /*332f0*/  LDL.LU R23, [R1+0x8dc] ;  /* 0x0008dc0001177983 */ /* 0x000f280000300800 */
[----:B0-----:R-:W3:Y:S04]  /*33300*/  LDL.LU R24, [R1+0x880] ;  /* 0x0008800001187983 */ /* 0x001ee80000300800 */
        /* <DEDUP_REMOVED lines=28> */
[----:B---3--:R0:W-:Y:S04]  /*334d0*/  STSM.16.M88.4 [R2], R8 ;  /* 0x0000000802007844 */ /* 0x0081e80000000200 */
[----:B0-----:R-:W3:Y:S04]  /*334e0*/  LDL.LU.64 R10, [R1+0x12f8] ;  /* 0x0012f800010a7983 */ /* 0x001ee80000300a00 */
[----:B------:R-:W3:Y:S04]  /*334f0*/  LDL.LU.64 R8, [R1+0x12f0] ;  /* 0x0012f00001087983 */ /* 0x000ee80000300a00 */
[----:B--2---:R-:W-:Y:S01]  /*33500*/  STSM.16.M88.4 [R2+0x200], R4 ;  /* 0x0002000402007844 */ /* 0x004fe20000000200 */
[----:B------:R-:W-:Y:S06]  /*33510*/  BAR.SYNC.DEFER_BLOCKING 0x0 ;  /* 0x0000000000007b1d */ /* 0x000fec0000010000 */
[----:B------:R-:W0:Y:S04]  /*33520*/  LDS.128 R4, [R0] ;  /* 0x0000000000047984 */ /* 0x000e280000000c00 */
[----:B0-----:R-:W-:Y:S04]  /*33530*/  STL.64 [R1+0x2f0], R4 ;  /* 0x0002f00401007387 */ /* 0x001fe80000100a00 */
[----:B------:R-:W-:Y:S04]  /*33540*/  STL.64 [R1+0x2f8], R6 ;  /* 0x0002f80601007387 */ /* 0x000fe80000100a00 */
[----:B------:R-:W0:Y:S01]  /*33550*/  LDS.128 R4, [R0+0x400] ;  /* 0x0004000000047984 */ /* 0x000e220000000c00 */
[----:B------:R-:W-:Y:S06]  /*33560*/  BAR.SYNC.DEFER_BLOCKING 0x0 ;  /* 0x0000000000007b1d */ /* 0x000fec0000010000 */
[----:B------:R-:W-:Y:S04]  /*33570*/  STSM.16.M88.4 [R2], R12 ;  /* 0x0000000c02007844 */ /* 0x000fe80000000200 */
[----:B------:R-:W-:Y:S01]  /*33580*/  STSM.16.M88.4 [R2+0x200], R16 ;  /* 0x0002001002007844 */ /* 0x000fe20000000200 */
[----:B------:R-:W-:Y:S06]  /*33590*/  BAR.SYNC.DEFER_BLOCKING 0x0 ;  /* 0x0000000000007b1d */ /* 0x000fec0000010000 */
[----:B0-----:R-:W-:Y:S04]  /*335a0*/  STL.64 [R1+0x370], R4 ;  /* 0x0003700401007387 */ /* 0x001fe80000100a00 */
[----:B------:R0:W-:Y:S04]  /*335b0*/  STL.64 [R1+0x378], R6 ;  /* 0x0003780601007387 */ /* 0x0001e80000100a00 */
[----:B------:R-:W2:Y:S04]  /*335c0*/  LDS.128 R12, [R0] ;  /* 0x00000000000c7984 */ /* 0x000ea80000000c00 */
[----:B------:R-:W-:Y:S01]  /*335d0*/  LDS.128 R16, [R0+0x400] ;  /* 0x0004000000107984 */ /* 0x000fe20000000c00 */
[----:B------:R-:W-:Y:S06]  /*335e0*/  BAR.SYNC.DEFER_BLOCKING 0x0 ;  /* 0x0000000000007b1d */ /* 0x000fec0000010000 */
[----:B0-----:R-:W3:Y:S04]  /*335f0*/  LDL.LU.64 R6, [R1+0x12e8] ;  /* 0x0012e80001067983 */ /* 0x001ee80000300a00 */
[----:B------:R-:W3:Y:S04]  /*33600*/  LDL.LU.64 R4, [R1+0x12e0] ;  /* 0x0012e00001047983 */ /* 0x000ee80000300a00 */
[----:B--2---:R0:W-:Y:S04]  /*33610*/  STL [R1+0x12c8], R12 ;  /* 0x0012c80c01007387 */ /* 0x0041e80000100800 */
[----:B0-----:R-:W2:Y:S04]  /*33620*/  LDL.LU R12, [R1+0xc80] ;  /* 0x000c8000010c7983 */ /* 0x001ea80000300800 */
[----:B------:R-:W-:Y:S04]  /*33630*/  STL [R1+0x12c4], R13 ;  /* 0x0012c40d01007387 */ /* 0x000fe80000100800 */
[----:B------:R-:W-:Y:S04]  /*33640*/  STL [R1+0x12c0], R14 ;  /* 0x0012c00e01007387 */ /* 0x000fe80000100800 */
[----:B------:R-:W-:Y:S04]  /*33650*/  STL [R1+0x12bc], R15 ;  /* 0x0012bc0f01007387 */ /* 0x000fe80000100800 */
[----:B------:R-:W-:Y:S04]  /*33660*/  STL [R1+0x12cc], R0 ;  /* 0x0012cc0001007387 */ /* 0x000fe80000100800 */
[----:B----4-:R0:W-:Y:S04]  /*33670*/  STSM.16.M88.4 [R2], R20 ;  /* 0x0000001402007844 */ /* 0x0101e80000000200 */
[----:B0-----:R-:W4:Y:S04]  /*33680*/  LDL.LU.64 R22, [R1+0x12d8] ;  /* 0x0012d80001167983 */ /* 0x001f280000300a00 */
[----:B------:R-:W3:Y:S04]  /*33690*/  LDL.LU.64 R20, [R1+0x12d0] ;  /* 0x0012d00001147983 */ /* 0x000ee80000300a00 */
[----:B------:R-:W4:Y:S04]  /*336a0*/  LDL.LU R0, [R1+0xc84] ;  /* 0x000c840001007983 */ /* 0x000f280000300800 */
[----:B------:R-:W4:Y:S04]  /*336b0*/  LDL.LU R15, [R1+0x130] ;  /* 0x00013000010f7983 */ /* 0x000f280000300800 */
[----:B------:R0:W-:Y:S01]  /*336c0*/  STSM.16.M88.4 [R2+0x200], R24 ;  /* 0x0002001802007844 */ /* 0x0001e20000000200 */
[----:B------:R-:W-:-:S03]  /*336d0*/  IMAD R29, R28, UR5, RZ ;  /* 0x000000051c1d7c24 */ /* 0x000fc6000f8e02ff */
[----:B------:R-:W4:Y:S04]  /*336e0*/  LDL.LU R14, [R1+0x134] ;  /* 0x00013400010e7983 */ /* 0x000f280000300800 */
[----:B------:R-:W4:Y:S01]  /*336f0*/  LDL.LU R13, [R1+0x138] ;  /* 0x00013800010d7983 */ /* 0x000f220000300800 */
[----:B0-----:R-:W0:Y:S08]  /*33700*/  LDC R27, c[0x0][0x3b4] ;  /* 0x0000ed00ff1b7b82 */ /* 0x001e300000000800 */
[----:B------:R-:W-:Y:S01]  /*33710*/  BAR.SYNC.DEFER_BLOCKING 0x0 ;  /* 0x0000000000007b1d */ /* 0x000fe20000010000 */
[C---:B--2---:R-:W-:Y:S01]  /*33720*/  IMAD R26, R12.reuse, UR4, RZ ;  /* 0x000000040c1a7c24 */ /* 0x044fe2000f8e02ff */
[----:B------:R-:W-:-:S04]  /*33730*/  ISETP.GE.AND P0, PT, R12, UR14, PT ;  /* 0x0000000e0c007c0c */ /* 0x000fc8000bf06270 */
[----:B------:R-:W2:Y:S01]  /*33740*/  LDCU.64 UR4, c[0x0][0x398] ;  /* 0x00007300ff0477ac */ /* 0x000ea20008000a00 */
[----:B------:R-:W-:Y:S01]  /*33750*/  LEA R24, P2, R26, UR8, 0x1 ;  /* 0x000000081a187c11 */ /* 0x000fe2000f8408ff */
[----:B------:R-:W0:Y:S01]  /*33760*/  LDCU UR8, c[0x0][0x39c] ;  /* 0x00007380ff0877ac */ /* 0x000e220008000800 */
[----:B------:R-:W-:Y:S02]  /*33770*/  ISETP.LT.AND P0, PT, R28, UR29, !P0 ;  /* 0x0000001d1c007c0c */ /* 0x000fe4000c701270 */
[----:B------:R-:W-:Y:S01]  /*33780*/  LEA.HI.X.SX32 R25, R26, UR9, 0x1, P2 ;  /* 0x000000091a197c11 */ /* 0x000fe200090f0eff */
[----:B------:R-:W0:Y:S02]  /*33790*/  LDCU UR29, c[0x0][0x3b8] ;  /* 0x00007700ff1d77ac */ /* 0x000e240008000800 */
[----:B------:R-:W-:-:S08]  /*337a0*/  IMAD.WIDE R2, R29, 0x2, R24 ;  /* 0x000000021d027825 */ /* 0x000fd000078e0218 */
[----:B---3--:R0:W-:Y:S01]  /*337b0*/  @P0 STG.E.U16 desc[UR10][R2.64], R20 ;  /* 0x0000001402000986 */ /* 0x0081e2000c10150a */
[----:B------:R-:W-:Y:S01]  /*337c0*/  ISETP.GE.AND P0, PT, R28, UR15, PT ;  /* 0x0000000f1c007c0c */ /* 0x000fe2000bf06270 */
[----:B------:R-:W3:Y:S03]  /*337d0*/  LDCU.64 UR14, c[0x0][0x398] ;  /* 0x00007300ff0e77ac */ /* 0x000ee60008000a00 */
[----:B----4-:R-:W-:Y:S01]  /*337e0*/  ISETP.LT.AND P0, PT, R0, UR6, !P0 ;  /* 0x0000000600007c0c */ /* 0x010fe2000c701270 */
[----:B------:R-:W4:Y:S01]  /*337f0*/  LDCU UR6, c[0x0][0x3b8] ;  /* 0x00007700ff0677ac */ /* 0x000f220008000800 */
[----:B0-----:R-:W-:-:S05]  /*33800*/  IMAD R3, R27, 0x40, R26 ;  /* 0x000000401b037824 */ /* 0x001fca00078e021a */
[----:B------:R-:W-:-:S04]  /*33810*/  LEA R2, P2, R3, UR12, 0x1 ;  /* 0x0000000c03027c11 */ /* 0x000fc8000f8408ff */
[----:B------:R-:W-:Y:S01]  /*33820*/  LEA.HI.X.SX32 R3, R3, UR13, 0x1, P2 ;  /* 0x0000000d03037c11 */ /* 0x000fe200090f0eff */
[----:B------:R-:W0:Y:S01]  /*33830*/  LDCU.64 UR12, c[0x0][0x398] ;  /* 0x00007300ff0c77ac */ /* 0x000e220008000a00 */
[----:B------:R-:W-:Y:S01]  /*33840*/  PRMT R20, R20, 0x7632, R20 ;  /* 0x0000763214147816 */ /* 0x000fe20000000014 */
[----:B------:R-:W-:-:S05]  /*33850*/  IMAD.WIDE R26, R29, 0x2, R2 ;  /* 0x000000021d1a7825 */ /* 0x000fca00078e0202 */
[----:B------:R0:W-:Y:S02]  /*33860*/  @P0 STG.E.U16 desc[UR10][R26.64], R20 ;  /* 0x000000141a000986 */ /* 0x0001e4000c10150a */
[----:B0-----:R-:W-:-:S05]  /*33870*/  VIADD R20, R28, 0x1 ;  /* 0x000000011c147836 */ /* 0x001fca0000000000 */
[----:B------:R-:W-:Y:S01]  /*33880*/  ISETP.GE.AND P0, PT, R20, UR8, PT ;  /* 0x0000000814007c0c */ /* 0x000fe2000bf06270 */
[----:B----4-:R-:W-:Y:S01]  /*33890*/  VIADD R20, R29, UR6 ;  /* 0x000000061d147c36 */ /* 0x010fe20008000000 */
[----:B------:R-:W0:Y:S02]  /*338a0*/  LDCU UR6, c[0x0][0x39c] ;  /* 0x00007380ff0677ac */ /* 0x000e240008000800 */
[----:B------:R-:W-:Y:S02]  /*338b0*/  ISETP.LT.AND P2, PT, R12, UR20, !P0 ;  /* 0x000000140c007c0c */ /* 0x000fe4000c741270 */
[----:B--2---:R-:W-:Y:S01]  /*338c0*/  ISETP.LT.AND P0, PT, R0, UR4, !P0 ;  /* 0x0000000400007c0c */ /* 0x004fe2000c701270 */
[----:B------:R-:W-:Y:S01]  /*338d0*/  IMAD.WIDE R26, R20, 0x2, R24 ;  /* 0x00000002141a7825 */ /* 0x000fe200078e0218 */
[----:B------:R-:W2:Y:S03]  /*338e0*/  LDCU UR4, c[0x0][0x3b8] ;  /* 0x00007700ff0477ac */ /* 0x000ea60008000800 */
[----:B------:R-:W-:Y:S01]  /*338f0*/  IMAD.MOV.U32 R29, RZ, RZ, R12 ;  /* 0x000000ffff1d7224 */ /* 0x000fe200078e000c */
[----:B------:R-:W4:Y:S01]  /*33900*/  LDCU.64 UR8, c[0x0][0x398] ;  /* 0x00007300ff0877ac */ /* 0x000f220008000a00 */
[----:B------:R-:W3:Y:S01]  /*33910*/  LDL.LU R12, [R1+0x13c] ;  /* 0x00013c00010c7983 */ /* 0x000ee20000300800 */
[----:B------:R-:W0:Y:S03]  /*33920*/  LDCU UR20, c[0x0][0x398] ;  /* 0x00007300ff1477ac */ /* 0x000e260008000800 */
[----:B------:R1:W-:Y:S02]  /*33930*/  @P2 STG.E.U16 desc[UR10][R26.64], R4 ;  /* 0x000000041a002986 */ /* 0x0003e4000c10150a */
[----:B-1----:R-:W-:Y:S01]  /*33940*/  PRMT R4, R4, 0x7632, R4 ;  /* 0x0000763204047816 */ /* 0x002fe20000000004 */
[----:B------:R-:W-:-:S05]  /*33950*/  IMAD.WIDE R26, R20, 0x2, R2 ;  /* 0x00000002141a7825 */ /* 0x000fca00078e0202 */
[----:B------:R1:W-:Y:S02]  /*33960*/  @P0 STG.E.U16 desc[UR10][R26.64], R4 ;  /* 0x000000041a000986 */ /* 0x0003e4000c10150a */
[----:B-1----:R-:W-:-:S05]  /*33970*/  VIADD R4, R28, 0x2 ;  /* 0x000000021c047836 */ /* 0x002fca0000000000 */
[----:B0-----:R-:W-:Y:S01]  /*33980*/  ISETP.GE.AND P0, PT, R4, UR6, PT ;  /* 0x0000000604007c0c */ /* 0x001fe2000bf06270 */
[----:B--2---:R-:W-:Y:S01]  /*33990*/  VIADD R4, R20, UR4 ;  /* 0x0000000414047c36 */ /* 0x004fe20008000000 */
[----:B------:R-:W0:Y:S02]  /*339a0*/  LDCU UR6, c[0x0][0x39c] ;  /* 0x00007380ff0677ac */ /* 0x000e240008000800 */
[----:B------:R-:W-:Y:S01]  /*339b0*/  ISETP.LT.AND P2, PT, R29, UR24, !P0 ;  /* 0x000000181d007c0c */ /* 0x000fe2000c741270 */
[----:B------:R-:W-:Y:S01]  /*339c0*/  IMAD.WIDE R26, R4, 0x2, R24 ;  /* 0x00000002041a7825 */ /* 0x000fe200078e0218 */
[----:B------:R-:W-:Y:S01]  /*339d0*/  ISETP.LT.AND P0, PT, R0, UR12, !P0 ;  /* 0x0000000c00007c0c */ /* 0x000fe2000c701270 */
[----:B------:R-:W1:Y:S01]  /*339e0*/  LDCU UR4, c[0x0][0x3b8] ;  /* 0x00007700ff0477ac */ /* 0x000e620008000800 */
[----:B------:R-:W2:Y:S01]  /*339f0*/  LDCU UR12, c[0x0][0x398] ;  /* 0x00007300ff0c77ac */ /* 0x000ea20008000800 */
[----:B------:R-:W0:Y:S08]  /*33a00*/  LDCU UR24, c[0x0][0x398] ;  /* 0x00007300ff1877ac */ /* 0x000e300008000800 */
[----:B------:R0:W-:Y:S02]  /*33a10*/  @P2 STG.E.U16 desc[UR10][R26.64], R21 ;  /* 0x000000151a002986 */ /* 0x0001e4000c10150a */
[----:B0-----:R-:W-:Y:S01]  /*33a20*/  PRMT R26, R21, 0x7632, R26 ;  /* 0x00007632151a7816 */ /* 0x001fe2000000001a */
[----:B------:R-:W-:-:S05]  /*33a30*/  IMAD.WIDE R20, R4, 0x2, R2 ;  /* 0x0000000204147825 */ /* 0x000fca00078e0202 */
[----:B------:R0:W-:Y:S02]  /*33a40*/  @P0 STG.E.U16 desc[UR10][R20.64], R26 ;  /* 0x0000001a14000986 */ /* 0x0001e4000c10150a */
[----:B0-----:R-:W-:-:S05]  /*33a50*/  VIADD R20, R28, 0x3 ;  /* 0x000000031c147836 */ /* 0x001fca0000000000 */
[----:B------:R-:W-:Y:S01]  /*33a60*/  ISETP.GE.AND P0, PT, R20, UR6, PT ;  /* 0x0000000614007c0c */ /* 0x000fe2000bf06270 */
[----:B-1----:R-:W-:Y:S01]  /*33a70*/  VIADD R20, R4, UR4 ;  /* 0x0000000404147c36 */ /* 0x002fe20008000000 */
[----:B------:R-:W0:Y:S02]  /*33a80*/  LDCU UR6, c[0x0][0x39c] ;  /* 0x00007380ff0677ac */ /* 0x000e240008000800 */
[----:B------:R-:W-:Y:S02]  /*33a90*/  ISETP.LT.AND P2, PT, R29, UR22, !P0 ;  /* 0x000000161d007c0c */ /* 0x000fe4000c741270 */
[----:B----4-:R-:W-:Y:S01]  /*33aa0*/  ISETP.LT.AND P0, PT, R0, UR8, !P0 ;  /* 0x0000000800007c0c */ /* 0x010fe2000c701270 */
[C---:B------:R-:W-:Y:S01]  /*33ab0*/  IMAD.WIDE R26, R20.reuse, 0x2, R24 ;  /* 0x00000002141a7825 */ /* 0x040fe200078e0218 */
[----:B------:R-:W-:Y:S01]  /*33ac0*/  PRMT R21, R5, 0x7632, R21 ;  /* 0x0000763205157816 */ /* 0x000fe20000000015 */
[----:B------:R-:W1:Y:S01]  /*33ad0*/  LDCU UR4, c[0x0][0x3b8] ;  /* 0x00007700ff0477ac */ /* 0x000e620008000800 */
[----:B------:R-:W4:Y:S07]  /*33ae0*/  LDCU UR8, c[0x0][0x398] ;  /* 0x00007300ff0877ac */ /* 0x000f2e0008000800 */
[----:B------:R0:W-:Y:S01]  /*33af0*/  @P2 STG.E.U16 desc[UR10][R26.64], R5 ;  /* 0x000000051a002986 */ /* 0x0001e2000c10150a */
[----:B------:R-:W1:Y:S01]  /*33b00*/  LDCU UR22, c[0x0][0x3b8] ;  /* 0x00007700ff1677ac */ /* 0x000e620008000800 */
[----:B0-----:R-:W-:-:S05]  /*33b10*/  IMAD.WIDE R4, R20, 0x2, R2 ;  /* 0x0000000214047825 */ /* 0x001fca00078e0202 */
[----:B------:R0:W-:Y:S01]  /*33b20*/  @P0 STG.E.U16 desc[UR10][R4.64], R21 ;  /* 0x0000001504000986 */ /* 0x0001e2000c10150a */
[----:B------:R-:W-:Y:S02]  /*33b30*/  IMAD.MOV.U32 R26, RZ, RZ, R0 ;  /* 0x000000ffff1a7224 */ /* 0x000fe400078e0000 */
[----:B-1----:R-:W-:Y:S01]  /*33b40*/  VIADD R20, R20, UR4 ;  /* 0x0000000414147c36 */ /* 0x002fe20008000000 */
[----:B------:R-:W1:Y:S01]  /*33b50*/  LDCU UR4, c[0x0][0x3b8] ;  /* 0x00007700ff0477ac */ /* 0x000e620008000800 */
[----:B------:R-:W2:Y:S04]  /*33b60*/  LDL.LU R0, [R1+0x150] ;  /* 0x0001500001007983 */ /* 0x000ea80000300800 */
[----:B------:R-:W2:Y:S01]  /*33b70*/  LDL.LU R27, [R1] ;  /* 0x00000000011b7983 */ /* 0x000ea20000300800 */
[----:B0-----:R-:W-:-:S05]  /*33b80*/  VIADD R4, R28, 0x4 ;  /* 0x000000041c047836 */ /* 0x001fca0000000000 */
[----:B------:R-:W-:Y:S01]  /*33b90*/  ISETP.GE.AND P0, PT, R4, UR6, PT ;  /* 0x0000000604007c0c */ /* 0x000fe2000bf06270 */
[----:B------:R-:W0:Y:S03]  /*33ba0*/  LDCU UR6, c[0x0][0x39c] ;  /* 0x00007380ff0677ac */ /* 0x000e260008000800 */
[----:B------:R-:W-:Y:S01]  /*33bb0*/  ISETP.LT.AND P2, PT, R29, UR18, !P0 ;  /* 0x000000121d007c0c */ /* 0x000fe2000c741270 */
[----:B------:R-:W-:Y:S01]  /*33bc0*/  IMAD.WIDE R4, R20, 0x2, R24 ;  /* 0x0000000214047825 */ /* 0x000fe200078e0218 */
[----:B------:R-:W-:Y:S01]  /*33bd0*/  ISETP.LT.AND P0, PT, R26, UR16, !P0 ;  /* 0x000000101a007c0c */ /* 0x000fe2000c701270 */
[----:B------:R-:W0:Y:S01]  /*33be0*/  LDCU UR18, c[0x0][0x3b8] ;  /* 0x00007700ff1277ac */ /* 0x000e220008000800 */
[----:B------:R-:W0:Y:S09]  /*33bf0*/  LDCU UR16, c[0x0][0x398] ;  /* 0x00007300ff1077ac */ /* 0x000e320008000800 */
        /* <DEDUP_REMOVED lines=8> */
[----:B---3--:R-:W-:Y:S02]  /*33c80*/  ISETP.LT.AND P2, PT, R29, UR14, !P0 ;  /* 0x0000000e1d007c0c */ /* 0x008fe4000c741270 */
[----:B------:R-:W-:Y:S01]  /*33c90*/  ISETP.LT.AND P0, PT, R26, UR26, !P0 ;  /* 0x0000001a1a007c0c */ /* 0x000fe2000c701270 */
[----:B------:R-:W-:Y:S01]  /*33ca0*/  IMAD.WIDE R4, R20, 0x2, R24 ;  /* 0x0000000214047825 */ /* 0x000fe200078e0218 */
[----:B------:R-:W1:Y:S01]  /*33cb0*/  LDCU UR4, c[0x0][0x3b8] ;  /* 0x00007700ff0477ac */ /* 0x000e620008000800 */
[----:B------:R-:W3:Y:S01]  /*33cc0*/  LDCU UR26, c[0x0][0x398] ;  /* 0x00007300ff1a77ac */ /* 0x000ee20008000800 */
[----:B------:R-:W0:Y:S07]  /*33cd0*/  LDCU UR14, c[0x0][0x3b8] ;  /* 0x00007700ff0e77ac */ /* 0x000e2e0008000800 */
        /* <DEDUP_REMOVED lines=11> */
[----:B------:R-:W1:Y:S01]  /*33d90*/  LDCU UR8, c[0x0][0x398] ;  /* 0x00007300ff0877ac */ /* 0x000e620008000800 */
[----:B------:R-:W4:Y:S01]  /*33da0*/  LDCU UR4, c[0x0][0x3b8] ;  /* 0x00007700ff0477ac */ /* 0x000f220008000800 */
[----:B------:R-:W0:Y:S07]  /*33db0*/  LDCU UR28, c[0x0][0x3b8] ;  /* 0x00007700ff1c77ac */ /* 0x000e2e0008000800 */
[----:B------:R0:W-:Y:S02]  /*33dc0*/  @P2 STG.E.U16 desc[UR10][R4.64], R23 ;  /* 0x0000001704002986 */ /* 0x0001e4000c10150a */
[----:B0-----:R-:W-:Y:S01]  /*33dd0*/  PRMT R23, R23, 0x7632, R23 ;  /* 0x0000763217177816 */ /* 0x001fe20000000017 */
[----:B------:R-:W-:-:S05]  /*33de0*/  IMAD.WIDE R4, R6, 0x2, R2 ;  /* 0x0000000206047825 */ /* 0x000fca00078e0202 */
[----:B------:R0:W-:Y:S02]  /*33df0*/  @P0 STG.E.U16 desc[UR10][R4.64], R23 ;  /* 0x0000001704000986 */ /* 0x0001e4000c10150a */
[----:B0-----:R-:W-:-:S05]  /*33e00*/  VIADD R4, R28, 0x7 ;  /* 0x000000071c047836 */ /* 0x001fca0000000000 */
[----:B------:R-:W-:Y:S01]  /*33e10*/  ISETP.GE.AND P0, PT, R4, UR6, PT ;  /* 0x0000000604007c0c */ /* 0x000fe2000bf06270 */
[----:B----4-:R-:W-:Y:S01]  /*33e20*/  VIADD R6, R6, UR4 ;  /* 0x0000000406067c36 */ /* 0x010fe20008000000 */
[----:B------:R-:W0:Y:S02]  /*33e30*/  LDCU UR6, c[0x0][0x39c] ;  /* 0x00007380ff0677ac */ /* 0x000e240008000800 */
[----:B-1----:R-:W-:Y:S02]  /*33e40*/  ISETP.LT.AND P2, PT, R29, UR8, !P0 ;  /* 0x000000081d007c0c */ /* 0x002fe4000c741270 */
[----:B--2---:R-:W-:Y:S01]  /*33e50*/  ISETP.LT.AND P0, PT, R26, UR12, !P0 ;  /* 0x0000000c1a007c0c */ /* 0x004fe2000c701270 */
[C---:B------:R-:W-:Y:S01]  /*33e60*/  IMAD.WIDE R4, R6.reuse, 0x2, R24 ;  /* 0x0000000206047825 */ /* 0x040fe200078e0218 */
[----:B------:R-:W1:Y:S01]  /*33e70*/  LDCU UR8, c[0x0][0x398] ;  /* 0x00007300ff0877ac */ /* 0x000e620008000800 */
[----:B------:R-:W2:Y:S01]  /*33e80*/  LDCU UR4, c[0x0][0x3b8] ;  /* 0x00007700ff0477ac */ /* 0x000ea20008000800 */
[----:B------:R-:W4:Y:S07]  /*33e90*/  LDCU UR12, c[0x0][0x398] ;  /* 0x00007300ff0c77ac */ /* 0x000f2e0008000800 */
[----:B------:R0:W-:Y:S02]  /*33ea0*/  @P2 STG.E.U16 desc[UR10][R4.64], R7 ;  /* 0x0000000704002986 */ /* 0x0001e4000c10150a */
[----:B0-----:R-:W-:Y:S01]  /*33eb0*/  PRMT R7, R7, 0x7632, R7 ;  /* 0x0000763207077816 */ /* 0x001fe20000000007 */
[----:B------:R-:W-:-:S05]  /*33ec0*/  IMAD.WIDE R4, R6, 0x2, R2 ;  /* 0x0000000206047825 */ /* 0x000fca00078e0202 */
[----:B------:R0:W-:Y:S02]  /*33ed0*/  @P0 STG.E.U16 desc[UR10][R4.64], R7 ;  /* 0x0000000704000986 */ /* 0x0001e4000c10150a */
[----:B0-----:R-:W-:-:S05]  /*33ee0*/  VIADD R4, R28, 0x8 ;  /* 0x000000081c047836 */ /* 0x001fca0000000000 */
[----:B------:R-:W-:Y:S01]  /*33ef0*/  ISETP.GE.AND P0, PT, R4, UR6, PT ;  /* 0x0000000604007c0c */ /* 0x000fe2000bf06270 */
[----:B--2---:R-:W-:Y:S01]  /*33f00*/  VIADD R6, R6, UR4 ;  /* 0x0000000406067c36 */ /* 0x004fe20008000000 */
[----:B------:R-:W0:Y:S02]  /*33f10*/  LDCU UR6, c[0x0][0x39c] ;  /* 0x00007380ff0677ac */ /* 0x000e240008000800 */
[----:B-1----:R-:W-:Y:S02]  /*33f20*/  ISETP.LT.AND P2, PT, R29, UR8, !P0 ;  /* 0x000000081d007c0c */ /* 0x002fe4000c741270 */
[----:B----4-:R-:W-:Y:S01]  /*33f30*/  ISETP.LT.AND P0, PT, R26, UR12, !P0 ;  /* 0x0000000c1a007c0c */ /* 0x010fe2000c701270 */
[C---:B------:R-:W-:Y:S01]  /*33f40*/  IMAD.WIDE R4, R6.reuse, 0x2, R24 ;  /* 0x0000000206047825 */ /* 0x040fe200078e0218 */
[----:B------:R-:W1:Y:S01]  /*33f50*/  LDCU UR8, c[0x0][0x398] ;  /* 0x00007300ff0877ac */ /* 0x000e620008000800 */
[----:B------:R-:W-:Y:S01]  /*33f60*/  PRMT R7, R15, 0x7632, R7 ;  /* 0x000076320f077816 */ /* 0x000fe20000000007 */
[----:B------:R-:W2:Y:S01]  /*33f70*/  LDCU UR4, c[0x0][0x3b8] ;  /* 0x00007700ff0477ac */ /* 0x000ea20008000800 */
[----:B------:R-:W4:Y:S06]  /*33f80*/  LDCU UR12, c[0x0][0x398] ;  /* 0x00007300ff0c77ac */ /* 0x000f2c0008000800 */
[----:B------:R0:W-:Y:S02]  /*33f90*/  @P2 STG.E.U16 desc[UR10][R4.64], R15 ;  /* 0x0000000f04002986 */ /* 0x0001e4000c10150a */
[----:B0-----:R-:W-:-:S02]  /*33fa0*/  IMAD.WIDE R4, R6, 0x2, R2 ;  /* 0x0000000206047825 */ /* 0x001fc400078e0202 */
[----:B------:R-:W3:Y:S04]  /*33fb0*/  LDL.LU R15, [R1+0x4] ;  /* 0x00000400010f7983 */ /* 0x000ee80000300800 */
[----:B------:R0:W-:Y:S02]  /*33fc0*/  @P0 STG.E.U16 desc[UR10][R4.64], R7 ;  /* 0x0000000704000986 */ /* 0x0001e4000c10150a */
[----:B0-----:R-:W-:-:S05]  /*33fd0*/  VIADD R4, R28, 0x9 ;  /* 0x000000091c047836 */ /* 0x001fca0000000000 */
[----:B------:R-:W-:Y:S01]  /*33fe0*/  ISETP.GE.AND P0, PT, R4, UR6, PT ;  /* 0x0000000604007c0c */ /* 0x000fe2000bf06270 */
[----:B--2---:R-:W-:Y:S01]  /*33ff0*/  VIADD R6, R6, UR4 ;  /* 0x0000000406067c36 */ /* 0x004fe20008000000 */
[----:B------:R-:W0:Y:S02]  /*34000*/  LDCU UR6, c[0x0][0x39c] ;  /* 0x00007380ff0677ac */ /* 0x000e240008000800 */
[----:B-1----:R-:W-:Y:S02]  /*34010*/  ISETP.LT.AND P2, PT, R29, UR8, !P0 ;  /* 0x000000081d007c0c */ /* 0x002fe4000c741270 */
[----:B----4-:R-:W-:Y:S01]  /*34020*/  ISETP.LT.AND P0, PT, R26, UR12, !P0 ;  /* 0x0000000c1a007c0c */ /* 0x010fe2000c701270 */
[----:B------:R-:W-:Y:S01]  /*34030*/  IMAD.WIDE R4, R6, 0x2, R24 ;  /* 0x0000000206047825 */ /* 0x000fe200078e0218 */
[----:B------:R-:W1:Y:S01]  /*34040*/  LDCU UR8, c[0x0][0x398] ;  /* 0x00007300ff0877ac */ /* 0x000e620008000800 */
[----:B------:R-:W-:Y:S01]  /*34050*/  PRMT R7, R8, 0x7632, R7 ;  /* 0x0000763208077816 */ /* 0x000fe20000000007 */
[----:B------:R-:W2:Y:S01]  /*34060*/  LDCU UR4, c[0x0][0x3b8] ;  /* 0x00007700ff0477ac */ /* 0x000ea20008000800 */
[----:B------:R-:W4:Y:S06]  /*34070*/  LDCU UR12, c[0x0][0x398] ;  /* 0x00007300ff0c77ac */ /* 0x000f2c0008000800 */
[----:B------:R0:W-:Y:S02]  /*34080*/  @P2 STG.E.U16 desc[UR10][R4.64], R8 ;  /* 0x0000000804002986 */ /* 0x0001e4000c10150a */
[----:B0-----:R-:W-:-:S05]  /*34090*/  IMAD.WIDE R4, R6, 0x2, R2 ;  /* 0x0000000206047825 */ /* 0x001fca00078e0202 */
        /* <DEDUP_REMOVED lines=61> */
[----:B------:R-:W-:Y:S01]  /*34470*/  PRMT R7, R12, 0x7632, R7 ;  /* 0x000076320c077816 */ /* 0x000fe20000000007 */
[----:B------:R-:W0:Y:S01]  /*34480*/  LDCU UR6, c[0x0][0x398] ;  /* 0x00007300ff0677ac */ /* 0x000e220008000800 */
[----:B-1----:R-:W-:Y:S02]  /*34490*/  ISETP.LT.AND P2, PT, R29, UR8, !P0 ;  /* 0x000000081d007c0c */ /* 0x002fe4000c741270 */
[----:B----4-:R-:W-:Y:S01]  /*344a0*/  ISETP.LT.AND P0, PT, R26, UR12, !P0 ;  /* 0x0000000c1a007c0c */ /* 0x010fe2000c701270 */
[----:B------:R-:W-:Y:S01]  /*344b0*/  IMAD.WIDE R4, R6, 0x2, R24 ;  /* 0x0000000206047825 */ /* 0x000fe200078e0218 */
[----:B------:R-:W-:Y:S01]  /*344c0*/  PRMT R9, R0, 0x7632, R9 ;  /* 0x0000763200097816 */ /* 0x000fe20000000009 */
[----:B------:R-:W1:Y:S01]  /*344d0*/  LDCU UR8, c[0x0][0x398] ;  /* 0x00007300ff0877ac */ /* 0x000e620008000800 */
[----:B------:R-:W2:Y:S07]  /*344e0*/  LDCU UR4, c[0x0][0x39c] ;  /* 0x00007380ff0477ac */ /* 0x000eae0008000800 */
[----:B------:R4:W-:Y:S01]  /*344f0*/  @P2 STG.E.U16 desc[UR10][R4.64], R12 ;  /* 0x0000000c04002986 */ /* 0x0009e2000c10150a */
[----:B------:R-:W0:Y:S01]  /*34500*/  LDCU UR12, c[0x0][0x398] ;  /* 0x00007300ff0c77ac */ /* 0x000e220008000800 */
[----:B----4-:R-:W-:-:S02]  /*34510*/  IMAD.WIDE R4, R6, 0x2, R2 ;  /* 0x0000000206047825 */ /* 0x010fc400078e0202 */
[----:B------:R-:W4:Y:S04]  /*34520*/  LDL.LU R12, [R1+0x8] ;  /* 0x00000800010c7983 */ /* 0x000f280000300800 */
[----:B------:R0:W-:Y:S01]  /*34530*/  @P0 STG.E.U16 desc[UR10][R4.64], R7 ;  /* 0x0000000704000986 */ /* 0x0001e2000c10150a */
[----:B------:R-:W-:Y:S01]  /*34540*/  VIADD R6, R6, UR18 ;  /* 0x0000001206067c36 */ /* 0x000fe20008000000 */
[----:B------:R-:W1:Y:S02]  /*34550*/  LDCU UR18, c[0x0][0x3b8] ;  /* 0x00007700ff1277ac */ /* 0x000e640008000800 */
[----:B------:R-:W2:Y:S01]  /*34560*/  LDL.LU R13, [R1+0x15c] ;  /* 0x00015c00010d7983 */ /* 0x000ea20000300800 */
[----:B0-----:R-:W-:-:S05]  /*34570*/  VIADD R4, R28, 0xf ;  /* 0x0000000f1c047836 */ /* 0x001fca0000000000 */
[----:B------:R-:W-:Y:S01]  /*34580*/  ISETP.GE.AND P0, PT, R4, UR43, PT ;  /* 0x0000002b04007c0c */ /* 0x000fe2000bf06270 */
[C---:B------:R-:W-:Y:S01]  /*34590*/  IMAD.WIDE R4, R6.reuse, 0x2, R24 ;  /* 0x0000000206047825 */ /* 0x040fe200078e0218 */
[----:B------:R-:W0:Y:S02]  /*345a0*/  LDCU UR43, c[0x0][0x398] ;  /* 0x00007300ff2b77ac */ /* 0x000e240008000800 */
[----:B------:R-:W-:Y:S01]  /*345b0*/  ISETP.LT.AND P2, PT, R29, UR44, !P0 ;  /* 0x0000002c1d007c0c */ /* 0x000fe2000c741270 */
[----:B------:R-:W-:Y:S01]  /*345c0*/  VIADD R7, R6, UR46 ;  /* 0x0000002e06077c36 */ /* 0x000fe20008000000 */
[----:B------:R-:W0:Y:S11]  /*345d0*/  LDCU UR44, c[0x0][0x39c] ;  /* 0x00007380ff2c77ac */ /* 0x000e360008000800 */
[----:B------:R0:W-:Y:S01]  /*345e0*/  @P2 STG.E.U16 desc[UR10][R4.64], R11 ;  /* 0x0000000b04002986 */ /* 0x0001e2000c10150a */
[----:B------:R-:W-:Y:S01]  /*345f0*/  ISETP.LT.AND P2, PT, R26, UR59, !P0 ;  /* 0x0000003b1a007c0c */ /* 0x000fe2000c741270 */
[----:B------:R-:W-:Y:S01]  /*34600*/  VIADD R8, R7, UR22 ;  /* 0x0000001607087c36 */ /* 0x000fe20008000000 */
[----:B------:R-:W1:Y:S01]  /*34610*/  LDCU UR46, c[0x0][0x39c] ;  /* 0x00007380ff2e77ac */ /* 0x000e620008000800 */
[----:B------:R-:W1:Y:S01]  /*34620*/  LDCU UR59, c[0x0][0x398] ;  /* 0x00007300ff3b77ac */ /* 0x000e620008000800 */
[----:B------:R-:W1:Y:S01]  /*34630*/  LDCU UR22, c[0x0][0x3b8] ;  /* 0x00007700ff1677ac */ /* 0x000e620008000800 */
[----:B0-----:R-:W-:Y:S01]  /*34640*/  VIADD R4, R28, 0x10 ;  /* 0x000000101c047836 */ /* 0x001fe20000000000 */
[----:B------:R-:W-:-:S04]  /*34650*/  PRMT R11, R11, 0x7632, R11 ;  /* 0x000076320b0b7816 */ /* 0x000fc8000000000b */
[----:B------:R-:W-:Y:S01]  /*34660*/  ISETP.GE.AND P0, PT, R4, UR58, PT ;  /* 0x0000003a04007c0c */ /* 0x000fe2000bf06270 */
[----:B------:R-:W-:Y:S01]  /*34670*/  IMAD.WIDE R4, R6, 0x2, R2 ;  /* 0x0000000206047825 */ /* 0x000fe200078e0202 */
[----:B------:R-:W0:Y:S02]  /*34680*/  LDCU UR58, c[0x0][0x3b8] ;  /* 0x00007700ff3a77ac */ /* 0x000e240008000800 */
[----:B------:R-:W-:Y:S02]  /*34690*/  ISETP.LT.AND P3, PT, R29, UR33, !P0 ;  /* 0x000000211d007c0c */ /* 0x000fe4000c761270 */
[----:B------:R1:W-:Y:S01]  /*346a0*/  @P2 STG.E.U16 desc[UR10][R4.64], R11 ;  /* 0x0000000b04002986 */ /* 0x0003e2000c10150a */
[----:B------:R-:W-:Y:S01]  /*346b0*/  ISETP.LT.AND P2, PT, R26, UR20, !P0 ;  /* 0x000000141a007c0c */ /* 0x000fe2000c741270 */
[----:B------:R-:W-:Y:S01]  /*346c0*/  VIADD R6, R8, UR28 ;  /* 0x0000001c08067c36 */ /* 0x000fe20008000000 */
[----:B------:R-:W0:Y:S01]  /*346d0*/  LDCU UR33, c[0x0][0x398] ;  /* 0x00007300ff2177ac */ /* 0x000e220008000800 */
[----:B------:R-:W0:Y:S01]  /*346e0*/  LDCU UR20, c[0x0][0x398] ;  /* 0x00007300ff1477ac */ /* 0x000e220008000800 */
[----:B------:R-:W0:Y:S01]  /*346f0*/  LDCU UR28, c[0x0][0x3b8] ;  /* 0x00007700ff1c77ac */ /* 0x000e220008000800 */
[----:B-1----:R-:W-:-:S05]  /*34700*/  VIADD R4, R28, 0x11 ;  /* 0x000000111c047836 */ /* 0x002fca0000000000 */
[----:B------:R-:W-:Y:S01]  /*34710*/  ISETP.GE.AND P0, PT, R4, UR42, PT ;  /* 0x0000002a04007c0c */ /* 0x000fe2000bf06270 */
[----:B------:R-:W-:Y:S01]  /*34720*/  IMAD.WIDE R4, R7, 0x2, R24 ;  /* 0x0000000207047825 */ /* 0x000fe200078e0218 */
[----:B------:R-:W1:Y:S04]  /*34730*/  LDCU UR42, c[0x0][0x39c] ;  /* 0x00007380ff2a77ac */ /* 0x000e680008000800 */
[----:B------:R0:W-:Y:S04]  /*34740*/  @P3 STG.E.U16 desc[UR10][R4.64], R0 ;  /* 0x0000000004003986 */ /* 0x0001e8000c10150a */
[----:B0-----:R-:W2:Y:S01]  /*34750*/  LDL.LU R0, [R1+0x154] ;  /* 0x0001540001007983 */ /* 0x001ea20000300800 */
[C---:B------:R-:W-:Y:S01]  /*34760*/  VIADD R4, R28.reuse, 0x12 ;  /* 0x000000121c047836 */ /* 0x040fe20000000000 */
[----:B------:R-:W-:Y:S01]  /*34770*/  ISETP.LT.AND P3, PT, R29, UR55, !P0 ;  /* 0x000000371d007c0c */ /* 0x000fe2000c761270 */
[----:B------:R-:W-:-:S03]  /*34780*/  VIADD R11, R28, 0x15 ;  /* 0x000000151c0b7836 */ /* 0x000fc60000000000 */
[----:B------:R-:W-:Y:S01]  /*34790*/  ISETP.GE.AND P4, PT, R4, UR74, PT ;  /* 0x0000004a04007c0c */ /* 0x000fe2000bf86270 */
[----:B------:R-:W-:Y:S01]  /*347a0*/  IMAD.WIDE R4, R7, 0x2, R2 ;  /* 0x0000000207047825 */ /* 0x000fe200078e0202 */
[----:B------:R-:W-:Y:S01]  /*347b0*/  ISETP.LT.AND P0, PT, R26, UR60, !P0 ;  /* 0x0000003c1a007c0c */ /* 0x000fe2000c701270 */
[----:B------:R-:W0:Y:S03]  /*347c0*/  LDCU UR55, c[0x0][0x398] ;  /* 0x00007300ff3777ac */ /* 0x000e260008000800 */
[----:B------:R1:W-:Y:S01]  /*347d0*/  @P2 STG.E.U16 desc[UR10][R4.64], R9 ;  /* 0x0000000904002986 */ /* 0x0003e2000c10150a */
[----:B------:R-:W-:Y:S01]  /*347e0*/  ISETP.LT.AND P2, PT, R29, UR73, !P4 ;  /* 0x000000491d007c0c */ /* 0x000fe2000e741270 */
[----:B------:R-:W-:Y:S01]  /*347f0*/  VIADD R7, R6, UR40 ;  /* 0x0000002806077c36 */ /* 0x000fe20008000000 */
[----:B---3--:R-:W-:Y:S01]  /*34800*/  PRMT R20, R14, 0x7632, R20 ;  /* 0x000076320e147816 */ /* 0x008fe20000000014 */
[----:B------:R-:W3:Y:S01]  /*34810*/  LDCU UR74, c[0x0][0x39c] ;  /* 0x00007380ff4a77ac */ /* 0x000ee20008000800 */
[----:B------:R-:W0:Y:S01]  /*34820*/  LDCU UR60, c[0x0][0x398] ;  /* 0x00007300ff3c77ac */ /* 0x000e220008000800 */
[----:B-1----:R-:W-:-:S04]  /*34830*/  IMAD.WIDE R4, R8, 0x2, R24 ;  /* 0x0000000208047825 */ /* 0x002fc800078e0218 */
[----:B------:R-:W-:Y:S01]  /*34840*/  VIADD R9, R28, 0x13 ;  /* 0x000000131c097836 */ /* 0x000fe20000000000 */
[----:B------:R1:W-:Y:S01]  /*34850*/  @P3 STG.E.U16 desc[UR10][R4.64], R27 ;  /* 0x0000001b04003986 */ /* 0x0003e2000c10150a */
[----:B------:R-:W-:Y:S01]  /*34860*/  ISETP.LT.AND P4, PT, R26, UR57, !P4 ;  /* 0x000000391a007c0c */ /* 0x000fe2000e781270 */
[----:B------:R-:W0:Y:S02]  /*34870*/  LDCU UR73, c[0x0][0x398] ;  /* 0x00007300ff4977ac */ /* 0x000e240008000800 */
[----:B------:R-:W-:Y:S02]  /*34880*/  ISETP.GE.AND P3, PT, R9, UR41, PT ;  /* 0x0000002909007c0c */ /* 0x000fe4000bf66270 */
[----:B------:R-:W-:Y:S01]  /*34890*/  PRMT R9, R27, 0x7632, R9 ;  /* 0x000076321b097816 */ /* 0x000fe20000000009 */
[----:B------:R-:W0:Y:S01]  /*348a0*/  LDCU UR41, c[0x0][0x39c] ;  /* 0x00007380ff2977ac */ /* 0x000e220008000800 */
[----:B------:R-:W0:Y:S01]  /*348b0*/  LDCU UR40, c[0x0][0x3b8] ;  /* 0x00007700ff2877ac */ /* 0x000e220008000800 */
[----:B-1----:R-:W-:Y:S01]  /*348c0*/  IMAD.WIDE R4, R8, 0x2, R2 ;  /* 0x0000000208047825 */ /* 0x002fe200078e0202 */
[----:B------:R-:W1:Y:S04]  /*348d0*/  LDCU UR57, c[0x0][0x398] ;  /* 0x00007300ff3977ac */ /* 0x000e680008000800 */
[----:B------:R0:W-:Y:S01]  /*348e0*/  @P0 STG.E.U16 desc[UR10][R4.64], R9 ;  /* 0x0000000904000986 */ /* 0x0001e2000c10150a */
[----:B------:R-:W-:Y:S01]  /*348f0*/  ISETP.LT.AND P6, PT, R29, UR54, !P3 ;  /* 0x000000361d007c0c */ /* 0x000fe2000dfc1270 */
[----:B------:R-:W1:Y:S01]  /*34900*/  LDCU UR54, c[0x0][0x398] ;  /* 0x00007300ff3677ac */ /* 0x000e620008000800 */
[----:B0-----:R-:W-:Y:S01]  /*34910*/  IMAD.WIDE R8, R6, 0x2, R24 ;  /* 0x0000000206087825 */ /* 0x001fe200078e0218 */
[----:B------:R-:W-:Y:S01]  /*34920*/  ISETP.LT.AND P0, PT, R26, UR8, !P3 ;  /* 0x000000081a007c0c */ /* 0x000fe2000df01270 */
[----:B------:R-:W0:Y:S02]  /*34930*/  LDCU UR8, c[0x0][0x398] ;  /* 0x00007300ff0877ac */ /* 0x000e240008000800 */
[----:B------:R-:W-:-:S05]  /*34940*/  VIADD R4, R28, 0x14 ;  /* 0x000000141c047836 */ /* 0x000fca0000000000 */
[----:B------:R-:W-:Y:S01]  /*34950*/  ISETP.GE.AND P3, PT, R4, UR35, PT ;  /* 0x0000002304007c0c */ /* 0x000fe2000bf66270 */
[----:B------:R-:W-:Y:S01]  /*34960*/  VIADD R5, R7, UR72 ;  /* 0x0000004807057c36 */ /* 0x000fe20008000000 */
[----:B------:R-:W0:Y:S02]  /*34970*/  LDCU UR35, c[0x0][0x39c] ;  /* 0x00007380ff2377ac */ /* 0x000e240008000800 */
[----:B------:R-:W-:Y:S01]  /*34980*/  ISETP.LT.AND P5, PT, R29, UR30, !P3 ;  /* 0x0000001e1d007c0c */ /* 0x000fe2000dfa1270 */
[----:B------:R-:W-:Y:S01]  /*34990*/  VIADD R4, R5, UR71 ;  /* 0x0000004705047c36 */ /* 0x000fe20008000000 */
[----:B------:R-:W0:Y:S01]  /*349a0*/  LDCU UR30, c[0x0][0x398] ;  /* 0x00007300ff1e77ac */ /* 0x000e220008000800 */
[----:B------:R-:W0:Y:S01]  /*349b0*/  LDCU UR72, c[0x0][0x3b8] ;  /* 0x00007700ff4877ac */ /* 0x000e220008000800 */
[----:B------:R-:W0:Y:S01]  /*349c0*/  LDCU UR71, c[0x0][0x3b8] ;  /* 0x00007700ff4777ac */ /* 0x000e220008000800 */
[----:B--2---:R2:W-:Y:S01]  /*349d0*/  @P2 STG.E.U16 desc[UR10][R8.64], R0 ;  /* 0x0000000008002986 */ /* 0x0045e2000c10150a */
[----:B------:R-:W-:Y:S01]  /*349e0*/  PRMT R10, R0, 0x7632, R10 ;  /* 0x00007632000a7816 */ /* 0x000fe2000000000a */
[----:B--2---:R-:W-:-:S05]  /*349f0*/  IMAD.WIDE R8, R6, 0x2, R2 ;  /* 0x0000000206087825 */ /* 0x004fca00078e0202 */
[----:B------:R2:W-:Y:S01]  /*34a00*/  @P4 STG.E.U16 desc[UR10][R8.64], R10 ;  /* 0x0000000a08004986 */ /* 0x0005e2000c10150a */
[----:B------:R-:W-:Y:S01]  /*34a10*/  ISETP.LT.AND P2, PT, R26, UR56, !P3 ;  /* 0x000000381a007c0c */ /* 0x000fe2000df41270 */
[----:B------:R-:W-:Y:S01]  /*34a20*/  VIADD R6, R4, UR14 ;  /* 0x0000000e04067c36 */ /* 0x000fe20008000000 */
[----:B------:R-:W-:Y:S01]  /*34a30*/  ISETP.GE.AND P3, PT, R11, UR31, PT ;  /* 0x0000001f0b007c0c */ /* 0x000fe2000bf66270 */
[----:B--2---:R-:W-:Y:S01]  /*34a40*/  IMAD.WIDE R8, R7, 0x2, R24 ;  /* 0x0000000207087825 */ /* 0x004fe200078e0218 */
[----:B------:R-:W-:Y:S01]  /*34a50*/  PRMT R10, R15, 0x7632, R10 ;  /* 0x000076320f0a7816 */ /* 0x000fe2000000000a */
[----:B------:R-:W2:Y:S03]  /*34a60*/  LDCU UR31, c[0x0][0x39c] ;  /* 0x00007380ff1f77ac */ /* 0x000ea60008000800 */
[----:B------:R0:W-:Y:S01]  /*34a70*/  @P6 STG.E.U16 desc[UR10][R8.64], R15 ;  /* 0x0000000f08006986 */ /* 0x0001e2000c10150a */
[----:B------:R-:W-:Y:S01]  /*34a80*/  ISETP.LT.AND P4, PT, R29, UR52, !P3 ;  /* 0x000000341d007c0c */ /* 0x000fe2000df81270 */
[----:B------:R-:W-:Y:S01]  /*34a90*/  VIADD R11, R28, 0x16 ;  /* 0x000000161c0b7836 */ /* 0x000fe20000000000 */
[----:B------:R-:W-:Y:S01]  /*34aa0*/  PRMT R21, R13, 0x7632, R21 ;  /* 0x000076320d157816 */ /* 0x000fe20000000015 */
[----:B------:R-:W1:Y:S01]  /*34ab0*/  LDCU UR56, c[0x0][0x398] ;  /* 0x00007300ff3877ac */ /* 0x000e620008000800 */
[----:B------:R-:W1:Y:S01]  /*34ac0*/  LDCU UR14, c[0x0][0x3b8] ;  /* 0x00007700ff0e77ac */ /* 0x000e620008000800 */
[----:B0-----:R-:W-:Y:S01]  /*34ad0*/  IMAD.WIDE R8, R7, 0x2, R2 ;  /* 0x0000000207087825 */ /* 0x001fe200078e0202 */
[----:B------:R-:W0:Y:S04]  /*34ae0*/  LDCU UR52, c[0x0][0x398] ;  /* 0x00007300ff3477ac */ /* 0x000e280008000800 */
[----:B------:R1:W-:Y:S01]  /*34af0*/  @P0 STG.E.U16 desc[UR10][R8.64], R10 ;  /* 0x0000000a08000986 */ /* 0x0003e2000c10150a */
[----:B------:R-:W-:-:S02]  /*34b00*/  ISETP.GE.AND P6, PT, R11, UR69, PT ;  /* 0x000000450b007c0c */ /* 0x000fc4000bfc6270 */
[----:B------:R-:W-:Y:S01]  /*34b10*/  ISETP.LT.AND P3, PT, R26, UR26, !P3 ;  /* 0x0000001a1a007c0c */ /* 0x000fe2000df61270 */
[----:B------:R-:W-:Y:S02]  /*34b20*/  VIADD R7, R6, UR51 ;  /* 0x0000003306077c36 */ /* 0x000fe40008000000 */
[----:B-1----:R-:W-:-:S04]  /*34b30*/  IMAD.WIDE R8, R5, 0x2, R24 ;  /* 0x0000000205087825 */ /* 0x002fc800078e0218 */
[----:B------:R-:W-:Y:S01]  /*34b40*/  VIADD R10, R28, 0x17 ;  /* 0x000000171c0a7836 */ /* 0x000fe20000000000 */
[----:B------:R1:W-:Y:S01]  /*34b50*/  @P5 STG.E.U16 desc[UR10][R8.64], R14 ;  /* 0x0000000e08005986 */ /* 0x0003e2000c10150a */
[----:B------:R-:W-:Y:S01]  /*34b60*/  ISETP.LT.AND P0, PT, R29, UR68, !P6 ;  /* 0x000000441d007c0c */ /* 0x000fe2000f701270 */
[----:B------:R-:W0:Y:S02]  /*34b70*/  LDCU UR69, c[0x0][0x39c] ;  /* 0x00007380ff4577ac */ /* 0x000e240008000800 */
[----:B------:R-:W-:Y:S01]  /*34b80*/  ISETP.GE.AND P5, PT, R10, UR34, PT ;  /* 0x000000220a007c0c */ /* 0x000fe2000bfa6270 */
[----:B------:R-:W-:Y:S01]  /*34b90*/  IMAD.WIDE R10, R4, 0x2, R24 ;  /* 0x00000002040a7825 */ /* 0x000fe200078e0218 */
[----:B------:R-:W0:Y:S01]  /*34ba0*/  LDCU UR26, c[0x0][0x398] ;  /* 0x00007300ff1a77ac */ /* 0x000e220008000800 */
[----:B------:R-:W0:Y:S02]  /*34bb0*/  LDCU UR51, c[0x0][0x3b8] ;  /* 0x00007700ff3377ac */ /* 0x000e240008000800 */
[--C-:B-1----:R-:W-:Y:S01]  /*34bc0*/  IMAD.WIDE R8, R5, 0x2, R2.reuse ;  /* 0x0000000205087825 */ /* 0x102fe200078e0202 */
[----:B------:R-:W-:Y:S01]  /*34bd0*/  ISETP.LT.AND P6, PT, R26, UR53, !P6 ;  /* 0x000000351a007c0c */ /* 0x000fe2000f7c1270 */
[----:B------:R-:W1:Y:S03]  /*34be0*/  LDCU UR68, c[0x0][0x398] ;  /* 0x00007300ff4477ac */ /* 0x000e660008000800 */
[----:B------:R0:W-:Y:S01]  /*34bf0*/  @P2 STG.E.U16 desc[UR10][R8.64], R20 ;  /* 0x0000001408002986 */ /* 0x0001e2000c10150a */
[----:B------:R-:W-:Y:S01]  /*34c00*/  IMAD.WIDE R4, R4, 0x2, R2 ;  /* 0x0000000204047825 */ /* 0x000fe200078e0202 */
[----:B------:R-:W1:Y:S02]  /*34c10*/  LDCU UR34, c[0x0][0x39c] ;  /* 0x00007380ff2277ac */ /* 0x000e640008000800 */
[----:B----4-:R4:W-:Y:S01]  /*34c20*/  @P4 STG.E.U16 desc[UR10][R10.64], R12 ;  /* 0x0000000c0a004986 */ /* 0x0109e2000c10150a */
[----:B------:R-:W1:Y:S01]  /*34c30*/  LDCU UR53, c[0x0][0x398] ;  /* 0x00007300ff3577ac */ /* 0x000e620008000800 */
[----:B0-----:R-:W-:-:S02]  /*34c40*/  PRMT R8, R12, 0x7632, R8 ;  /* 0x000076320c087816 */ /* 0x001fc40000000008 */
[----:B----4-:R-:W4:Y:S04]  /*34c50*/  LDL.LU R12, [R1+0xc] ;  /* 0x00000c00010c7983 */ /* 0x010f280000300800 */
[----:B------:R-:W2:Y:S04]  /*34c60*/  LDL.LU R23, [R1+0x160] ;  /* 0x0001600001177983 */ /* 0x000ea80000300800 */
[----:B------:R-:W2:Y:S04]  /*34c70*/  LDL.LU R22, [R1+0x10] ;  /* 0x0000100001167983 */ /* 0x000ea80000300800 */
[----:B------:R-:W3:Y:S04]  /*34c80*/  LDL.LU R27, [R1+0x164] ;  /* 0x00016400011b7983 */ /* 0x000ee80000300800 */
[----:B------:R-:W3:Y:S04]  /*34c90*/  LDL.LU R0, [R1+0x14] ;  /* 0x0000140001007983 */ /* 0x000ee80000300800 */
[----:B------:R-:W3:Y:S01]  /*34ca0*/  LDL.LU R15, [R1+0x168] ;  /* 0x00016800010f7983 */ /* 0x000ee20000300800 */
[----:B------:R-:W-:Y:S01]  /*34cb0*/  ISETP.LT.AND P2, PT, R29, UR6, !P5 ;  /* 0x000000061d007c0c */ /* 0x000fe2000ef41270 */
[C---:B------:R-:W-:Y:S01]  /*34cc0*/  VIADD R9, R28.reuse, 0x18 ;  /* 0x000000181c097836 */ /* 0x040fe20000000000 */
[----:B------:R-:W0:Y:S01]  /*34cd0*/  LDCU UR6, c[0x0][0x398] ;  /* 0x00007300ff0677ac */ /* 0x000e220008000800 */
[----:B------:R1:W-:Y:S04]  /*34ce0*/  @P3 STG.E.U16 desc[UR10][R4.64], R8 ;  /* 0x0000000804003986 */ /* 0x0003e8000c10150a */
[----:B------:R-:W3:Y:S01]  /*34cf0*/  LDL.LU R14, [R1+0x18] ;  /* 0x00001800010e7983 */ /* 0x000ee20000300800 */
[----:B------:R-:W-:Y:S01]  /*34d00*/  ISETP.GE.AND P4, PT, R9, UR4, PT ;  /* 0x0000000409007c0c */ /* 0x000fe2000bf86270 */
[----:B------:R-:W-:Y:S01]  /*34d10*/  VIADD R20, R28, 0x19 ;  /* 0x000000191c147836 */ /* 0x000fe20000000000 */
[----:B------:R-:W-:Y:S01]  /*34d20*/  ISETP.LT.AND P5, PT, R26, UR70, !P5 ;  /* 0x000000461a007c0c */ /* 0x000fe2000efa1270 */
[----:B------:R-:W-:-:S02]  /*34d30*/  VIADD R10, R7, UR67 ;  /* 0x00000043070a7c36 */ /* 0x000fc40008000000 */
[----:B-1----:R-:W-:-:S04]  /*34d40*/  IMAD.WIDE R4, R6, 0x2, R24 ;  /* 0x0000000206047825 */ /* 0x002fc800078e0218 */
[----:B------:R-:W-:Y:S01]  /*34d50*/  IMAD.WIDE R8, R6, 0x2, R2 ;  /* 0x0000000206087825 */ /* 0x000fe200078e0202 */
[----:B------:R1:W-:Y:S01]  /*34d60*/  @P0 STG.E.U16 desc[UR10][R4.64], R13 ;  /* 0x0000000d04000986 */ /* 0x0003e2000c10150a */
[----:B------:R-:W-:Y:S01]  /*34d70*/  ISETP.GE.AND P0, PT, R20, UR66, PT ;  /* 0x0000004214007c0c */ /* 0x000fe2000bf06270 */
[----:B------:R-:W0:Y:S02]  /*34d80*/  LDCU UR4, c[0x0][0x39c] ;  /* 0x00007380ff0477ac */ /* 0x000e240008000800 */
[----:B------:R0:W-:Y:S01]  /*34d90*/  @P6 STG.E.U16 desc[UR10][R8.64], R21 ;  /* 0x0000001508006986 */ /* 0x0001e2000c10150a */
[----:B------:R-:W-:Y:S01]  /*34da0*/  ISETP.LT.AND P3, PT, R29, UR77, !P4 ;  /* 0x0000004d1d007c0c */ /* 0x000fe2000e761270 */
[----:B------:R-:W-:Y:S01]  /*34db0*/  VIADD R11, R10, UR39 ;  /* 0x000000270a0b7c36 */ /* 0x000fe20008000000 */
[----:B------:R-:W0:Y:S01]  /*34dc0*/  LDCU UR70, c[0x0][0x398] ;  /* 0x00007300ff4677ac */ /* 0x000e220008000800 */
[----:B------:R-:W0:Y:S01]  /*34dd0*/  LDCU UR67, c[0x0][0x3b8] ;  /* 0x00007700ff4377ac */ /* 0x000e220008000800 */
[----:B-1----:R-:W-:Y:S01]  /*34de0*/  IMAD.WIDE R4, R7, 0x2, R24 ;  /* 0x0000000207047825 */ /* 0x002fe200078e0218 */
[----:B------:R-:W3:Y:S01]  /*34df0*/  LDL.LU R13, [R1+0x16c] ;  /* 0x00016c00010d7983 */ /* 0x000ee20000300800 */
[----:B----4-:R-:W-:-:S03]  /*34e00*/  PRMT R20, R12, 0x7632, R20 ;  /* 0x000076320c147816 */ /* 0x010fc60000000014 */
[----:B------:R1:W-:Y:S01]  /*34e10*/  @P2 STG.E.U16 desc[UR10][R4.64], R12 ;  /* 0x0000000c04002986 */ /* 0x0003e2000c10150a */
[----:B0-----:R-:W-:Y:S01]  /*34e20*/  VIADD R9, R28, 0x1a ;  /* 0x0000001a1c097836 */ /* 0x001fe20000000000 */
[----:B------:R-:W-:Y:S01]  /*34e30*/  ISETP.LT.AND P4, PT, R26, UR76, !P4 ;  /* 0x0000004c1a007c0c */ /* 0x000fe2000e781270 */
[----:B------:R-:W-:Y:S01]  /*34e40*/  IMAD.WIDE R6, R7, 0x2, R2 ;  /* 0x0000000207067825 */ /* 0x000fe200078e0202 */
[----:B------:R-:W-:Y:S01]  /*34e50*/  ISETP.LT.AND P6, PT, R29, UR65, !P0 ;  /* 0x000000411d007c0c */ /* 0x000fe2000c7c1270 */
[----:B------:R-:W0:Y:S01]  /*34e60*/  LDCU UR77, c[0x0][0x398] ;  /* 0x00007300ff4d77ac */ /* 0x000e220008000800 */
[----:B--2---:R-:W-:Y:S01]  /*34e70*/  PRMT R21, R23, 0x7632, R21 ;  /* 0x0000763217157816 */ /* 0x004fe20000000015 */
[----:B------:R-:W2:Y:S01]  /*34e80*/  LDCU UR66, c[0x0][0x39c] ;  /* 0x00007380ff4277ac */ /* 0x000ea20008000800 */
[----:B-1----:R-:W4:Y:S01]  /*34e90*/  LDL.LU R12, [R1+0x1c] ;  /* 0x00001c00010c7983 */ /* 0x002f220000300800 */
[----:B------:R-:W-:Y:S01]  /*34ea0*/  IMAD.WIDE R4, R10, 0x2, R24 ;  /* 0x000000020a047825 */ /* 0x000fe200078e0218 */
[----:B------:R-:W-:Y:S01]  /*34eb0*/  ISETP.GE.AND P2, PT, R9, UR47, PT ;  /* 0x0000002f09007c0c */ /* 0x000fe2000bf46270 */
[----:B------:R-:W1:Y:S01]  /*34ec0*/  LDCU UR76, c[0x0][0x398] ;  /* 0x00007300ff4c77ac */ /* 0x000e620008000800 */
[----:B------:R0:W-:Y:S01]  /*34ed0*/  @P5 STG.E.U16 desc[UR10][R6.64], R20 ;  /* 0x0000001406005986 */ /* 0x0001e2000c10150a */
[----:B------:R-:W-:-:S02]  /*34ee0*/  ISETP.LT.AND P0, PT, R26, UR24, !P0 ;  /* 0x000000181a007c0c */ /* 0x000fc4000c701270 */
[----:B------:R-:W-:Y:S01]  /*34ef0*/  ISETP.LT.AND P5, PT, R29, UR64, !P2 ;  /* 0x000000401d007c0c */ /* 0x000fe2000d7a1270 */
[----:B------:R2:W-:Y:S01]  /*34f00*/  @P3 STG.E.U16 desc[UR10][R4.64], R23 ;  /* 0x0000001704003986 */ /* 0x0005e2000c10150a */
[C---:B------:R-:W-:Y:S01]  /*34f10*/  VIADD R8, R11.reuse, UR29 ;  /* 0x0000001d0b087c36 */ /* 0x040fe20008000000 */
[----:B------:R-:W1:Y:S01]  /*34f20*/  LDCU UR65, c[0x0][0x398] ;  /* 0x00007300ff4177ac */ /* 0x000e620008000800 */
[----:B------:R-:W1:Y:S01]  /*34f30*/  LDCU UR47, c[0x0][0x39c] ;  /* 0x00007380ff2f77ac */ /* 0x000e620008000800 */
[----:B0-----:R-:W-:Y:S02]  /*34f40*/  VIADD R20, R28, 0x1b ;  /* 0x0000001b1c147836 */ /* 0x001fe40000000000 */
[----:B------:R-:W-:Y:S01]  /*34f50*/  IMAD.WIDE R6, R10, 0x2, R2 ;  /* 0x000000020a067825 */ /* 0x000fe200078e0202 */
[----:B------:R-:W-:Y:S01]  /*34f60*/  ISETP.LT.AND P2, PT, R26, UR63, !P2 ;  /* 0x0000003f1a007c0c */ /* 0x000fe2000d741270 */
[----:B--2---:R-:W2:Y:S01]  /*34f70*/  LDL.LU R23, [R1+0x30] ;  /* 0x0000300001177983 */ /* 0x004ea20000300800 */
[----:B------:R-:W-:Y:S01]  /*34f80*/  ISETP.GE.AND P3, PT, R20, UR48, PT ;  /* 0x0000003014007c0c */ /* 0x000fe2000bf66270 */
[----:B------:R-:W-:Y:S01]  /*34f90*/  IMAD.WIDE R4, R11, 0x2, R24 ;  /* 0x000000020b047825 */ /* 0x000fe200078e0218 */
[----:B------:R-:W0:Y:S01]  /*34fa0*/  LDCU UR39, c[0x0][0x3b8] ;  /* 0x00007700ff2777ac */ /* 0x000e220008000800 */
[----:B------:R1:W-:Y:S02]  /*34fb0*/  @P4 STG.E.U16 desc[UR10][R6.64], R21 ;  /* 0x0000001506004986 */ /* 0x0003e4000c10150a */
[----:B------:R-:W-:Y:S01]  /*34fc0*/  VIADD R20, R28, 0x1c ;  /* 0x0000001c1c147836 */ /* 0x000fe20000000000 */
[----:B------:R-:W-:Y:S01]  /*34fd0*/  ISETP.LT.AND P4, PT, R29, UR32, !P3 ;  /* 0x000000201d007c0c */ /* 0x000fe2000df81270 */
[----:B------:R3:W-:Y:S01]  /*34fe0*/  @P6 STG.E.U16 desc[UR10][R4.64], R22 ;  /* 0x0000001604006986 */ /* 0x0007e2000c10150a */
[----:B------:R-:W-:Y:S01]  /*34ff0*/  VIADD R9, R8, UR27 ;  /* 0x0000001b08097c36 */ /* 0x000fe20008000000 */
[----:B------:R-:W-:Y:S01]  /*35000*/  ISETP.LT.AND P3, PT, R26, UR50, !P3 ;  /* 0x000000321a007c0c */ /* 0x000fe2000df61270 */
[----:B------:R-:W0:Y:S01]  /*35010*/  LDCU UR24, c[0x0][0x398] ;  /* 0x00007300ff1877ac */ /* 0x000e220008000800 */
[----:B------:R-:W-:Y:S01]  /*35020*/  ISETP.GE.AND P6, PT, R20, UR62, PT ;  /* 0x0000003e14007c0c */ /* 0x000fe2000bfc6270 */
[----:B------:R-:W0:Y:S01]  /*35030*/  LDCU UR64, c[0x0][0x398] ;  /* 0x00007300ff4077ac */ /* 0x000e220008000800 */
[----:B-1----:R-:W-:Y:S01]  /*35040*/  PRMT R21, R22, 0x7632, R21 ;  /* 0x0000763216157816 */ /* 0x002fe20000000015 */
[----:B------:R-:W-:Y:S01]  /*35050*/  IMAD.WIDE R6, R11, 0x2, R2 ;  /* 0x000000020b067825 */ /* 0x000fe200078e0202 */
[----:B------:R-:W1:Y:S01]  /*35060*/  LDCU UR48, c[0x0][0x39c] ;  /* 0x00007380ff3077ac */ /* 0x000e620008000800 */
[----:B---3--:R-:W3:Y:S02]  /*35070*/  LDL.LU R22, [R1+0x20] ;  /* 0x0000200001167983 */ /* 0x008ee40000300800 */
[----:B------:R-:W-:Y:S01]  /*35080*/  IMAD.WIDE R4, R8, 0x2, R24 ;  /* 0x0000000208047825 */ /* 0x000fe200078e0218 */
[----:B------:R-:W0:Y:S01]  /*35090*/  LDCU UR29, c[0x0][0x3b8] ;  /* 0x00007700ff1d77ac */ /* 0x000e220008000800 */
[----:B------:R1:W-:Y:S02]  /*350a0*/  @P0 STG.E.U16 desc[UR10][R6.64], R21 ;  /* 0x0000001506000986 */ /* 0x0003e4000c10150a */
[----:B------:R-:W-:Y:S01]  /*350b0*/  VIADD R20, R28, 0x1d ;  /* 0x0000001d1c147836 */ /* 0x000fe20000000000 */
[----:B------:R-:W-:Y:S01]  /*350c0*/  ISETP.LT.AND P0, PT, R29, UR45, !P6 ;  /* 0x0000002d1d007c0c */ /* 0x000fe2000f701270 */
[----:B------:R-:W-:Y:S01]  /*350d0*/  VIADD R10, R9, UR36 ;  /* 0x00000024090a7c36 */ /* 0x000fe20008000000 */
[----:B------:R0:W-:Y:S01]  /*350e0*/  @P5 STG.E.U16 desc[UR10][R4.64], R27 ;  /* 0x0000001b04005986 */ /* 0x0001e2000c10150a */
[----:B------:R-:W-:Y:S01]  /*350f0*/  ISETP.LT.AND P6, PT, R26, UR38, !P6 ;  /* 0x000000261a007c0c */ /* 0x000fe2000f7c1270 */
[----:B------:R-:W2:Y:S01]  /*35100*/  LDCU UR63, c[0x0][0x398] ;  /* 0x00007300ff3f77ac */ /* 0x000ea20008000800 */
[----:B------:R-:W-:Y:S01]  /*35110*/  ISETP.GE.AND P5, PT, R20, UR61, PT ;  /* 0x0000003d14007c0c */ /* 0x000fe2000bfa6270 */
[----:B------:R-:W-:Y:S01]  /*35120*/  VIADD R20, R28, 0x1e ;  /* 0x0000001e1c147836 */ /* 0x000fe20000000000 */
[----:B------:R-:W2:Y:S01]  /*35130*/  LDCU UR32, c[0x0][0x398] ;  /* 0x00007300ff2077ac */ /* 0x000ea20008000800 */
[----:B-1----:R-:W-:Y:S01]  /*35140*/  PRMT R21, R27, 0x7632, R21 ;  /* 0x000076321b157816 */ /* 0x002fe20000000015 */
[----:B------:R-:W-:Y:S01]  /*35150*/  IMAD.WIDE R6, R8, 0x2, R2 ;  /* 0x0000000208067825 */ /* 0x000fe200078e0202 */
[----:B------:R-:W1:Y:S01]  /*35160*/  LDCU UR62, c[0x0][0x39c] ;  /* 0x00007380ff3e77ac */ /* 0x000e620008000800 */
[----:B0-----:R-:W3:Y:S02]  /*35170*/  LDL.LU R27, [R1+0x34] ;  /* 0x00003400011b7983 */ /* 0x001ee40000300800 */
[----:B------:R-:W-:Y:S01]  /*35180*/  IMAD.WIDE R4, R9, 0x2, R24 ;  /* 0x0000000209047825 */ /* 0x000fe200078e0218 */
[----:B------:R-:W0:Y:S01]  /*35190*/  LDCU UR27, c[0x0][0x3b8] ;  /* 0x00007700ff1b77ac */ /* 0x000e220008000800 */
[----:B------:R1:W-:Y:S01]  /*351a0*/  @P2 STG.E.U16 desc[UR10][R6.64], R21 ;  /* 0x0000001506002986 */ /* 0x0003e2000c10150a */
[----:B------:R-:W-:Y:S01]  /*351b0*/  ISETP.LT.AND P2, PT, R29, UR49, !P5 ;  /* 0x000000311d007c0c */ /* 0x000fe2000ef41270 */
[----:B------:R-:W-:Y:S01]  /*351c0*/  VIADD R11, R10, UR37 ;  /* 0x000000250a0b7c36 */ /* 0x000fe20008000000 */
[----:B------:R-:W0:Y:S01]  /*351d0*/  LDCU UR50, c[0x0][0x398] ;  /* 0x00007300ff3277ac */ /* 0x000e220008000800 */
[----:B------:R1:W-:Y:S01]  /*351e0*/  @P4 STG.E.U16 desc[UR10][R4.64], R0 ;  /* 0x0000000004004986 */ /* 0x0003e2000c10150a */
[----:B------:R-:W-:Y:S01]  /*351f0*/  ISETP.GE.AND P4, PT, R20, UR44, PT ;  /* 0x0000002c14007c0c */ /* 0x000fe2000bf86270 */
[----:B------:R-:W-:Y:S01]  /*35200*/  VIADD R20, R28, 0x1f ;  /* 0x0000001f1c147836 */ /* 0x000fe20000000000 */
[----:B------:R-:W-:Y:S01]  /*35210*/  ISETP.LT.AND P5, PT, R26, UR43, !P5 ;  /* 0x0000002b1a007c0c */ /* 0x000fe2000efa1270 */
[----:B------:R-:W0:Y:S01]  /*35220*/  LDCU UR45, c[0x0][0x398] ;  /* 0x00007300ff2d77ac */ /* 0x000e220008000800 */
[----:B-1----:R-:W-:Y:S01]  /*35230*/  PRMT R21, R0, 0x7632, R21 ;  /* 0x0000763200157816 */ /* 0x002fe20000000015 */
[----:B------:R-:W-:Y:S01]  /*35240*/  IMAD.WIDE R6, R9, 0x2, R2 ;  /* 0x0000000209067825 */ /* 0x000fe200078e0202 */
[----:B------:R-:W1:Y:S01]  /*35250*/  LDCU UR61, c[0x0][0x39c] ;  /* 0x00007380ff3d77ac */ /* 0x000e620008000800 */
[----:B------:R-:W3:Y:S02]  /*35260*/  LDL.LU R0, [R1+0x24] ;  /* 0x0000240001007983 */ /* 0x000ee40000300800 */
[----:B------:R-:W-:Y:S01]  /*35270*/  IMAD.WIDE R4, R10, 0x2, R24 ;  /* 0x000000020a047825 */ /* 0x000fe200078e0218 */
[----:B------:R-:W0:Y:S01]  /*35280*/  LDCU UR36, c[0x0][0x3b8] ;  /* 0x00007700ff2477ac */ /* 0x000e220008000800 */
[----:B------:R1:W-:Y:S01]  /*35290*/  @P3 STG.E.U16 desc[UR10][R6.64], R21 ;  /* 0x0000001506003986 */ /* 0x0003e2000c10150a */
[----:B------:R-:W-:Y:S01]  /*352a0*/  ISETP.LT.AND P3, PT, R29, UR75, !P4 ;  /* 0x0000004b1d007c0c */ /* 0x000fe2000e761270 */
[----:B------:R-:W-:Y:S01]  /*352b0*/  VIADD R8, R11, UR18 ;  /* 0x000000120b087c36 */ /* 0x000fe20008000000 */
[----:B------:R-:W0:Y:S01]  /*352c0*/  LDCU UR38, c[0x0][0x398] ;  /* 0x00007300ff2677ac */ /* 0x000e220008000800 */
[----:B------:R1:W-:Y:S01]  /*352d0*/  @P0 STG.E.U16 desc[UR10][R4.64], R15 ;  /* 0x0000000f04000986 */ /* 0x0003e2000c10150a */
[----:B------:R-:W-:-:S02]  /*352e0*/  ISETP.GE.AND P0, PT, R20, UR46, PT ;  /* 0x0000002e14007c0c */ /* 0x000fc4000bf06270 */
        /* <DEDUP_REMOVED lines=13> */
[----:B------:R-:W-:Y:S01]  /*353c0*/  VIADD R20, R28, 0x20 ;  /* 0x000000201c147836 */ /* 0x000fe20000000000 */
[----:B------:R-:W0:Y:S01]  /*353d0*/  LDCU UR75, c[0x0][0x398] ;  /* 0x00007300ff4b77ac */ /* 0x000e220008000800 */
[----:B------:R-:W0:Y:S01]  /*353e0*/  LDCU UR46, c[0x0][0x39c] ;  /* 0x00007380ff2e77ac */ /* 0x000e220008000800 */
[----:B-1----:R-:W-:Y:S01]  /*353f0*/  PRMT R21, R14, 0x7632, R21 ;  /* 0x000076320e157816 */ /* 0x002fe20000000015 */
[----:B------:R-:W-:Y:S01]  /*35400*/  IMAD.WIDE R6, R11, 0x2, R2 ;  /* 0x000000020b067825 */ /* 0x000fe200078e0202 */
[----:B------:R-:W-:Y:S01]  /*35410*/  ISETP.LT.AND P0, PT, R26, UR20, !P0 ;  /* 0x000000141a007c0c */ /* 0x000fe2000c701270 */
[----:B------:R-:W1:Y:S01]  /*35420*/  LDCU UR18, c[0x0][0x3b8] ;  /* 0x00007700ff1277ac */ /* 0x000e620008000800 */
[----:B------:R-:W3:Y:S01]  /*35430*/  LDL.LU R14, [R1+0x28] ;  /* 0x00002800010e7983 */ /* 0x000ee20000300800 */
[----:B------:R-:W-:Y:S01]  /*35440*/  IMAD.WIDE R4, R8, 0x2, R24 ;  /* 0x0000000208047825 */ /* 0x000fe200078e0218 */
[----:B------:R-:W-:Y:S01]  /*35450*/  ISETP.GE.AND P2, PT, R20, UR42, PT ;  /* 0x0000002a14007c0c */ /* 0x000fe2000bf46270 */
[----:B------:R-:W0:Y:S01]  /*35460*/  LDCU UR59, c[0x0][0x398] ;  /* 0x00007300ff3b77ac */ /* 0x000e220008000800 */
[----:B------:R1:W-:Y:S01]  /*35470*/  @P5 STG.E.U16 desc[UR10][R6.64], R21 ;  /* 0x0000001506005986 */ /* 0x0003e2000c10150a */
[----:B------:R-:W-:-:S02]  /*35480*/  VIADD R20, R28, 0x21 ;  /* 0x000000211c147836 */ /* 0x000fc40000000000 */
[----:B------:R-:W-:Y:S01]  /*35490*/  VIADD R10, R9, UR22 ;  /* 0x00000016090a7c36 */ /* 0x000fe20008000000 */
[----:B------:R0:W-:Y:S01]  /*354a0*/  @P3 STG.E.U16 desc[UR10][R4.64], R13 ;  /* 0x0000000d04003986 */ /* 0x0001e2000c10150a */
[----:B------:R-:W2:Y:S01]  /*354b0*/  LDCU UR33, c[0x0][0x398] ;  /* 0x00007300ff2177ac */ /* 0x000ea20008000800 */
[----:B------:R-:W2:Y:S01]  /*354c0*/  LDCU UR42, c[0x0][0x39c] ;  /* 0x00007380ff2a77ac */ /* 0x000ea20008000800 */
[----:B-1----:R-:W-:Y:S01]  /*354d0*/  PRMT R21, R13, 0x7632, R21 ;  /* 0x000076320d157816 */ /* 0x002fe20000000015 */
[----:B------:R-:W-:Y:S01]  /*354e0*/  IMAD.WIDE R6, R8, 0x2, R2 ;  /* 0x0000000208067825 */ /* 0x000fe200078e0202 */
[----:B------:R-:W-:Y:S01]  /*354f0*/  ISETP.LT.AND P5, PT, R29, UR55, !P2 ;  /* 0x000000371d007c0c */ /* 0x000fe2000d7a1270 */
[----:B------:R-:W1:Y:S01]  /*35500*/  LDCU UR58, c[0x0][0x3b8] ;  /* 0x00007700ff3a77ac */ /* 0x000e620008000800 */
[----:B0-----:R-:W3:Y:S01]  /*35510*/  LDL.LU R13, [R1+0x3c] ;  /* 0x00003c00010d7983 */ /* 0x001ee20000300800 */
[----:B------:R-:W-:Y:S01]  /*35520*/  IMAD.WIDE R4, R9, 0x2, R24 ;  /* 0x0000000209047825 */ /* 0x000fe200078e0218 */
[----:B------:R-:W0:Y:S02]  /*35530*/  LDCU UR20, c[0x0][0x398] ;  /* 0x00007300ff1477ac */ /* 0x000e240008000800 */
[----:B------:R4:W-:Y:S01]  /*35540*/  @P4 STG.E.U16 desc[UR10][R6.64], R21 ;  /* 0x0000001506004986 */ /* 0x0009e2000c10150a */
[----:B------:R-:W-:Y:S01]  /*35550*/  ISETP.GE.AND P3, PT, R20, UR74, PT ;  /* 0x0000004a14007c0c */ /* 0x000fe2000bf66270 */
[----:B------:R-:W-:Y:S01]  /*35560*/  VIADD R11, R10, UR28 ;  /* 0x0000001c0a0b7c36 */ /* 0x000fe20008000000 */
[----:B------:R-:W-:Y:S01]  /*35570*/  ISETP.LT.AND P2, PT, R26, UR60, !P2 ;  /* 0x0000003c1a007c0c */ /* 0x000fe2000d741270 */
[----:B------:R-:W0:Y:S01]  /*35580*/  LDCU UR55, c[0x0][0x398] ;  /* 0x00007300ff3777ac */ /* 0x000e220008000800 */
[----:B------:R-:W0:Y:S01]  /*35590*/  LDCU UR22, c[0x0][0x3b8] ;  /* 0x00007700ff1677ac */ /* 0x000e220008000800 */
[----:B----4-:R-:W-:Y:S01]  /*355a0*/  PRMT R21, R12, 0x7632, R21 ;  /* 0x000076320c157816 */ /* 0x010fe20000000015 */
[----:B------:R4:W-:Y:S01]  /*355b0*/  @P6 STG.E.U16 desc[UR10][R4.64], R12 ;  /* 0x0000000c04006986 */ /* 0x0009e2000c10150a */
[----:B------:R-:W-:Y:S01]  /*355c0*/  VIADD R20, R28, 0x22 ;  /* 0x000000221c147836 */ /* 0x000fe20000000000 */
[----:B------:R-:W-:Y:S01]  /*355d0*/  ISETP.LT.AND P4, PT, R29, UR73, !P3 ;  /* 0x000000491d007c0c */ /* 0x000fe2000df81270 */
[----:B------:R-:W-:Y:S01]  /*355e0*/  IMAD.WIDE R6, R9, 0x2, R2 ;  /* 0x0000000209067825 */ /* 0x000fe200078e0202 */
[----:B------:R-:W0:Y:S03]  /*355f0*/  LDCU UR74, c[0x0][0x39c] ;  /* 0x00007380ff4a77ac */ /* 0x000e260008000800 */
[----:B------:R-:W-:Y:S01]  /*35600*/  VIADD R8, R11, UR40 ;  /* 0x000000280b087c36 */ /* 0x000fe20008000000 */
[----:B------:R-:W0:Y:S01]  /*35610*/  LDCU UR60, c[0x0][0x398] ;  /* 0x00007300ff3c77ac */ /* 0x000e220008000800 */
[----:B----4-:R-:W4:Y:S01]  /*35620*/  LDL.LU R12, [R1+0x2c] ;  /* 0x00002c00010c7983 */ /* 0x010f220000300800 */
[----:B------:R-:W-:Y:S01]  /*35630*/  IMAD.WIDE R4, R10, 0x2, R24 ;  /* 0x000000020a047825 */ /* 0x000fe200078e0218 */
[----:B------:R-:W-:Y:S01]  /*35640*/  ISETP.GE.AND P6, PT, R20, UR41, PT ;  /* 0x0000002914007c0c */ /* 0x000fe2000bfc6270 */
[----:B------:R-:W0:Y:S01]  /*35650*/  LDCU UR73, c[0x0][0x398] ;  /* 0x00007300ff4977ac */ /* 0x000e220008000800 */
[----:B------:R-:W-:Y:S01]  /*35660*/  ISETP.LT.AND P3, PT, R26, UR57, !P3 ;  /* 0x000000391a007c0c */ /* 0x000fe2000df61270 */
[----:B------:R-:W-:Y:S01]  /*35670*/  VIADD R20, R28, 0x23 ;  /* 0x000000231c147836 */ /* 0x000fe20000000000 */
[----:B------:R1:W-:Y:S01]  /*35680*/  @P0 STG.E.U16 desc[UR10][R6.64], R21 ;  /* 0x0000001506000986 */ /* 0x0003e2000c10150a */
[----:B------:R-:W-:Y:S01]  /*35690*/  ISETP.LT.AND P0, PT, R29, UR54, !P6 ;  /* 0x000000361d007c0c */ /* 0x000fe2000f701270 */
[----:B------:R-:W-:Y:S01]  /*356a0*/  VIADD R9, R8, UR72 ;  /* 0x0000004808097c36 */ /* 0x000fe20008000000 */
[----:B------:R-:W0:Y:S01]  /*356b0*/  LDCU UR41, c[0x0][0x39c] ;  /* 0x00007380ff2977ac */ /* 0x000e220008000800 */
[----:B--2---:R2:W-:Y:S01]  /*356c0*/  @P5 STG.E.U16 desc[UR10][R4.64], R23 ;  /* 0x0000001704005986 */ /* 0x0045e2000c10150a */
[----:B------:R-:W-:Y:S01]  /*356d0*/  ISETP.GE.AND P5, PT, R20, UR35, PT ;  /* 0x0000002314007c0c */ /* 0x000fe2000bfa6270 */
[----:B------:R-:W-:Y:S01]  /*356e0*/  VIADD R20, R28, 0x24 ;  /* 0x000000241c147836 */ /* 0x000fe20000000000 */
[----:B------:R-:W-:Y:S01]  /*356f0*/  ISETP.LT.AND P6, PT, R26, UR8, !P6 ;  /* 0x000000081a007c0c */ /* 0x000fe2000f7c1270 */
[----:B------:R-:W0:Y:S01]  /*35700*/  LDCU UR28, c[0x0][0x3b8] ;  /* 0x00007700ff1c77ac */ /* 0x000e220008000800 */
[----:B-1----:R-:W-:Y:S01]  /*35710*/  PRMT R21, R23, 0x7632, R21 ;  /* 0x0000763217157816 */ /* 0x002fe20000000015 */
[----:B------:R-:W-:Y:S01]  /*35720*/  IMAD.WIDE R6, R10, 0x2, R2 ;  /* 0x000000020a067825 */ /* 0x000fe200078e0202 */
[----:B------:R-:W1:Y:S01]  /*35730*/  LDCU UR57, c[0x0][0x398] ;  /* 0x00007300ff3977ac */ /* 0x000e620008000800 */
[----:B--2---:R-:W2:Y:S02]  /*35740*/  LDL.LU R23, [R1+0x170] ;  /* 0x0001700001177983 */ /* 0x004ea40000300800 */
[----:B------:R-:W-:Y:S01]  /*35750*/  IMAD.WIDE R4, R11, 0x2, R24 ;  /* 0x000000020b047825 */ /* 0x000fe200078e0218 */
[----:B------:R-:W0:Y:S01]  /*35760*/  LDCU UR54, c[0x0][0x398] ;  /* 0x00007300ff3677ac */ /* 0x000e220008000800 */
[----:B------:R3:W-:Y:S01]  /*35770*/  @P2 STG.E.U16 desc[UR10][R6.64], R21 ;  /* 0x0000001506002986 */ /* 0x0007e2000c10150a */
[----:B------:R-:W-:Y:S01]  /*35780*/  ISETP.LT.AND P2, PT, R29, UR30, !P5 ;  /* 0x0000001e1d007c0c */ /* 0x000fe2000ef41270 */
[----:B------:R-:W-:Y:S01]  /*35790*/  VIADD R10, R9, UR71 ;  /* 0x00000047090a7c36 */ /* 0x000fe20008000000 */
[----:B------:R-:W0:Y:S01]  /*357a0*/  LDCU UR35, c[0x0][0x39c] ;  /* 0x00007380ff2377ac */ /* 0x000e220008000800 */
[----:B---3--:R3:W-:Y:S01]  /*357b0*/  @P4 STG.E.U16 desc[UR10][R4.64], R22 ;  /* 0x0000001604004986 */ /* 0x0087e2000c10150a */
[----:B------:R-:W-:Y:S01]  /*357c0*/  ISETP.GE.AND P4, PT, R20, UR31, PT ;  /* 0x0000001f14007c0c */ /* 0x000fe2000bf86270 */
[----:B------:R-:W-:Y:S01]  /*357d0*/  VIADD R20, R28, 0x25 ;  /* 0x000000251c147836 */ /* 0x000fe20000000000 */
[----:B------:R-:W-:Y:S01]  /*357e0*/  ISETP.LT.AND P5, PT, R26, UR56, !P5 ;  /* 0x000000381a007c0c */ /* 0x000fe2000efa1270 */
[----:B------:R-:W0:Y:S01]  /*357f0*/  LDCU UR40, c[0x0][0x3b8] ;  /* 0x00007700ff2877ac */ /* 0x000e220008000800 */
[----:B------:R-:W-:Y:S01]  /*35800*/  PRMT R21, R22, 0x7632, R21 ;  /* 0x0000763216157816 */ /* 0x000fe20000000015 */
[----:B------:R-:W-:Y:S01]  /*35810*/  IMAD.WIDE R6, R11, 0x2, R2 ;  /* 0x000000020b067825 */ /* 0x000fe200078e0202 */
[----:B------:R-:W0:Y:S01]  /*35820*/  LDCU UR8, c[0x0][0x398] ;  /* 0x00007300ff0877ac */ /* 0x000e220008000800 */
[----:B---3--:R-:W3:Y:S02]  /*35830*/  LDL.LU R22, [R1+0x40] ;  /* 0x0000400001167983 */ /* 0x008ee40000300800 */
        /* <DEDUP_REMOVED lines=48> */
[----:B------:R-:W-:Y:S01]  /*35b40*/  VIADD R20, R28, 0x28 ;  /* 0x000000281c147836 */ /* 0x000fe20000000000 */
[----:B------:R-:W0:Y:S01]  /*35b50*/  LDCU UR4, c[0x0][0x39c] ;  /* 0x00007380ff0477ac */ /* 0x000e220008000800 */
[----:B------:R1:W-:Y:S01]  /*35b60*/  @P6 STG.E.U16 desc[UR10][R4.64], R14 ;  /* 0x0000000e04006986 */ /* 0x0003e2000c10150a */
[----:B------:R-:W-:Y:S01]  /*35b70*/  VIADD R10, R9, UR39 ;  /* 0x00000027090a7c36 */ /* 0x000fe20008000000 */
[----:B------:R-:W0:Y:S01]  /*35b80*/  LDCU UR51, c[0x0][0x3b8] ;  /* 0x00007700ff3377ac */ /* 0x000e220008000800 */
[----:B------:R-:W0:Y:S01]  /*35b90*/  LDCU UR70, c[0x0][0x398] ;  /* 0x00007300ff4677ac */ /* 0x000e220008000800 */
[----:B-1----:R-:W-:Y:S01]  /*35ba0*/  PRMT R21, R14, 0x7632, R21 ;  /* 0x000076320e157816 */ /* 0x002fe20000000015 */
[----:B------:R-:W-:Y:S01]  /*35bb0*/  IMAD.WIDE R6, R11, 0x2, R2 ;  /* 0x000000020b067825 */ /* 0x000fe200078e0202 */
[----:B------:R-:W1:Y:S01]  /*35bc0*/  LDCU UR77, c[0x0][0x398] ;  /* 0x00007300ff4d77ac */ /* 0x000e620008000800 */
[----:B------:R-:W3:Y:S02]  /*35bd0*/  LDL.LU R14, [R1+0x48] ;  /* 0x00004800010e7983 */ /* 0x000ee40000300800 */
[----:B------:R-:W-:Y:S01]  /*35be0*/  IMAD.WIDE R4, R8, 0x2, R24 ;  /* 0x0000000208047825 */ /* 0x000fe200078e0218 */
[----:B------:R-:W-:Y:S01]  /*35bf0*/  ISETP.GE.AND P6, PT, R20, UR66, PT ;  /* 0x0000004214007c0c */ /* 0x000fe2000bfc6270 */
[----:B------:R-:W0:Y:S01]  /*35c00*/  LDCU UR66, c[0x0][0x39c] ;  /* 0x00007380ff4277ac */ /* 0x000e220008000800 */
[----:B------:R1:W-:Y:S01]  /*35c10*/  @P0 STG.E.U16 desc[UR10][R6.64], R21 ;  /* 0x0000001506000986 */ /* 0x0003e2000c10150a */
[----:B------:R-:W-:Y:S01]  /*35c20*/  ISETP.LT.AND P3, PT, R26, UR76, !P3 ;  /* 0x0000004c1a007c0c */ /* 0x000fe2000df61270 */
[----:B------:R-:W0:Y:S02]  /*35c30*/  LDCU UR67, c[0x0][0x3b8] ;  /* 0x00007700ff4377ac */ /* 0x000e240008000800 */
[----:B------:R0:W-:Y:S01]  /*35c40*/  @P5 STG.E.U16 desc[UR10][R4.64], R13 ;  /* 0x0000000d04005986 */ /* 0x0001e2000c10150a */
[----:B------:R-:W2:Y:S01]  /*35c50*/  LDCU UR39, c[0x0][0x3b8] ;  /* 0x00007700ff2777ac */ /* 0x000ea20008000800 */
[----:B-1----:R-:W-:Y:S01]  /*35c60*/  PRMT R21, R13, 0x7632, R21 ;  /* 0x000076320d157816 */ /* 0x002fe20000000015 */
[----:B------:R-:W-:Y:S01]  /*35c70*/  IMAD.WIDE R6, R8, 0x2, R2 ;  /* 0x0000000208067825 */ /* 0x000fe200078e0202 */
[----:B------:R-:W-:Y:S01]  /*35c80*/  ISETP.LT.AND P0, PT, R29, UR65, !P6 ;  /* 0x000000411d007c0c */ /* 0x000fe2000f701270 */
[----:B------:R-:W1:Y:S01]  /*35c90*/  LDCU UR76, c[0x0][0x398] ;  /* 0x00007300ff4c77ac */ /* 0x000e620008000800 */
[----:B0-----:R-:W3:Y:S01]  /*35ca0*/  LDL.LU R13, [R1+0x17c] ;  /* 0x00017c00010d7983 */ /* 0x001ee20000300800 */
[----:B------:R-:W-:-:S03]  /*35cb0*/  IMAD.WIDE R4, R9, 0x2, R24 ;  /* 0x0000000209047825 */ /* 0x000fc600078e0218 */
[----:B------:R4:W-:Y:S01]  /*35cc0*/  @P2 STG.E.U16 desc[UR10][R6.64], R21 ;  /* 0x0000001506002986 */ /* 0x0009e2000c10150a */
[----:B------:R-:W-:Y:S01]  /*35cd0*/  VIADD R20, R28, 0x29 ;  /* 0x000000291c147836 */ /* 0x000fe20000000000 */
[----:B------:R-:W0:Y:S01]  /*35ce0*/  LDCU UR65, c[0x0][0x398] ;  /* 0x00007300ff4177ac */ /* 0x000e220008000800 */
[----:B----4-:R-:W-:Y:S01]  /*35cf0*/  PRMT R21, R12, 0x7632, R21 ;  /* 0x000076320c157816 */ /* 0x010fe20000000015 */
[----:B------:R4:W-:Y:S04]  /*35d00*/  @P4 STG.E.U16 desc[UR10][R4.64], R12 ;  /* 0x0000000c04004986 */ /* 0x0009e8000c10150a */
[----:B----4-:R-:W4:Y:S01]  /*35d10*/  LDL.LU R12, [R1+0x4c] ;  /* 0x00004c00010c7983 */ /* 0x010f220000300800 */
[----:B------:R-:W-:Y:S01]  /*35d20*/  ISETP.GE.AND P5, PT, R20, UR47, PT ;  /* 0x0000002f14007c0c */ /* 0x000fe2000bfa6270 */
[----:B------:R-:W-:Y:S01]  /*35d30*/  VIADD R20, R28, 0x2a ;  /* 0x0000002a1c147836 */ /* 0x000fe20000000000 */
[----:B------:R-:W-:Y:S01]  /*35d40*/  ISETP.LT.AND P6, PT, R26, UR24, !P6 ;  /* 0x000000181a007c0c */ /* 0x000fe2000f7c1270 */
[----:B------:R-:W-:Y:S01]  /*35d50*/  IMAD.WIDE R6, R9, 0x2, R2 ;  /* 0x0000000209067825 */ /* 0x000fe200078e0202 */
[----:B------:R-:W-:Y:S01]  /*35d60*/  ISETP.LT.AND P2, PT, R29, UR64, !P5 ;  /* 0x000000401d007c0c */ /* 0x000fe2000ef41270 */
[----:B------:R-:W0:Y:S01]  /*35d70*/  LDCU UR47, c[0x0][0x39c] ;  /* 0x00007380ff2f77ac */ /* 0x000e220008000800 */
[----:B------:R-:W-:Y:S01]  /*35d80*/  ISETP.GE.AND P4, PT, R20, UR48, PT ;  /* 0x0000003014007c0c */ /* 0x000fe2000bf86270 */
[----:B------:R-:W-:Y:S01]  /*35d90*/  IMAD.WIDE R4, R10, 0x2, R24 ;  /* 0x000000020a047825 */ /* 0x000fe200078e0218 */
[----:B------:R-:W-:Y:S01]  /*35da0*/  ISETP.LT.AND P5, PT, R26, UR63, !P5 ;  /* 0x0000003f1a007c0c */ /* 0x000fe2000efa1270 */
[----:B------:R1:W-:Y:S01]  /*35db0*/  @P3 STG.E.U16 desc[UR10][R6.64], R21 ;  /* 0x0000001506003986 */ /* 0x0003e2000c10150a */
[----:B------:R-:W0:Y:S01]  /*35dc0*/  LDCU UR24, c[0x0][0x398] ;  /* 0x00007300ff1877ac */ /* 0x000e220008000800 */
[----:B------:R-:W-:-:S02]  /*35dd0*/  VIADD R11, R10, UR29 ;  /* 0x0000001d0a0b7c36 */ /* 0x000fc40008000000 */
[----:B------:R-:W-:Y:S01]  /*35de0*/  VIADD R20, R28, 0x2b ;  /* 0x0000002b1c147836 */ /* 0x000fe20000000000 */
[----:B------:R-:W-:Y:S01]  /*35df0*/  ISETP.LT.AND P3, PT, R29, UR32, !P4 ;  /* 0x000000201d007c0c */ /* 0x000fe2000e761270 */
[----:B--2---:R2:W-:Y:S01]  /*35e00*/  @P0 STG.E.U16 desc[UR10][R4.64], R23 ;  /* 0x0000001704000986 */ /* 0x0045e2000c10150a */
[----:B------:R-:W-:Y:S01]  /*35e10*/  VIADD R8, R11, UR27 ;  /* 0x0000001b0b087c36 */ /* 0x000fe20008000000 */
[----:B------:R-:W0:Y:S01]  /*35e20*/  LDCU UR64, c[0x0][0x398] ;  /* 0x00007300ff4077ac */ /* 0x000e220008000800 */
[----:B------:R-:W-:Y:S02]  /*35e30*/  ISETP.GE.AND P0, PT, R20, UR62, PT ;  /* 0x0000003e14007c0c */ /* 0x000fe4000bf06270 */
[----:B-1----:R-:W-:Y:S01]  /*35e40*/  PRMT R21, R23, 0x7632, R21 ;  /* 0x0000763217157816 */ /* 0x002fe20000000015 */
[----:B------:R-:W-:Y:S01]  /*35e50*/  IMAD.WIDE R6, R10, 0x2, R2 ;  /* 0x000000020a067825 */ /* 0x000fe200078e0202 */
[----:B------:R-:W-:Y:S01]  /*35e60*/  ISETP.LT.AND P4, PT, R26, UR50, !P4 ;  /* 0x000000321a007c0c */ /* 0x000fe2000e781270 */
[----:B------:R-:W1:Y:S02]  /*35e70*/  LDCU UR48, c[0x0][0x39c] ;  /* 0x00007380ff3077ac */ /* 0x000e640008000800 */
[----:B--2---:R-:W-:Y:S01]  /*35e80*/  IMAD.WIDE R4, R11, 0x2, R24 ;  /* 0x000000020b047825 */ /* 0x004fe200078e0218 */
[----:B------:R-:W2:Y:S01]  /*35e90*/  LDL.LU R23, [R1+0x60] ;  /* 0x0000600001177983 */ /* 0x000ea20000300800 */
[----:B------:R-:W0:Y:S02]  /*35ea0*/  LDCU UR29, c[0x0][0x3b8] ;  /* 0x00007700ff1d77ac */ /* 0x000e240008000800 */
[----:B------:R-:W-:Y:S01]  /*35eb0*/  VIADD R20, R28, 0x2c ;  /* 0x0000002c1c147836 */ /* 0x000fe20000000000 */
        /* <DEDUP_REMOVED lines=9> */
[----:B-1----:R-:W-:Y:S01]  /*35f50*/  PRMT R21, R22, 0x7632, R21 ;  /* 0x0000763216157816 */ /* 0x002fe20000000015 */
[----:B------:R-:W-:Y:S01]  /*35f60*/  IMAD.WIDE R6, R11, 0x2, R2 ;  /* 0x000000020b067825 */ /* 0x000fe200078e0202 */
[----:B------:R-:W1:Y:S01]  /*35f70*/  LDCU UR62, c[0x0][0x39c] ;  /* 0x00007380ff3e77ac */ /* 0x000e620008000800 */
        /* <DEDUP_REMOVED lines=99> */
[----:B------:R-:W-:Y:S01]  /*365b0*/  ISETP.LT.AND P2, PT, R26, UR56, !P2 ;  /* 0x000000381a007c0c */ /* 0x000fe2000d741270 */
[----:B------:R-:W0:Y:S01]  /*365c0*/  LDCU UR35, c[0x0][0x39c] ;  /* 0x00007380ff2377ac */ /* 0x000e220008000800 */
[----:B------:R-:W0:Y:S01]  /*365d0*/  LDCU UR40, c[0x0][0x3b8] ;  /* 0x00007700ff2877ac */ /* 0x000e220008000800 */
[----:B--2---:R2:W-:Y:S01]  /*365e0*/  @P3 STG.E.U16 desc[UR10][R4.64], R23 ;  /* 0x0000001704003986 */ /* 0x0045e2000c10150a */
[----:B-1----:R-:W-:Y:S01]  /*365f0*/  PRMT R21, R23, 0x7632, R21 ;  /* 0x0000763217157816 */ /* 0x002fe20000000015 */
[----:B------:R-:W-:Y:S01]  /*36600*/  IMAD.WIDE R6, R10, 0x2, R2 ;  /* 0x000000020a067825 */ /* 0x000fe200078e0202 */
[----:B------:R-:W-:Y:S01]  /*36610*/  ISETP.GE.AND P3, PT, R20, UR31, PT ;  /* 0x0000001f14007c0c */ /* 0x000fe2000bf66270 */
[----:B------:R-:W1:Y:S02]  /*36620*/  LDCU UR8, c[0x0][0x398] ;  /* 0x00007300ff0877ac */ /* 0x000e640008000800 */
[----:B------:R-:W-:Y:S01]  /*36630*/  VIADD R20, R28, 0x34 ;  /* 0x000000341c147836 */ /* 0x000fe20000000000 */
[----:B------:R3:W-:Y:S01]  /*36640*/  @P4 STG.E.U16 desc[UR10][R6.64], R21 ;  /* 0x0000001506004986 */ /* 0x0007e2000c10150a */
[----:B------:R-:W0:Y:S01]  /*36650*/  LDCU UR30, c[0x0][0x398] ;  /* 0x00007300ff1e77ac */ /* 0x000e220008000800 */
[----:B--2---:R-:W-:-:S02]  /*36660*/  IMAD.WIDE R4, R11, 0x2, R24 ;  /* 0x000000020b047825 */ /* 0x004fc400078e0218 */
[----:B------:R-:W2:Y:S01]  /*36670*/  LDL.LU R23, [R1+0x80] ;  /* 0x0000800001177983 */ /* 0x000ea20000300800 */
[----:B------:R-:W-:Y:S01]  /*36680*/  ISETP.LT.AND P4, PT, R29, UR52, !P3 ;  /* 0x000000341d007c0c */ /* 0x000fe2000df81270 */
[----:B------:R-:W0:Y:S01]  /*36690*/  LDCU UR31, c[0x0][0x39c] ;  /* 0x00007380ff1f77ac */ /* 0x000e220008000800 */
[----:B------:R-:W0:Y:S01]  /*366a0*/  LDCU UR72, c[0x0][0x3b8] ;  /* 0x00007700ff4877ac */ /* 0x000e220008000800 */
[----:B---3--:R-:W-:Y:S01]  /*366b0*/  PRMT R21, R22, 0x7632, R21 ;  /* 0x0000763216157816 */ /* 0x008fe20000000015 */
[----:B------:R-:W-:Y:S01]  /*366c0*/  IMAD.WIDE R6, R11, 0x2, R2 ;  /* 0x000000020b067825 */ /* 0x000fe200078e0202 */
[----:B------:R3:W-:Y:S01]  /*366d0*/  @P6 STG.E.U16 desc[UR10][R4.64], R22 ;  /* 0x0000001604006986 */ /* 0x0007e2000c10150a */
[----:B------:R-:W-:Y:S01]  /*366e0*/  ISETP.GE.AND P6, PT, R20, UR69, PT ;  /* 0x0000004514007c0c */ /* 0x000fe2000bfc6270 */
[----:B------:R-:W0:Y:S01]  /*366f0*/  LDCU UR56, c[0x0][0x398] ;  /* 0x00007300ff3877ac */ /* 0x000e220008000800 */
[----:B------:R-:W-:Y:S01]  /*36700*/  VIADD R20, R28, 0x35 ;  /* 0x000000351c147836 */ /* 0x000fe20000000000 */
[----:B------:R-:W-:Y:S01]  /*36710*/  ISETP.LT.AND P3, PT, R26, UR26, !P3 ;  /* 0x0000001a1a007c0c */ /* 0x000fe2000df61270 */
[----:B------:R1:W-:Y:S01]  /*36720*/  @P0 STG.E.U16 desc[UR10][R6.64], R21 ;  /* 0x0000001506000986 */ /* 0x0003e2000c10150a */
[----:B------:R-:W-:Y:S01]  /*36730*/  ISETP.LT.AND P0, PT, R29, UR68, !P6 ;  /* 0x000000441d007c0c */ /* 0x000fe2000f701270 */
[----:B------:R-:W-:Y:S01]  /*36740*/  VIADD R10, R9, UR14 ;  /* 0x0000000e090a7c36 */ /* 0x000fe20008000000 */
[----:B------:R-:W0:Y:S01]  /*36750*/  LDCU UR52, c[0x0][0x398] ;  /* 0x00007300ff3477ac */ /* 0x000e220008000800 */
[----:B---3--:R-:W3:Y:S01]  /*36760*/  LDL.LU R22, [R1+0x70] ;  /* 0x0000700001167983 */ /* 0x008ee20000300800 */
[C---:B------:R-:W-:Y:S01]  /*36770*/  IMAD.WIDE R4, R8.reuse, 0x2, R24 ;  /* 0x0000000208047825 */ /* 0x040fe200078e0218 */
[----:B------:R-:W0:Y:S03]  /*36780*/  LDCU UR69, c[0x0][0x39c] ;  /* 0x00007380ff4577ac */ /* 0x000e260008000800 */
[----:B-1----:R-:W-:Y:S01]  /*36790*/  IMAD.WIDE R6, R8, 0x2, R2 ;  /* 0x0000000208067825 */ /* 0x002fe200078e0202 */
[----:B------:R-:W-:Y:S01]  /*367a0*/  PRMT R21, R27, 0x7632, R21 ;  /* 0x000076321b157816 */ /* 0x000fe20000000015 */
[----:B------:R1:W-:Y:S01]  /*367b0*/  @P5 STG.E.U16 desc[UR10][R4.64], R27 ;  /* 0x0000001b04005986 */ /* 0x0003e2000c10150a */
[----:B------:R-:W-:Y:S01]  /*367c0*/  ISETP.GE.AND P5, PT, R20, UR34, PT ;  /* 0x0000002214007c0c */ /* 0x000fe2000bfa6270 */
[----:B------:R-:W-:Y:S01]  /*367d0*/  VIADD R20, R28, 0x36 ;  /* 0x000000361c147836 */ /* 0x000fe20000000000 */
[----:B------:R-:W-:Y:S01]  /*367e0*/  ISETP.LT.AND P6, PT, R26, UR53, !P6 ;  /* 0x000000351a007c0c */ /* 0x000fe2000f7c1270 */
[----:B------:R0:W-:Y:S01]  /*367f0*/  @P2 STG.E.U16 desc[UR10][R6.64], R21 ;  /* 0x0000001506002986 */ /* 0x0001e2000c10150a */
[----:B------:R-:W-:Y:S01]  /*36800*/  ISETP.LT.AND P2, PT, R29, UR6, !P5 ;  /* 0x000000061d007c0c */ /* 0x000fe2000ef41270 */
[----:B------:R-:W-:Y:S01]  /*36810*/  VIADD R11, R10, UR51 ;  /* 0x000000330a0b7c36 */ /* 0x000fe20008000000 */
[----:B------:R-:W2:Y:S01]  /*36820*/  LDCU UR71, c[0x0][0x3b8] ;  /* 0x00007700ff4777ac */ /* 0x000ea20008000800 */
[----:B------:R-:W2:Y:S01]  /*36830*/  LDCU UR26, c[0x0][0x398] ;  /* 0x00007300ff1a77ac */ /* 0x000ea20008000800 */
[C---:B-1----:R-:W-:Y:S01]  /*36840*/  IMAD.WIDE R4, R9.reuse, 0x2, R24 ;  /* 0x0000000209047825 */ /* 0x042fe200078e0218 */
[----:B------:R-:W3:Y:S01]  /*36850*/  LDL.LU R27, [R1+0x84] ;  /* 0x00008400011b7983 */ /* 0x000ee20000300800 */
[----:B------:R-:W1:Y:S02]  /*36860*/  LDCU UR68, c[0x0][0x398] ;  /* 0x00007300ff4477ac */ /* 0x000e640008000800 */
[----:B0-----:R-:W-:Y:S01]  /*36870*/  IMAD.WIDE R6, R9, 0x2, R2 ;  /* 0x0000000209067825 */ /* 0x001fe200078e0202 */
        /* <DEDUP_REMOVED lines=10> */
[C---:B0-----:R-:W-:Y:S01]  /*36920*/  IMAD.WIDE R4, R10.reuse, 0x2, R24 ;  /* 0x000000020a047825 */ /* 0x041fe200078e0218 */
[----:B------:R-:W3:Y:S01]  /*36930*/  LDL.LU R0, [R1+0x74] ;  /* 0x0000740001007983 */ /* 0x000ee20000300800 */
[----:B------:R-:W0:Y:S02]  /*36940*/  LDCU UR53, c[0x0][0x398] ;  /* 0x00007300ff3577ac */ /* 0x000e240008000800 */
[----:B-1----:R-:W-:Y:S01]  /*36950*/  IMAD.WIDE R6, R10, 0x2, R2 ;  /* 0x000000020a067825 */ /* 0x002fe200078e0202 */
[----:B------:R-:W-:Y:S01]  /*36960*/  PRMT R21, R15, 0x7632, R21 ;  /* 0x000076320f157816 */ /* 0x000fe20000000015 */
[----:B------:R1:W-:Y:S01]  /*36970*/  @P0 STG.E.U16 desc[UR10][R4.64], R15 ;  /* 0x0000000f04000986 */ /* 0x0003e2000c10150a */
[----:B------:R-:W-:Y:S01]  /*36980*/  ISETP.GE.AND P0, PT, R20, UR66, PT ;  /* 0x0000004214007c0c */ /* 0x000fe2000bf06270 */
[----:B------:R-:W0:Y:S01]  /*36990*/  LDCU UR6, c[0x0][0x398] ;  /* 0x00007300ff0677ac */ /* 0x000e220008000800 */
[----:B------:R-:W-:Y:S01]  /*369a0*/  ISETP.LT.AND P4, PT, R26, UR76, !P4 ;  /* 0x0000004c1a007c0c */ /* 0x000fe2000e781270 */
[----:B------:R0:W-:Y:S01]  /*369b0*/  @P6 STG.E.U16 desc[UR10][R6.64], R21 ;  /* 0x0000001506006986 */ /* 0x0001e2000c10150a */
[----:B------:R-:W-:Y:S01]  /*369c0*/  ISETP.LT.AND P6, PT, R29, UR65, !P0 ;  /* 0x000000411d007c0c */ /* 0x000fe2000c7c1270 */
[----:B------:R-:W2:Y:S01]  /*369d0*/  LDCU UR4, c[0x0][0x39c] ;  /* 0x00007380ff0477ac */ /* 0x000ea20008000800 */
[----:B------:R-:W2:Y:S01]  /*369e0*/  LDCU UR51, c[0x0][0x3b8] ;  /* 0x00007700ff3377ac */ /* 0x000ea20008000800 */
[----:B-1----:R-:W3:Y:S01]  /*369f0*/  LDL.LU R15, [R1+0x88] ;  /* 0x00008800010f7983 */ /* 0x002ee20000300800 */
[C---:B------:R-:W-:Y:S01]  /*36a00*/  IMAD.WIDE R4, R11.reuse, 0x2, R24 ;  /* 0x000000020b047825 */ /* 0x040fe200078e0218 */
[----:B------:R-:W1:Y:S03]  /*36a10*/  LDCU UR70, c[0x0][0x398] ;  /* 0x00007300ff4677ac */ /* 0x000e660008000800 */
[----:B0-----:R-:W-:Y:S01]  /*36a20*/  IMAD.WIDE R6, R11, 0x2, R2 ;  /* 0x000000020b067825 */ /* 0x001fe200078e0202 */
[----:B------:R-:W0:Y:S01]  /*36a30*/  LDCU UR77, c[0x0][0x398] ;  /* 0x00007300ff4d77ac */ /* 0x000e220008000800 */
[----:B------:R-:W-:Y:S01]  /*36a40*/  PRMT R21, R14, 0x7632, R21 ;  /* 0x000076320e157816 */ /* 0x000fe20000000015 */
[----:B------:R1:W-:Y:S01]  /*36a50*/  @P2 STG.E.U16 desc[UR10][R4.64], R14 ;  /* 0x0000000e04002986 */ /* 0x0003e2000c10150a */
[----:B------:R-:W-:Y:S01]  /*36a60*/  VIADD R9, R8, UR39 ;  /* 0x0000002708097c36 */ /* 0x000fe20008000000 */
[----:B------:R-:W0:Y:S02]  /*36a70*/  LDCU UR67, c[0x0][0x3b8] ;  /* 0x00007700ff4377ac */ /* 0x000e240008000800 */
[----:B------:R0:W-:Y:S01]  /*36a80*/  @P5 STG.E.U16 desc[UR10][R6.64], R21 ;  /* 0x0000001506005986 */ /* 0x0001e2000c10150a */
[----:B------:R-:W-:Y:S01]  /*36a90*/  VIADD R20, R28, 0x38 ;  /* 0x000000381c147836 */ /* 0x000fe20000000000 */
[----:B------:R-:W-:Y:S01]  /*36aa0*/  ISETP.LT.AND P0, PT, R26, UR24, !P0 ;  /* 0x000000181a007c0c */ /* 0x000fe2000c701270 */
        /* <DEDUP_REMOVED lines=9> */
[C---:B------:R-:W-:Y:S01]  /*36b40*/  VIADD R10, R9.reuse, UR29 ;  /* 0x0000001d090a7c36 */ /* 0x040fe20008000000 */
[----:B------:R-:W1:Y:S01]  /*36b50*/  LDCU UR47, c[0x0][0x39c] ;  /* 0x00007380ff2f77ac */ /* 0x000e620008000800 */
[----:B------:R4:W-:Y:S01]  /*36b60*/  @P4 STG.E.U16 desc[UR10][R6.64], R21 ;  /* 0x0000001506004986 */ /* 0x0009e2000c10150a */
[----:B------:R-:W1:Y:S01]  /*36b70*/  LDCU UR39, c[0x0][0x3b8] ;  /* 0x00007700ff2777ac */ /* 0x000e620008000800 */
[----:B------:R-:W1:Y:S01]  /*36b80*/  LDCU UR24, c[0x0][0x398] ;  /* 0x00007300ff1877ac */ /* 0x000e620008000800 */
[----:B0-----:R-:W-:Y:S01]  /*36b90*/  IMAD.WIDE R4, R9, 0x2, R24 ;  /* 0x0000000209047825 */ /* 0x001fe200078e0218 */
[----:B------:R-:W3:Y:S03]  /*36ba0*/  LDL.LU R13, [R1+0x8c] ;  /* 0x00008c00010d7983 */ /* 0x000ee60000300800 */
[----:B------:R-:W-:Y:S01]  /*36bb0*/  VIADD R20, R28, 0x39 ;  /* 0x000000391c147836 */ /* 0x000fe20000000000 */
[----:B------:R-:W-:Y:S01]  /*36bc0*/  ISETP.LT.AND P5, PT, R29, UR64, !P2 ;  /* 0x000000401d007c0c */ /* 0x000fe2000d7a1270 */
[----:B------:R-:W0:Y:S01]  /*36bd0*/  LDCU UR29, c[0x0][0x3b8] ;  /* 0x00007700ff1d77ac */ /* 0x000e220008000800 */
[----:B----4-:R-:W-:Y:S01]  /*36be0*/  PRMT R21, R12, 0x7632, R21 ;  /* 0x000076320c157816 */ /* 0x010fe20000000015 */
[----:B------:R4:W-:Y:S01]  /*36bf0*/  @P6 STG.E.U16 desc[UR10][R4.64], R12 ;  /* 0x0000000c04006986 */ /* 0x0009e2000c10150a */
[----:B------:R-:W-:Y:S01]  /*36c00*/  ISETP.GE.AND P3, PT, R20, UR48, PT ;  /* 0x0000003014007c0c */ /* 0x000fe2000bf66270 */
[----:B------:R-:W-:Y:S01]  /*36c10*/  IMAD.WIDE R6, R9, 0x2, R2 ;  /* 0x0000000209067825 */ /* 0x000fe200078e0202 */
[----:B------:R-:W-:Y:S01]  /*36c20*/  ISETP.LT.AND P2, PT, R26, UR63, !P2 ;  /* 0x0000003f1a007c0c */ /* 0x000fe2000d741270 */
[----:B------:R-:W0:Y:S01]  /*36c30*/  LDCU UR64, c[0x0][0x398] ;  /* 0x00007300ff4077ac */ /* 0x000e220008000800 */
[----:B----4-:R-:W4:Y:S01]  /*36c40*/  LDL.LU R12, [R1+0x7c] ;  /* 0x00007c00010c7983 */ /* 0x010f220000300800 */
[----:B------:R-:W-:Y:S01]  /*36c50*/  VIADD R20, R28, 0x3a ;  /* 0x0000003a1c147836 */ /* 0x000fe20000000000 */
[C---:B------:R-:W-:Y:S01]  /*36c60*/  ISETP.LT.AND P4, PT, R29.reuse, UR32, !P3 ;  /* 0x000000201d007c0c */ /* 0x040fe2000df81270 */
[----:B------:R-:W-:Y:S01]  /*36c70*/  IMAD.WIDE R4, R10, 0x2, R24 ;  /* 0x000000020a047825 */ /* 0x000fe200078e0218 */
[----:B------:R-:W-:Y:S01]  /*36c80*/  ISETP.LT.AND P3, PT, R26, UR50, !P3 ;  /* 0x000000321a007c0c */ /* 0x000fe2000df61270 */
[----:B------:R0:W-:Y:S01]  /*36c90*/  @P0 STG.E.U16 desc[UR10][R6.64], R21 ;  /* 0x0000001506000986 */ /* 0x0001e2000c10150a */
[----:B------:R-:W-:Y:S01]  /*36ca0*/  ISETP.GE.AND P6, PT, R20, UR62, PT ;  /* 0x0000003e14007c0c */ /* 0x000fe2000bfc6270 */
[----:B------:R-:W-:Y:S01]  /*36cb0*/  VIADD R11, R10, UR27 ;  /* 0x0000001b0a0b7c36 */ /* 0x000fe20008000000 */
[----:B------:R-:W1:Y:S01]  /*36cc0*/  LDCU UR48, c[0x0][0x39c] ;  /* 0x00007380ff3077ac */ /* 0x000e620008000800 */
[----:B------:R-:W-:Y:S01]  /*36cd0*/  VIADD R20, R28, 0x3b ;  /* 0x0000003b1c147836 */ /* 0x000fe20000000000 */
[----:B------:R-:W-:Y:S01]  /*36ce0*/  ISETP.LT.AND P0, PT, R29, UR45, !P6 ;  /* 0x0000002d1d007c0c */ /* 0x000fe2000f701270 */
[----:B------:R-:W-:Y:S01]  /*36cf0*/  VIADD R8, R11, UR36 ;  /* 0x000000240b087c36 */ /* 0x000fe20008000000 */
[----:B------:R-:W1:Y:S01]  /*36d00*/  LDCU UR63, c[0x0][0x398] ;  /* 0x00007300ff3f77ac */ /* 0x000e620008000800 */
[----:B--2---:R2:W-:Y:S01]  /*36d10*/  @P5 STG.E.U16 desc[UR10][R4.64], R23 ;  /* 0x0000001704005986 */ /* 0x0045e2000c10150a */
[----:B0-----:R-:W-:Y:S01]  /*36d20*/  PRMT R21, R23, 0x7632, R21 ;  /* 0x0000763217157816 */ /* 0x001fe20000000015 */
[----:B------:R-:W-:Y:S01]  /*36d30*/  IMAD.WIDE R6, R10, 0x2, R2 ;  /* 0x000000020a067825 */ /* 0x000fe200078e0202 */
[----:B------:R-:W-:Y:S01]  /*36d40*/  ISETP.GE.AND P5, PT, R20, UR61, PT ;  /* 0x0000003d14007c0c */ /* 0x000fe2000bfa6270 */
[----:B------:R-:W0:Y:S02]  /*36d50*/  LDCU UR32, c[0x0][0x398] ;  /* 0x00007300ff2077ac */ /* 0x000e240008000800 */
[----:B------:R-:W-:Y:S01]  /*36d60*/  VIADD R20, R28, 0x3c ;  /* 0x0000003c1c147836 */ /* 0x000fe20000000000 */
[----:B------:R-:W-:Y:S01]  /*36d70*/  ISETP.LT.AND P6, PT, R26, UR38, !P6 ;  /* 0x000000261a007c0c */ /* 0x000fe2000f7c1270 */
[----:B------:R1:W-:Y:S01]  /*36d80*/  @P2 STG.E.U16 desc[UR10][R6.64], R21 ;  /* 0x0000001506002986 */ /* 0x0003e2000c10150a */
[----:B------:R-:W0:Y:S01]  /*36d90*/  LDCU UR62, c[0x0][0x39c] ;  /* 0x00007380ff3e77ac */ /* 0x000e220008000800 */
[----:B--2---:R-:W-:-:S02]  /*36da0*/  IMAD.WIDE R4, R11, 0x2, R24 ;  /* 0x000000020b047825 */ /* 0x004fc400078e0218 */
[----:B------:R-:W2:Y:S01]  /*36db0*/  LDL.LU R23, [R1+0xa0] ;  /* 0x0000a00001177983 */ /* 0x000ea20000300800 */
[----:B------:R-:W-:Y:S01]  /*36dc0*/  ISETP.LT.AND P2, PT, R29, UR49, !P5 ;  /* 0x000000311d007c0c */ /* 0x000fe2000ef41270 */
[----:B------:R-:W0:Y:S01]  /*36dd0*/  LDCU UR27, c[0x0][0x3b8] ;  /* 0x00007700ff1b77ac */ /* 0x000e220008000800 */
[----:B------:R-:W-:Y:S01]  /*36de0*/  VIADD R9, R8, UR37 ;  /* 0x0000002508097c36 */ /* 0x000fe20008000000 */
[----:B------:R-:W0:Y:S01]  /*36df0*/  LDCU UR50, c[0x0][0x398] ;  /* 0x00007300ff3277ac */ /* 0x000e220008000800 */
[----:B-1----:R-:W-:Y:S01]  /*36e00*/  IMAD.WIDE R6, R11, 0x2, R2 ;  /* 0x000000020b067825 */ /* 0x002fe200078e0202 */
[----:B---3--:R-:W-:Y:S01]  /*36e10*/  PRMT R21, R22, 0x7632, R21 ;  /* 0x0000763216157816 */ /* 0x008fe20000000015 */
[----:B------:R1:W-:Y:S01]  /*36e20*/  @P4 STG.E.U16 desc[UR10][R4.64], R22 ;  /* 0x0000001604004986 */ /* 0x0003e2000c10150a */
[----:B------:R-:W-:Y:S01]  /*36e30*/  ISETP.GE.AND P4, PT, R20, UR44, PT ;  /* 0x0000002c14007c0c */ /* 0x000fe2000bf86270 */
[----:B------:R-:W-:Y:S01]  /*36e40*/  VIADD R20, R28, 0x3d ;  /* 0x0000003d1c147836 */ /* 0x000fe20000000000 */
[----:B------:R-:W-:Y:S01]  /*36e50*/  ISETP.LT.AND P5, PT, R26, UR43, !P5 ;  /* 0x0000002b1a007c0c */ /* 0x000fe2000efa1270 */
[----:B------:R3:W-:Y:S01]  /*36e60*/  @P3 STG.E.U16 desc[UR10][R6.64], R21 ;  /* 0x0000001506003986 */ /* 0x0007e2000c10150a */
[----:B------:R-:W-:Y:S01]  /*36e70*/  ISETP.LT.AND P3, PT, R29, UR75, !P4 ;  /* 0x0000004b1d007c0c */ /* 0x000fe2000e761270 */
[----:B------:R-:W-:Y:S01]  /*36e80*/  VIADD R10, R9, UR18 ;  /* 0x00000012090a7c36 */ /* 0x000fe20008000000 */
[----:B------:R-:W0:Y:S01]  /*36e90*/  LDCU UR45, c[0x0][0x398] ;  /* 0x00007300ff2d77ac */ /* 0x000e220008000800 */
[----:B------:R-:W0:Y:S01]  /*36ea0*/  LDCU UR61, c[0x0][0x39c] ;  /* 0x00007380ff3d77ac */ /* 0x000e220008000800 */
[----:B-1----:R-:W2:Y:S01]  /*36eb0*/  LDL.LU R22, [R1+0x90] ;  /* 0x0000900001167983 */ /* 0x002ea20000300800 */
[C---:B------:R-:W-:Y:S01]  /*36ec0*/  IMAD.WIDE R4, R8.reuse, 0x2, R24 ;  /* 0x0000000208047825 */ /* 0x040fe200078e0218 */
[----:B------:R-:W1:Y:S03]  /*36ed0*/  LDCU UR36, c[0x0][0x3b8] ;  /* 0x00007700ff2477ac */ /* 0x000e660008000800 */
[----:B---3--:R-:W-:Y:S01]  /*36ee0*/  IMAD.WIDE R6, R8, 0x2, R2 ;  /* 0x0000000208067825 */ /* 0x008fe200078e0202 */
        /* <DEDUP_REMOVED lines=8> */
[----:B------:R-:W1:Y:S01]  /*36f70*/  LDCU UR38, c[0x0][0x398] ;  /* 0x00007300ff2677ac */ /* 0x000e620008000800 */
[----:B------:R-:W1:Y:S01]  /*36f80*/  LDCU UR49, c[0x0][0x398] ;  /* 0x00007300ff3177ac */ /* 0x000e620008000800 */
[C---:B---3--:R-:W-:Y:S01]  /*36f90*/  IMAD.WIDE R4, R9.reuse, 0x2, R24 ;  /* 0x0000000209047825 */ /* 0x048fe200078e0218 */
        /* <DEDUP_REMOVED lines=53> */
[----:B------:R-:W3:Y:S01]  /*372f0*/  LDL.LU R13, [R1+0xac] ;  /* 0x0000ac00010d7983 */ /* 0x000ee20000300800 */
[----:B------:R-:W0:Y:S02]  /*37300*/  LDCU UR28, c[0x0][0x3b8] ;  /* 0x00007700ff1c77ac */ /* 0x000e240008000800 */
[----:B------:R-:W-:Y:S01]  /*37310*/  VIADD R20, R28, 0x41 ;  /* 0x000000411c147836 */ /* 0x000fe20000000000 */
[----:B------:R-:W-:Y:S01]  /*37320*/  ISETP.LT.AND P0, PT, R29, UR54, !P6 ;  /* 0x000000361d007c0c */ /* 0x000fe2000f701270 */
[----:B------:R-:W0:Y:S01]  /*37330*/  LDCU UR41, c[0x0][0x39c] ;  /* 0x00007380ff2977ac */ /* 0x000e220008000800 */
[----:B------:R-:W0:Y:S01]  /*37340*/  LDCU UR57, c[0x0][0x398] ;  /* 0x00007300ff3977ac */ /* 0x000e220008000800 */
        /* <DEDUP_REMOVED lines=46> */
[----:B-1----:R-:W2:Y:S01]  /*37630*/  LDL.LU R22, [R1+0xb0] ;  /* 0x0000b00001167983 */ /* 0x002ea20000300800 */
[C---:B------:R-:W-:Y:S01]  /*37640*/  IMAD.WIDE R4, R8.reuse, 0x2, R24 ;  /* 0x0000000208047825 */ /* 0x040fe200078e0218 */
[----:B------:R-:W1:Y:S03]  /*37650*/  LDCU UR71, c[0x0][0x3b8] ;  /* 0x00007700ff4777ac */ /* 0x000e660008000800 */
[----:B0-----:R-:W-:Y:S01]  /*37660*/  IMAD.WIDE R6, R8, 0x2, R2 ;  /* 0x0000000208067825 */ /* 0x001fe200078e0202 */
[----:B------:R-:W0:Y:S01]  /*37670*/  LDCU UR26, c[0x0][0x398] ;  /* 0x00007300ff1a77ac */ /* 0x000e220008000800 */
        /* <DEDUP_REMOVED lines=146> */
[----:B------:R-:W0:Y:S01]  /*37fa0*/  LDCU UR42, c[0x0][0x39c] ;  /* 0x00007380ff2a77ac */ /* 0x000e220008000800 */
[----:B-1----:R-:W-:Y:S01]  /*37fb0*/  PRMT R21, R15, 0x7632, R21 ;  /* 0x000076320f157816 */ /* 0x002fe20000000015 */
[----:B------:R-:W-:Y:S01]  /*37fc0*/  IMAD.WIDE R6, R10, 0x2, R2 ;  /* 0x000000020a067825 */ /* 0x000fe200078e0202 */
        /* <DEDUP_REMOVED lines=90> */
[----:B------:R-:W-:Y:S01]  /*38570*/  ISETP.LT.AND P4, PT, R26, UR76, !P4 ;  /* 0x0000004c1a007c0c */ /* 0x000fe2000e781270 */
[----:B------:R-:W0:Y:S01]  /*38580*/  LDCU UR53, c[0x0][0x398] ;  /* 0x00007300ff3577ac */ /* 0x000e220008000800 */
[----:B---3--:R-:W-:Y:S01]  /*38590*/  PRMT R21, R27, 0x7632, R21 ;  /* 0x000076321b157816 */ /* 0x008fe20000000015 */
[----:B------:R3:W-:Y:S01]  /*385a0*/  @P0 STG.E.U16 desc[UR10][R4.64], R27 ;  /* 0x0000001b04000986 */ /* 0x0007e2000c10150a */
[----:B------:R-:W-:Y:S01]  /*385b0*/  ISETP.GE.AND P0, PT, R20, UR66, PT ;  /* 0x0000004214007c0c */ /* 0x000fe2000bf06270 */
[----:B------:R-:W-:Y:S01]  /*385c0*/  VIADD R20, R28, 0x56 ;  /* 0x000000561c147836 */ /* 0x000fe20000000000 */
[----:B------:R-:W0:Y:S01]  /*385d0*/  LDCU UR6, c[0x0][0x398] ;  /* 0x00007300ff0677ac */ /* 0x000e220008000800 */
[----:B------:R1:W-:Y:S01]  /*385e0*/  @P6 STG.E.U16 desc[UR10][R6.64], R21 ;  /* 0x0000001506006986 */ /* 0x0003e2000c10150a */
[----:B------:R-:W-:Y:S01]  /*385f0*/  ISETP.LT.AND P6, PT, R29, UR65, !P0 ;  /* 0x000000411d007c0c */ /* 0x000fe2000c7c1270 */
[----:B------:R-:W-:Y:S01]  /*38600*/  VIADD R11, R10, UR39 ;  /* 0x000000270a0b7c36 */ /* 0x000fe20008000000 */
[----:B------:R-:W0:Y:S01]  /*38610*/  LDCU UR4, c[0x0][0x39c] ;  /* 0x00007380ff0477ac */ /* 0x000e220008000800 */
[----:B------:R-:W0:Y:S01]  /*38620*/  LDCU UR51, c[0x0][0x3b8] ;  /* 0x00007700ff3377ac */ /* 0x000e220008000800 */
[C---:B---3--:R-:W-:Y:S01]  /*38630*/  IMAD.WIDE R4, R9.reuse, 0x2, R24 ;  /* 0x0000000209047825 */ /* 0x048fe200078e0218 */
[----:B------:R-:W3:Y:S01]  /*38640*/  LDL.LU R27, [R1+0x104] ;  /* 0x00010400011b7983 */ /* 0x000ee20000300800 */
[----:B------:R-:W0:Y:S02]  /*38650*/  LDCU UR70, c[0x0][0x398] ;  /* 0x00007300ff4677ac */ /* 0x000e240008000800 */
        /* <DEDUP_REMOVED lines=13> */
[----:B------:R-:W1:Y:S01]  /*38730*/  LDCU UR67, c[0x0][0x3b8] ;  /* 0x00007700ff4377ac */ /* 0x000e620008000800 */
[----:B0-----:R-:W-:Y:S01]  /*38740*/  PRMT R21, R15, 0x7632, R21 ;  /* 0x000076320f157816 */ /* 0x001fe20000000015 */
[----:B------:R-:W-:Y:S01]  /*38750*/  IMAD.WIDE R6, R10, 0x2, R2 ;  /* 0x000000020a067825 */ /* 0x000fe200078e0202 */
[----:B------:R0:W-:Y:S01]  /*38760*/  @P3 STG.E.U16 desc[UR10][R4.64], R15 ;  /* 0x0000000f04003986 */ /* 0x0001e2000c10150a */
[----:B------:R-:W-:Y:S01]  /*38770*/  ISETP.GE.AND P3, PT, R20, UR48, PT ;  /* 0x0000003014007c0c */ /* 0x000fe2000bf66270 */
[----:B------:R-:W1:Y:S01]  /*38780*/  LDCU UR76, c[0x0][0x398] ;  /* 0x00007300ff4c77ac */ /* 0x000e620008000800 */
[----:B------:R-:W-:Y:S01]  /*38790*/  ISETP.LT.AND P2, PT, R26, UR63, !P2 ;  /* 0x0000003f1a007c0c */ /* 0x000fe2000d741270 */
[----:B------:R1:W-:Y:S01]  /*387a0*/  @P4 STG.E.U16 desc[UR10][R6.64], R21 ;  /* 0x0000001506004986 */ /* 0x0003e2000c10150a */
[----:B------:R-:W-:Y:S01]  /*387b0*/  ISETP.LT.AND P4, PT, R29, UR32, !P3 ;  /* 0x000000201d007c0c */ /* 0x000fe2000df81270 */
[----:B------:R-:W2:Y:S01]  /*387c0*/  LDCU UR65, c[0x0][0x398] ;  /* 0x00007300ff4177ac */ /* 0x000ea20008000800 */
[----:B------:R-:W2:Y:S01]  /*387d0*/  LDCU UR47, c[0x0][0x39c] ;  /* 0x00007380ff2f77ac */ /* 0x000ea20008000800 */
[----:B0-----:R-:W3:Y:S01]  /*387e0*/  LDL.LU R15, [R1+0x108] ;  /* 0x00010800010f7983 */ /* 0x001ee20000300800 */
[C---:B------:R-:W-:Y:S01]  /*387f0*/  IMAD.WIDE R4, R11.reuse, 0x2, R24 ;  /* 0x000000020b047825 */ /* 0x040fe200078e0218 */
[----:B------:R-:W0:Y:S03]  /*38800*/  LDCU UR39, c[0x0][0x3b8] ;  /* 0x00007700ff2777ac */ /* 0x000e260008000800 */
[----:B-1----:R-:W-:Y:S01]  /*38810*/  IMAD.WIDE R6, R11, 0x2, R2 ;  /* 0x000000020b067825 */ /* 0x002fe200078e0202 */
[----:B------:R-:W1:Y:S01]  /*38820*/  LDCU UR24, c[0x0][0x398] ;  /* 0x00007300ff1877ac */ /* 0x000e620008000800 */
[----:B------:R-:W-:Y:S01]  /*38830*/  PRMT R21, R14, 0x7632, R21 ;  /* 0x000076320e157816 */ /* 0x000fe20000000015 */
[----:B------:R0:W-:Y:S01]  /*38840*/  @P6 STG.E.U16 desc[UR10][R4.64], R14 ;  /* 0x0000000e04006986 */ /* 0x0001e2000c10150a */
[----:B------:R-:W-:Y:S01]  /*38850*/  VIADD R9, R8, UR27 ;  /* 0x0000001b08097c36 */ /* 0x000fe20008000000 */
[----:B------:R-:W1:Y:S02]  /*38860*/  LDCU UR64, c[0x0][0x398] ;  /* 0x00007300ff4077ac */ /* 0x000e640008000800 */
[----:B------:R0:W-:Y:S01]  /*38870*/  @P0 STG.E.U16 desc[UR10][R6.64], R21 ;  /* 0x0000001506000986 */ /* 0x0001e2000c10150a */
[----:B------:R-:W-:Y:S01]  /*38880*/  VIADD R20, R28, 0x58 ;  /* 0x000000581c147836 */ /* 0x000fe20000000000 */
[----:B------:R-:W-:Y:S01]  /*38890*/  ISETP.LT.AND P3, PT, R26, UR50, !P3 ;  /* 0x000000321a007c0c */ /* 0x000fe2000df61270 */
[----:B------:R-:W1:Y:S01]  /*388a0*/  LDCU UR48, c[0x0][0x39c] ;  /* 0x00007380ff3077ac */ /* 0x000e620008000800 */
[----:B------:R-:W1:Y:S01]  /*388b0*/  LDCU UR29, c[0x0][0x3b8] ;  /* 0x00007700ff1d77ac */ /* 0x000e620008000800 */
[C---:B0-----:R-:W-:Y:S01]  /*388c0*/  IMAD.WIDE R4, R8.reuse, 0x2, R24 ;  /* 0x0000000208047825 */ /* 0x041fe200078e0218 */
[----:B------:R-:W3:Y:S01]  /*388d0*/  LDL.LU R14, [R1+0xf8] ;  /* 0x0000f800010e7983 */ /* 0x000ee20000300800 */
[----:B------:R-:W0:Y:S02]  /*388e0*/  LDCU UR63, c[0x0][0x398] ;  /* 0x00007300ff3f77ac */ /* 0x000e240008000800 */
[----:B------:R-:W-:Y:S01]  /*388f0*/  IMAD.WIDE R6, R8, 0x2, R2 ;  /* 0x0000000208067825 */ /* 0x000fe200078e0202 */
[----:B------:R-:W-:Y:S01]  /*38900*/  PRMT R21, R13, 0x7632, R21 ;  /* 0x000076320d157816 */ /* 0x000fe20000000015 */
[----:B------:R1:W-:Y:S01]  /*38910*/  @P5 STG.E.U16 desc[UR10][R4.64], R13 ;  /* 0x0000000d04005986 */ /* 0x0003e2000c10150a */
[----:B------:R-:W-:Y:S01]  /*38920*/  ISETP.GE.AND P6, PT, R20, UR62, PT ;  /* 0x0000003e14007c0c */ /* 0x000fe2000bfc6270 */
[C---:B------:R-:W-:Y:S01]  /*38930*/  VIADD R10, R9.reuse, UR36 ;  /* 0x00000024090a7c36 */ /* 0x040fe20008000000 */
[----:B------:R-:W0:Y:S01]  /*38940*/  LDCU UR32, c[0x0][0x398] ;  /* 0x00007300ff2077ac */ /* 0x000e220008000800 */
[----:B------:R4:W-:Y:S01]  /*38950*/  @P2 STG.E.U16 desc[UR10][R6.64], R21 ;  /* 0x0000001506002986 */ /* 0x0009e2000c10150a */
[----:B------:R-:W0:Y:S01]  /*38960*/  LDCU UR27, c[0x0][0x3b8] ;  /* 0x00007700ff1b77ac */ /* 0x000e220008000800 */
[----:B------:R-:W0:Y:S01]  /*38970*/  LDCU UR50, c[0x0][0x398] ;  /* 0x00007300ff3277ac */ /* 0x000e220008000800 */
[----:B-1----:R-:W-:Y:S01]  /*38980*/  IMAD.WIDE R4, R9, 0x2, R24 ;  /* 0x0000000209047825 */ /* 0x002fe200078e0218 */
[----:B------:R-:W3:Y:S03]  /*38990*/  LDL.LU R13, [R1+0x10c] ;  /* 0x00010c00010d7983 */ /* 0x000ee60000300800 */
[----:B------:R-:W-:Y:S01]  /*389a0*/  VIADD R20, R28, 0x59 ;  /* 0x000000591c147836 */ /* 0x000fe20000000000 */
[----:B------:R-:W-:Y:S01]  /*389b0*/  ISETP.LT.AND P0, PT, R29, UR45, !P6 ;  /* 0x0000002d1d007c0c */ /* 0x000fe2000f701270 */
[----:B------:R-:W1:Y:S01]  /*389c0*/  LDCU UR62, c[0x0][0x39c] ;  /* 0x00007380ff3e77ac */ /* 0x000e620008000800 */
        /* <DEDUP_REMOVED lines=495> */
[----:B------:R-:W0:Y:S01]  /*3a8c0*/  LDCU UR46, c[0x0][0x39c] ;  /* 0x00007380ff2e77ac */ /* 0x000e220008000800 */
        /* <DEDUP_REMOVED lines=220> */
[----:B-1----:R-:W-:-:S02]  /*3b690*/  IMAD.WIDE R4, R9, 0x2, R24 ;  /* 0x0000000209047825 */ /* 0x002fc400078e0218 */
[----:B------:R-:W3:Y:S02]  /*3b6a0*/  LDL.LU R13, [R1+0x20c] ;  /* 0x00020c00010d7983 */ /* 0x000ee40000300800 */
        /* <DEDUP_REMOVED lines=235> */
[----:B------:R-:W1:Y:S01]  /*3c560*/  LDCU UR42, c[0x0][0x39c] ;  /* 0x00007380ff2a77ac */ /* 0x000e620008000800 */
[----:B------:R4:W-:Y:S01]  /*3c570*/  @P4 STG.E.U16 desc[UR10][R6.64], R21 ;  /* 0x0000001506004986 */ /* 0x0009e2000c10150a */
[----:B------:R-:W1:Y:S01]  /*3c580*/  LDCU UR20, c[0x0][0x398] ;  /* 0x00007300ff1477ac */ /* 0x000e620008000800 */
[----:B0-----:R-:W-:-:S02]  /*3c590*/  IMAD.WIDE R4, R9, 0x2, R24 ;  /* 0x0000000209047825 */ /* 0x001fc400078e0218 */
[----:B------:R-:W3:Y:S02]  /*3c5a0*/  LDL.LU R13, [R1+0x24c] ;  /* 0x00024c00010d7983 */ /* 0x000ee40000300800 */
        /* <DEDUP_REMOVED lines=21> */
[----:B------:R-:W0:Y:S01]  /*3c700*/  LDCU UR60, c[0x0][0x398] ;  /* 0x00007300ff3c77ac */ /* 0x000e220008000800 */
        /* <DEDUP_REMOVED lines=31> */
[----:B------:R-:W0:Y:S02]  /*3c900*/  LDCU UR8, c[0x0][0x398] ;  /* 0x00007300ff0877ac */ /* 0x000e240008000800 */
[----:B------:R-:W-:Y:S01]  /*3c910*/  VIADD R11, R10, UR14 ;  /* 0x0000000e0a0b7c36 */ /* 0x000fe20008000000 */
        /* <DEDUP_REMOVED lines=166> */
[----:B------:R-:W-:-:S02]  /*3d380*/  VIADD R9, R8, UR22 ;  /* 0x0000001608097c36 */ /* 0x000fc40008000000 */
[----:B------:R-:W-:Y:S01]  /*3d390*/  VIADD R20, R28, 0xa8 ;  /* 0x000000a81c147836 */ /* 0x000fe20000000000 */
[----:B------:R1:W-:Y:S01]  /*3d3a0*/  @P3 STG.E.U16 desc[UR10][R6.64], R21 ;  /* 0x0000001506003986 */ /* 0x0003e2000c10150a */
[----:B------:R-:W-:Y:S01]  /*3d3b0*/  ISETP.LT.AND P5, PT, R26, UR60, !P5 ;  /* 0x0000003c1a007c0c */ /* 0x000fe2000efa1270 */
[----:B------:R-:W2:Y:S01]  /*3d3c0*/  LDCU UR20, c[0x0][0x398] ;  /* 0x00007300ff1477ac */ /* 0x000ea20008000800 */
[----:B------:R-:W2:Y:S01]  /*3d3d0*/  LDCU UR55, c[0x0][0x398] ;  /* 0x00007300ff3777ac */ /* 0x000ea20008000800 */
[----:B0-----:R-:W-:Y:S01]  /*3d3e0*/  IMAD.WIDE R4, R8, 0x2, R24 ;  /* 0x0000000208047825 */ /* 0x001fe200078e0218 */
[----:B------:R-:W3:Y:S01]  /*3d3f0*/  LDL.LU R14, [R1+0x278] ;  /* 0x00027800010e7983 */ /* 0x000ee20000300800 */
[----:B------:R-:W-:Y:S01]  /*3d400*/  ISETP.GE.AND P4, PT, R20, UR74, PT ;  /* 0x0000004a14007c0c */ /* 0x000fe2000bf86270 */
[----:B------:R-:W0:Y:S01]  /*3d410*/  LDCU UR74, c[0x0][0x39c] ;  /* 0x00007380ff4a77ac */ /* 0x000e220008000800 */
[----:B-1----:R-:W-:Y:S01]  /*3d420*/  IMAD.WIDE R6, R8, 0x2, R2 ;  /* 0x0000000208067825 */ /* 0x002fe200078e0202 */
[----:B------:R-:W-:Y:S01]  /*3d430*/  PRMT R21, R13, 0x7632, R21 ;  /* 0x000076320d157816 */ /* 0x000fe20000000015 */
[----:B------:R1:W-:Y:S02]  /*3d440*/  @P0 STG.E.U16 desc[UR10][R4.64], R13 ;  /* 0x0000000d04000986 */ /* 0x0003e4000c10150a */
[----:B------:R-:W-:Y:S01]  /*3d450*/  VIADD R10, R9, UR28 ;  /* 0x0000001c090a7c36 */ /* 0x000fe20008000000 */
[----:B------:R-:W0:Y:S01]  /*3d460*/  LDCU UR22, c[0x0][0x3b8] ;  /* 0x00007700ff1677ac */ /* 0x000e220008000800 */
[----:B------:R4:W-:Y:S01]  /*3d470*/  @P6 STG.E.U16 desc[UR10][R6.64], R21 ;  /* 0x0000001506006986 */ /* 0x0009e2000c10150a */
[----:B------:R-:W-:Y:S01]  /*3d480*/  VIADD R20, R28, 0xa9 ;  /* 0x000000a91c147836 */ /* 0x000fe20000000000 */
[----:B------:R-:W-:Y:S01]  /*3d490*/  ISETP.LT.AND P3, PT, R29, UR73, !P4 ;  /* 0x000000491d007c0c */ /* 0x000fe2000e761270 */
[----:B------:R-:W0:Y:S01]  /*3d4a0*/  LDCU UR60, c[0x0][0x398] ;  /* 0x00007300ff3c77ac */ /* 0x000e220008000800 */
[----:B------:R-:W0:Y:S01]  /*3d4b0*/  LDCU UR28, c[0x0][0x3b8] ;  /* 0x00007700ff1c77ac */ /* 0x000e220008000800 */
[----:B-1----:R-:W-:Y:S01]  /*3d4c0*/  IMAD.WIDE R4, R9, 0x2, R24 ;  /* 0x0000000209047825 */ /* 0x002fe200078e0218 */
[----:B------:R-:W3:Y:S01]  /*3d4d0*/  LDL.LU R13, [R1+0x28c] ;  /* 0x00028c00010d7983 */ /* 0x000ee20000300800 */
[----:B----4-:R-:W-:-:S03]  /*3d4e0*/  PRMT R21, R12, 0x7632, R21 ;  /* 0x000076320c157816 */ /* 0x010fc60000000015 */
[----:B------:R1:W-:Y:S01]  /*3d4f0*/  @P2 STG.E.U16 desc[UR10][R4.64], R12 ;  /* 0x0000000c04002986 */ /* 0x0003e2000c10150a */
[----:B------:R-:W-:Y:S01]  /*3d500*/  ISETP.GE.AND P0, PT, R20, UR41, PT ;  /* 0x0000002914007c0c */ /* 0x000fe2000bf06270 */
[----:B------:R-:W-:Y:S01]  /*3d510*/  IMAD.WIDE R6, R9, 0x2, R2 ;  /* 0x0000000209067825 */ /* 0x000fe200078e0202 */
[----:B------:R-:W-:Y:S01]  /*3d520*/  ISETP.LT.AND P4, PT, R26, UR57, !P4 ;  /* 0x000000391a007c0c */ /* 0x000fe2000e781270 */
[----:B------:R-:W4:Y:S01]  /*3d530*/  LDCU UR73, c[0x0][0x398] ;  /* 0x00007300ff4977ac */ /* 0x000f220008000800 */
[----:B-1----:R-:W4:Y:S01]  /*3d540*/  LDL.LU R12, [R1+0x27c] ;  /* 0x00027c00010c7983 */ /* 0x002f220000300800 */
        /* <DEDUP_REMOVED lines=13> */
[----:B-1----:R-:W-:Y:S01]  /*3d620*/  PRMT R21, R23, 0x7632, R21 ;  /* 0x0000763217157816 */ /* 0x002fe20000000015 */
[----:B------:R-:W-:Y:S01]  /*3d630*/  IMAD.WIDE R6, R10, 0x2, R2 ;  /* 0x000000020a067825 */ /* 0x000fe200078e0202 */
[----:B------:R-:W-:Y:S01]  /*3d640*/  ISETP.GE.AND P3, PT, R20, UR31, PT ;  /* 0x0000001f14007c0c */ /* 0x000fe2000bf66270 */
[----:B------:R-:W1:Y:S02]  /*3d650*/  LDCU UR54, c[0x0][0x398] ;  /* 0x00007300ff3677ac */ /* 0x000e640008000800 */
[----:B------:R-:W-:Y:S01]  /*3d660*/  VIADD R20, R28, 0xac ;  /* 0x000000ac1c147836 */ /* 0x000fe20000000000 */
[----:B------:R-:W-:Y:S01]  /*3d670*/  ISETP.LT.AND P2, PT, R26, UR56, !P2 ;  /* 0x000000381a007c0c */ /* 0x000fe2000d741270 */
[----:B------:R0:W-:Y:S01]  /*3d680*/  @P4 STG.E.U16 desc[UR10][R6.64], R21 ;  /* 0x0000001506004986 */ /* 0x0001e2000c10150a */
[----:B------:R-:W1:Y:S01]  /*3d690*/  LDCU UR35, c[0x0][0x39c] ;  /* 0x00007380ff2377ac */ /* 0x000e620008000800 */
[----:B--2---:R-:W-:-:S02]  /*3d6a0*/  IMAD.WIDE R4, R11, 0x2, R24 ;  /* 0x000000020b047825 */ /* 0x004fc400078e0218 */
[----:B------:R-:W2:Y:S01]  /*3d6b0*/  LDL.LU R23, [R1+0x2a0] ;  /* 0x0002a00001177983 */ /* 0x000ea20000300800 */
[----:B------:R-:W-:Y:S01]  /*3d6c0*/  ISETP.LT.AND P4, PT, R29, UR52, !P3 ;  /* 0x000000341d007c0c */ /* 0x000fe2000df81270 */
[----:B------:R-:W1:Y:S01]  /*3d6d0*/  LDCU UR40, c[0x0][0x3b8] ;  /* 0x00007700ff2877ac */ /* 0x000e620008000800 */
[----:B------:R-:W-:Y:S01]  /*3d6e0*/  VIADD R9, R8, UR71 ;  /* 0x0000004708097c36 */ /* 0x000fe20008000000 */
[----:B------:R-:W1:Y:S01]  /*3d6f0*/  LDCU UR8, c[0x0][0x398] ;  /* 0x00007300ff0877ac */ /* 0x000e620008000800 */
        /* <DEDUP_REMOVED lines=11> */
[----:B0-----:R-:W2:Y:S01]  /*3d7b0*/  LDL.LU R22, [R1+0x290] ;  /* 0x0002900001167983 */ /* 0x001ea20000300800 */
[C---:B------:R-:W-:Y:S01]  /*3d7c0*/  IMAD.WIDE R4, R8.reuse, 0x2, R24 ;  /* 0x0000000208047825 */ /* 0x040fe200078e0218 */
[----:B------:R-:W0:Y:S03]  /*3d7d0*/  LDCU UR72, c[0x0][0x3b8] ;  /* 0x00007700ff4877ac */ /* 0x000e260008000800 */
[----:B-1----:R-:W-:Y:S01]  /*3d7e0*/  IMAD.WIDE R6, R8, 0x2, R2 ;  /* 0x0000000208067825 */ /* 0x002fe200078e0202 */
[----:B------:R-:W-:Y:S01]  /*3d7f0*/  ISETP.LT.AND P6, PT, R26, UR53, !P6 ;  /* 0x000000351a007c0c */ /* 0x000fe2000f7c1270 */
[----:B------:R-:W1:Y:S02]  /*3d800*/  LDCU UR56, c[0x0][0x398] ;  /* 0x00007300ff3877ac */ /* 0x000e640008000800 */
        /* <DEDUP_REMOVED lines=202> */
[----:B------:R-:W-:Y:S01]  /*3e4b0*/  VIADD R20, R28, 0xbb ;  /* 0x000000bb1c147836 */ /* 0x000fe20000000000 */
[----:B------:R-:W0:Y:S01]  /*3e4c0*/  LDCU UR8, c[0x0][0x398] ;  /* 0x00007300ff0877ac */ /* 0x000e220008000800 */
[----:B------:R-:W-:Y:S01]  /*3e4d0*/  VIADD R11, R10, UR72 ;  /* 0x000000480a0b7c36 */ /* 0x000fe20008000000 */
[----:B------:R-:W-:-:S02]  /*3e4e0*/  ISETP.LT.AND P3, PT, R29, UR52, !P4 ;  /* 0x000000341d007c0c */ /* 0x000fc4000e761270 */
        /* <DEDUP_REMOVED lines=10> */
[----:B------:R-:W-:Y:S01]  /*3e590*/  ISETP.LT.AND P6, PT, R29, UR68, !P0 ;  /* 0x000000441d007c0c */ /* 0x000fe2000c7c1270 */
[----:B------:R-:W-:Y:S01]  /*3e5a0*/  VIADD R9, R8, UR14 ;  /* 0x0000000e08097c36 */ /* 0x000fe20008000000 */
[----:B------:R-:W1:Y:S01]  /*3e5b0*/  LDCU UR56, c[0x0][0x398] ;  /* 0x00007300ff3877ac */ /* 0x000e620008000800 */
[C---:B--2---:R-:W-:Y:S01]  /*3e5c0*/  IMAD.WIDE R4, R11.reuse, 0x2, R24 ;  /* 0x000000020b047825 */ /* 0x044fe200078e0218 */
[----:B------:R-:W2:Y:S01]  /*3e5d0*/  LDL.LU R23, [R1+0x2e0] ;  /* 0x0002e00001177983 */ /* 0x000ea20000300800 */
[----:B------:R-:W-:Y:S01]  /*3e5e0*/  ISETP.LT.AND P0, PT, R26, UR53, !P0 ;  /* 0x000000351a007c0c */ /* 0x000fe2000c701270 */
[----:B------:R-:W1:Y:S01]  /*3e5f0*/  LDCU UR31, c[0x0][0x39c] ;  /* 0x00007380ff1f77ac */ /* 0x000e620008000800 */
[----:B0-----:R-:W-:Y:S01]  /*3e600*/  IMAD.WIDE R6, R11, 0x2, R2 ;  /* 0x000000020b067825 */ /* 0x001fe200078e0202 */
[----:B------:R-:W0:Y:S01]  /*3e610*/  LDCU UR72, c[0x0][0x3b8] ;  /* 0x00007700ff4877ac */ /* 0x000e220008000800 */
[----:B------:R-:W-:Y:S01]  /*3e620*/  PRMT R21, R22, 0x7632, R21 ;  /* 0x0000763216157816 */ /* 0x000fe20000000015 */
        /* <DEDUP_REMOVED lines=9> */
[C---:B-1----:R-:W-:Y:S01]  /*3e6c0*/  IMAD.WIDE R4, R8.reuse, 0x2, R24 ;  /* 0x0000000208047825 */ /* 0x042fe200078e0218 */
[----:B------:R-:W2:Y:S01]  /*3e6d0*/  LDL.LU R22, [R1+0x2d0] ;  /* 0x0002d00001167983 */ /* 0x000ea20000300800 */
[----:B------:R-:W1:Y:S02]  /*3e6e0*/  LDCU UR71, c[0x0][0x3b8] ;  /* 0x00007700ff4777ac */ /* 0x000e640008000800 */
[----:B------:R-:W-:Y:S01]  /*3e6f0*/  IMAD.WIDE R6, R8, 0x2, R2 ;  /* 0x0000000208067825 */ /* 0x000fe200078e0202 */
        /* <DEDUP_REMOVED lines=61> */
[----:B------:R-:W-:Y:S01]  /*3ead0*/  VIADD R20, R28, 0xc1 ;  /* 0x000000c11c147836 */ /* 0x000fe20000000000 */
[----:B------:R-:W0:Y:S01]  /*3eae0*/  LDCU UR29, c[0x0][0x3b8] ;  /* 0x00007700ff1d77ac */ /* 0x000e220008000800 */
[----:B------:R4:W-:Y:S01]  /*3eaf0*/  @P6 STG.E.U16 desc[UR10][R6.64], R21 ;  /* 0x0000001506006986 */ /* 0x0009e2000c10150a */
[C---:B------:R-:W-:Y:S01]  /*3eb00*/  VIADD R10, R9.reuse, UR27 ;  /* 0x0000001b090a7c36 */ /* 0x040fe20008000000 */
[----:B------:R-:W0:Y:S01]  /*3eb10*/  LDCU UR48, c[0x0][0x39c] ;  /* 0x00007380ff3077ac */ /* 0x000e220008000800 */
[----:B-1----:R-:W-:Y:S01]  /*3eb20*/  IMAD.WIDE R4, R9, 0x2, R24 ;  /* 0x0000000209047825 */ /* 0x002fe200078e0218 */
[----:B------:R-:W3:Y:S01]  /*3eb30*/  LDL.LU R13, [R1+0x2ec] ;  /* 0x0002ec00010d7983 */ /* 0x000ee20000300800 */
        /* <DEDUP_REMOVED lines=29> */
[----:B------:R1:W-:Y:S01]  /*3ed10*/  @P4 STG.E.U16 desc[UR10][R6.64], R21 ;  /* 0x0000001506004986 */ /* 0x0003e2000c10150a */
[----:B------:R-:W-:Y:S01]  /*3ed20*/  ISETP.LT.AND P4, PT, R29, UR75, !P3 ;  /* 0x0000004b1d007c0c */ /* 0x000fe2000df81270 */
[----:B------:R-:W-:Y:S01]  /*3ed30*/  VIADD R9, R8, UR18 ;  /* 0x0000001208097c36 */ /* 0x000fe20008000000 */
[----:B------:R-:W0:Y:S01]  /*3ed40*/  LDCU UR38, c[0x0][0x398] ;  /* 0x00007300ff2677ac */ /* 0x000e220008000800 */
[C---:B--2---:R-:W-:Y:S01]  /*3ed50*/  IMAD.WIDE R4, R11.reuse, 0x2, R24 ;  /* 0x000000020b047825 */ /* 0x044fe200078e0218 */
[----:B------:R-:W-:Y:S01]  /*3ed60*/  ISETP.LT.AND P3, PT, R26, UR59, !P3 ;  /* 0x0000003b1a007c0c */ /* 0x000fe2000df61270 */
[----:B------:R-:W2:Y:S01]  /*3ed70*/  LDCU UR61, c[0x0][0x39c] ;  /* 0x00007380ff3d77ac */ /* 0x000ea20008000800 */
[----:B------:R-:W0:Y:S01]  /*3ed80*/  LDCU UR49, c[0x0][0x398] ;  /* 0x00007300ff3177ac */ /* 0x000e220008000800 */
[----:B-1----:R-:W-:Y:S01]  /*3ed90*/  IMAD.WIDE R6, R11, 0x2, R2 ;  /* 0x000000020b067825 */ /* 0x002fe200078e0202 */
        /* <DEDUP_REMOVED lines=11> */
[----:B------:R-:W1:Y:S03]  /*3ee50*/  LDCU UR43, c[0x0][0x398] ;  /* 0x00007300ff2b77ac */ /* 0x000e660008000800 */
[----:B--2---:R-:W-:Y:S01]  /*3ee60*/  IMAD.WIDE R6, R8, 0x2, R2 ;  /* 0x0000000208067825 */ /* 0x004fe200078e0202 */
[----:B------:R-:W-:Y:S01]  /*3ee70*/  ISETP.LT.AND P6, PT, R26, UR20, !P6 ;  /* 0x000000141a007c0c */ /* 0x000fe2000f7c1270 */
[----:B------:R-:W2:Y:S02]  /*3ee80*/  LDCU UR75, c[0x0][0x398] ;  /* 0x00007300ff4b77ac */ /* 0x000ea40008000800 */
        /* <DEDUP_REMOVED lines=14> */
[----:B------:R-:W3:Y:S03]  /*3ef70*/  LDCU UR22, c[0x0][0x3b8] ;  /* 0x00007700ff1677ac */ /* 0x000ee60008000800 */
        /* <DEDUP_REMOVED lines=10> */
[C---:B-1----:R-:W-:Y:S01]  /*3f020*/  IMAD.WIDE R4, R10.reuse, 0x2, R24 ;  /* 0x000000020a047825 */ /* 0x042fe200078e0218 */
[----:B------:R-:W2:Y:S01]  /*3f030*/  LDL.LU R0, [R1+0x310] ;  /* 0x0003100001007983 */ /* 0x000ea20000300800 */
        /* <DEDUP_REMOVED lines=9> */
[----:B------:R-:W1:Y:S01]  /*3f0d0*/  LDCU UR60, c[0x0][0x398] ;  /* 0x00007300ff3c77ac */ /* 0x000e620008000800 */
[----:B------:R-:W1:Y:S01]  /*3f0e0*/  LDCU UR73, c[0x0][0x398] ;  /* 0x00007300ff4977ac */ /* 0x000e620008000800 */
[C---:B0-----:R-:W-:Y:S01]  /*3f0f0*/  IMAD.WIDE R4, R11.reuse, 0x2, R24 ;  /* 0x000000020b047825 */ /* 0x041fe200078e0218 */
[----:B------:R-:W0:Y:S03]  /*3f100*/  LDCU UR28, c[0x0][0x3b8] ;  /* 0x00007700ff1c77ac */ /* 0x000e260008000800 */
[----:B------:R-:W-:Y:S01]  /*3f110*/  IMAD.WIDE R6, R11, 0x2, R2 ;  /* 0x000000020b067825 */ /* 0x000fe200078e0202 */
[----:B------:R-:W0:Y:S01]  /*3f120*/  LDCU UR57, c[0x0][0x398] ;  /* 0x00007300ff3977ac */ /* 0x000e220008000800 */
[----:B------:R-:W-:Y:S01]  /*3f130*/  PRMT R21, R14, 0x7632, R21 ;  /* 0x000076320e157816 */ /* 0x000fe20000000015 */
[----:B------:R1:W-:Y:S01]  /*3f140*/  @P2 STG.E.U16 desc[UR10][R4.64], R14 ;  /* 0x0000000e04002986 */ /* 0x0003e2000c10150a */
[----:B------:R-:W-:-:S02]  /*3f150*/  VIADD R9, R8, UR40 ;  /* 0x0000002808097c36 */ /* 0x000fc40008000000 */
[----:B------:R-:W-:Y:S01]  /*3f160*/  VIADD R20, R28, 0xc8 ;  /* 0x000000c81c147836 */ /* 0x000fe20000000000 */
[----:B------:R0:W-:Y:S01]  /*3f170*/  @P5 STG.E.U16 desc[UR10][R6.64], R21 ;  /* 0x0000001506005986 */ /* 0x0001e2000c10150a */
[----:B------:R-:W-:Y:S01]  /*3f180*/  ISETP.LT.AND P0, PT, R26, UR8, !P0 ;  /* 0x000000081a007c0c */ /* 0x000fe2000c701270 */
[----:B------:R-:W2:Y:S01]  /*3f190*/  LDCU UR54, c[0x0][0x398] ;  /* 0x00007300ff3677ac */ /* 0x000ea20008000800 */
[----:B-1----:R-:W-:Y:S01]  /*3f1a0*/  IMAD.WIDE R4, R8, 0x2, R24 ;  /* 0x0000000208047825 */ /* 0x002fe200078e0218 */
[----:B------:R-:W-:Y:S01]  /*3f1b0*/  ISETP.GE.AND P2, PT, R20, UR35, PT ;  /* 0x0000002314007c0c */ /* 0x000fe2000bf46270 */
[----:B------:R-:W1:Y:S02]  /*3f1c0*/  LDCU UR40, c[0x0][0x3b8] ;  /* 0x00007700ff2877ac */ /* 0x000e640008000800 */
[----:B0-----:R-:W-:Y:S01]  /*3f1d0*/  IMAD.WIDE R6, R8, 0x2, R2 ;  /* 0x0000000208067825 */ /* 0x001fe200078e0202 */
[----:B------:R-:W0:Y:S01]  /*3f1e0*/  LDCU UR8, c[0x0][0x398] ;  /* 0x00007300ff0877ac */ /* 0x000e220008000800 */
[----:B------:R-:W-:Y:S01]  /*3f1f0*/  PRMT R21, R13, 0x7632, R21 ;  /* 0x000076320d157816 */ /* 0x000fe20000000015 */
[----:B------:R3:W-:Y:S01]  /*3f200*/  @P3 STG.E.U16 desc[UR10][R4.64], R13 ;  /* 0x0000000d04003986 */ /* 0x0007e2000c10150a */
[----:B------:R-:W-:Y:S01]  /*3f210*/  VIADD R20, R28, 0xc9 ;  /* 0x000000c91c147836 */ /* 0x000fe20000000000 */
[----:B------:R-:W0:Y:S02]  /*3f220*/  LDCU UR35, c[0x0][0x39c] ;  /* 0x00007380ff2377ac */ /* 0x000e240008000800 */
[----:B------:R4:W-:Y:S01]  /*3f230*/  @P4 STG.E.U16 desc[UR10][R6.64], R21 ;  /* 0x0000001506004986 */ /* 0x0009e2000c10150a */
[----:B---3--:R-:W-:Y:S01]  /*3f240*/  IMAD.WIDE R4, R9, 0x2, R24 ;  /* 0x0000000209047825 */ /* 0x008fe200078e0218 */
[----:B----4-:R-:W-:-:S04]  /*3f250*/  PRMT R21, R12, 0x7632, R21 ;  /* 0x000076320c157816 */ /* 0x010fc80000000015 */
[----:B------:R3:W-:Y:S04]  /*3f260*/  @P6 STG.E.U16 desc[UR10][R4.64], R12 ;  /* 0x0000000c04006986 */ /* 0x0007e8000c10150a */
[----:B---3--:R-:W3:Y:S04]  /*3f270*/  LDL.LU R12, [R1+0x300] ;  /* 0x00030000010c7983 */ /* 0x008ee80000300800 */
[----:B------:R-:W4:Y:S04]  /*3f280*/  LDL.LU R13, [R1+0x314] ;  /* 0x00031400010d7983 */ /* 0x000f280000300800 */
[----:B------:R-:W4:Y:S04]  /*3f290*/  LDL.LU R14, [R1+0x304] ;  /* 0x00030400010e7983 */ /* 0x000f280000300800 */
[----:B------:R-:W4:Y:S04]  /*3f2a0*/  LDL.LU R23, [R1+0x318] ;  /* 0x0003180001177983 */ /* 0x000f280000300800 */
[----:B------:R-:W4:Y:S04]  /*3f2b0*/  LDL.LU R22, [R1+0x308] ;  /* 0x0003080001167983 */ /* 0x000f280000300800 */
[----:B------:R-:W4:Y:S01]  /*3f2c0*/  LDL.LU R27, [R1+0x31c] ;  /* 0x00031c00011b7983 */ /* 0x000f220000300800 */
[----:B------:R-:W-:Y:S01]  /*3f2d0*/  ISETP.LT.AND P5, PT, R29, UR30, !P2 ;  /* 0x0000001e1d007c0c */ /* 0x000fe2000d7a1270 */
[C---:B------:R-:W-:Y:S01]  /*3f2e0*/  IMAD.WIDE R6, R9.reuse, 0x2, R2 ;  /* 0x0000000209067825 */ /* 0x040fe200078e0202 */
[----:B------:R-:W-:Y:S01]  /*3f2f0*/  ISETP.LT.AND P2, PT, R26, UR56, !P2 ;  /* 0x000000381a007c0c */ /* 0x000fe2000d741270 */
[----:B------:R-:W4:Y:S01]  /*3f300*/  LDL.LU R15, [R1+0x30c] ;  /* 0x00030c00010f7983 */ /* 0x000f220000300800 */
[----:B------:R-:W-:Y:S01]  /*3f310*/  ISETP.GE.AND P3, PT, R20, UR31, PT ;  /* 0x0000001f14007c0c */ /* 0x000fe2000bf66270 */
[----:B------:R-:W-:Y:S01]  /*3f320*/  VIADD R20, R28, 0xca ;  /* 0x000000ca1c147836 */ /* 0x000fe20000000000 */
[----:B------:R-:W0:Y:S01]  /*3f330*/  LDCU UR30, c[0x0][0x398] ;  /* 0x00007300ff1e77ac */ /* 0x000e220008000800 */
[----:B------:R-:W-:Y:S01]  /*3f340*/  VIADD R10, R9, UR72 ;  /* 0x00000048090a7c36 */ /* 0x000fe20008000000 */
[----:B------:R-:W-:Y:S01]  /*3f350*/  ISETP.LT.AND P4, PT, R29, UR52, !P3 ;  /* 0x000000341d007c0c */ /* 0x000fe2000df81270 */
[----:B------:R1:W-:Y:S01]  /*3f360*/  @P0 STG.E.U16 desc[UR10][R6.64], R21 ;  /* 0x0000001506000986 */ /* 0x0003e2000c10150a */
[----:B------:R-:W-:Y:S01]  /*3f370*/  ISETP.LT.AND P3, PT, R26, UR26, !P3 ;  /* 0x0000001a1a007c0c */ /* 0x000fe2000df61270 */
[----:B------:R-:W-:Y:S01]  /*3f380*/  IMAD.WIDE R4, R10, 0x2, R24 ;  /* 0x000000020a047825 */ /* 0x000fe200078e0218 */
[----:B------:R-:W-:Y:S01]  /*3f390*/  ISETP.GE.AND P6, PT, R20, UR69, PT ;  /* 0x0000004514007c0c */ /* 0x000fe2000bfc6270 */
[----:B------:R-:W0:Y:S02]  /*3f3a0*/  LDCU UR69, c[0x0][0x39c] ;  /* 0x00007380ff4577ac */ /* 0x000e240008000800 */
[----:B------:R-:W-:-:S02]  /*3f3b0*/  VIADD R20, R28, 0xcb ;  /* 0x000000cb1c147836 */ /* 0x000fc40000000000 */
[C---:B------:R-:W-:Y:S01]  /*3f3c0*/  VIADD R11, R10.reuse, UR71 ;  /* 0x000000470a0b7c36 */ /* 0x040fe20008000000 */
[----:B------:R-:W-:Y:S01]  /*3f3d0*/  ISETP.LT.AND P0, PT, R29, UR68, !P6 ;  /* 0x000000441d007c0c */ /* 0x000fe2000f701270 */
[----:B------:R-:W0:Y:S01]  /*3f3e0*/  LDCU UR31, c[0x0][0x39c] ;  /* 0x00007380ff1f77ac */ /* 0x000e220008000800 */
[----:B-1----:R-:W-:Y:S01]  /*3f3f0*/  IMAD.WIDE R6, R10, 0x2, R2 ;  /* 0x000000020a067825 */ /* 0x002fe200078e0202 */
[----:B------:R-:W-:Y:S01]  /*3f400*/  ISETP.LT.AND P6, PT, R26, UR53, !P6 ;  /* 0x000000351a007c0c */ /* 0x000fe2000f7c1270 */
[----:B------:R-:W1:Y:S02]  /*3f410*/  LDCU UR72, c[0x0][0x3b8] ;  /* 0x00007700ff4877ac */ /* 0x000e640008000800 */
[----:B------:R-:W-:Y:S01]  /*3f420*/  VIADD R8, R11, UR14 ;  /* 0x0000000e0b087c36 */ /* 0x000fe20008000000 */
[----:B------:R-:W0:Y:S03]  /*3f430*/  LDCU UR56, c[0x0][0x398] ;  /* 0x00007300ff3877ac */ /* 0x000e260008000800 */
[----:B------:R-:W-:Y:S01]  /*3f440*/  VIADD R9, R8, UR51 ;  /* 0x0000003308097c36 */ /* 0x000fe20008000000 */
[----:B------:R-:W0:Y:S03]  /*3f450*/  LDCU UR71, c[0x0][0x3b8] ;  /* 0x00007700ff4777ac */ /* 0x000e260008000800 */
[----:B------:R-:W-:Y:S01]  /*3f460*/  VIADD R10, R9, UR67 ;  /* 0x00000043090a7c36 */ /* 0x000fe20008000000 */
[----:B------:R-:W0:Y:S01]  /*3f470*/  LDCU UR52, c[0x0][0x398] ;  /* 0x00007300ff3477ac */ /* 0x000e220008000800 */
[----:B------:R-:W0:Y:S01]  /*3f480*/  LDCU UR26, c[0x0][0x398] ;  /* 0x00007300ff1a77ac */ /* 0x000e220008000800 */
[----:B------:R-:W0:Y:S01]  /*3f490*/  LDCU UR68, c[0x0][0x398] ;  /* 0x00007300ff4477ac */ /* 0x000e220008000800 */
[----:B------:R-:W0:Y:S01]  /*3f4a0*/  LDCU UR14, c[0x0][0x3b8] ;  /* 0x00007700ff0e77ac */ /* 0x000e220008000800 */
[----:B------:R-:W0:Y:S01]  /*3f4b0*/  LDCU UR53, c[0x0][0x398] ;  /* 0x00007300ff3577ac */ /* 0x000e220008000800 */
[----:B------:R-:W0:Y:S01]  /*3f4c0*/  LDCU UR51, c[0x0][0x3b8] ;  /* 0x00007700ff3377ac */ /* 0x000e220008000800 */
[----:B------:R-:W0:Y:S01]  /*3f4d0*/  LDCU UR67, c[0x0][0x3b8] ;  /* 0x00007700ff4377ac */ /* 0x000e220008000800 */
[----:B--2---:R-:W-:Y:S01]  /*3f4e0*/  PRMT R21, R0, 0x7632, R21 ;  /* 0x0000763200157816 */ /* 0x004fe20000000015 */
[----:B------:R2:W-:Y:S01]  /*3f4f0*/  @P5 STG.E.U16 desc[UR10][R4.64], R0 ;  /* 0x0000000004005986 */ /* 0x0005e2000c10150a */
[----:B------:R-:W-:Y:S01]  /*3f500*/  ISETP.GE.AND P5, PT, R20, UR34, PT ;  /* 0x0000002214007c0c */ /* 0x000fe2000bfa6270 */
[----:B------:R-:W-:Y:S01]  /*3f510*/  VIADD R20, R28, 0xcc ;  /* 0x000000cc1c147836 */ /* 0x000fe20000000000 */
[----:B------:R-:W0:Y:S01]  /*3f520*/  LDCU UR34, c[0x0][0x39c] ;  /* 0x00007380ff2277ac */ /* 0x000e220008000800 */
[----:B------:R1:W-:Y:S01]  /*3f530*/  @P2 STG.E.U16 desc[UR10][R6.64], R21 ;  /* 0x0000001506002986 */ /* 0x0003e2000c10150a */
[----:B------:R-:W-:-:S02]  /*3f540*/  ISETP.LT.AND P2, PT, R29, UR6, !P5 ;  /* 0x000000061d007c0c */ /* 0x000fc4000ef41270 */
[----:B------:R-:W-:Y:S01]  /*3f550*/  ISETP.LT.AND P5, PT, R26, UR70, !P5 ;  /* 0x000000461a007c0c */ /* 0x000fe2000efa1270 */
[----:B------:R-:W0:Y:S01]  /*3f560*/  LDCU UR6, c[0x0][0x398] ;  /* 0x00007300ff0677ac */ /* 0x000e220008000800 */
[C---:B--2---:R-:W-:Y:S01]  /*3f570*/  IMAD.WIDE R4, R11.reuse, 0x2, R24 ;  /* 0x000000020b047825 */ /* 0x044fe200078e0218 */
[----:B------:R-:W2:Y:S01]  /*3f580*/  LDL.LU R0, [R1+0x12cc] ;  /* 0x0012cc0001007983 */ /* 0x000ea20000300800 */
[----:B------:R-:W0:Y:S02]  /*3f590*/  LDCU UR70, c[0x0][0x398] ;  /* 0x00007300ff4677ac */ /* 0x000e240008000800 */
[----:B-1----:R-:W-:-:S04]  /*3f5a0*/  IMAD.WIDE R6, R11, 0x2, R2 ;  /* 0x000000020b067825 */ /* 0x002fc800078e0202 */
[----:B------:R-:W-:Y:S01]  /*3f5b0*/  VIADD R11, R10, UR39 ;  /* 0x000000270a0b7c36 */ /* 0x000fe20008000000 */
[----:B------:R-:W1:Y:S01]  /*3f5c0*/  LDCU UR39, c[0x0][0x3b8] ;  /* 0x00007700ff2777ac */ /* 0x000e620008000800 */
[----:B---3--:R-:W-:Y:S01]  /*3f5d0*/  PRMT R21, R12, 0x7632, R21 ;  /* 0x000076320c157816 */ /* 0x008fe20000000015 */
[----:B------:R3:W-:Y:S01]  /*3f5e0*/  @P4 STG.E.U16 desc[UR10][R4.64], R12 ;  /* 0x0000000c04004986 */ /* 0x0007e2000c10150a */
[----:B------:R-:W-:Y:S01]  /*3f5f0*/  ISETP.GE.AND P4, PT, R20, UR4, PT ;  /* 0x0000000414007c0c */ /* 0x000fe2000bf86270 */
[----:B------:R-:W-:Y:S01]  /*3f600*/  VIADD R20, R28, 0xcd ;  /* 0x000000cd1c147836 */ /* 0x000fe20000000000 */
[----:B------:R-:W0:Y:S01]  /*3f610*/  LDCU UR4, c[0x0][0x39c] ;  /* 0x00007380ff0477ac */ /* 0x000e220008000800 */
[----:B------:R4:W-:Y:S01]  /*3f620*/  @P3 STG.E.U16 desc[UR10][R6.64], R21 ;  /* 0x0000001506003986 */ /* 0x0009e2000c10150a */
[----:B------:R-:W-:Y:S02]  /*3f630*/  ISETP.LT.AND P3, PT, R29, UR77, !P4 ;  /* 0x0000004d1d007c0c */ /* 0x000fe4000e761270 */
[----:B------:R-:W-:Y:S01]  /*3f640*/  ISETP.LT.AND P4, PT, R26, UR76, !P4 ;  /* 0x0000004c1a007c0c */ /* 0x000fe2000e781270 */
[----:B------:R-:W0:Y:S01]  /*3f650*/  LDCU UR77, c[0x0][0x398] ;  /* 0x00007300ff4d77ac */ /* 0x000e220008000800 */
[C---:B---3--:R-:W-:Y:S01]  /*3f660*/  IMAD.WIDE R4, R8.reuse, 0x2, R24 ;  /* 0x0000000208047825 */ /* 0x048fe200078e0218 */
[----:B------:R-:W3:Y:S01]  /*3f670*/  LDL.LU R12, [R1+0x12c8] ;  /* 0x0012c800010c7983 */ /* 0x000ee20000300800 */
[----:B------:R-:W0:Y:S01]  /*3f680*/  LDCU UR76, c[0x0][0x398] ;  /* 0x00007300ff4c77ac */ /* 0x000e220008000800 */
[----:B----4-:R-:W-:Y:S01]  /*3f690*/  PRMT R21, R13, 0x7632, R21 ;  /* 0x000076320d157816 */ /* 0x010fe20000000015 */
[----:B------:R-:W-:Y:S01]  /*3f6a0*/  IMAD.WIDE R6, R8, 0x2, R2 ;  /* 0x0000000208067825 */ /* 0x000fe200078e0202 */
[----:B------:R4:W-:Y:S01]  /*3f6b0*/  @P0 STG.E.U16 desc[UR10][R4.64], R13 ;  /* 0x0000000d04000986 */ /* 0x0009e2000c10150a */
[----:B------:R-:W-:Y:S01]  /*3f6c0*/  ISETP.GE.AND P0, PT, R20, UR66, PT ;  /* 0x0000004214007c0c */ /* 0x000fe2000bf06270 */
[----:B------:R-:W0:Y:S01]  /*3f6d0*/  LDCU UR66, c[0x0][0x39c] ;  /* 0x00007380ff4277ac */ /* 0x000e220008000800 */
[----:B------:R-:W-:Y:S01]  /*3f6e0*/  VIADD R20, R28, 0xce ;  /* 0x000000ce1c147836 */ /* 0x000fe20000000000 */
[----:B------:R1:W-:Y:S01]  /*3f6f0*/  @P6 STG.E.U16 desc[UR10][R6.64], R21 ;  /* 0x0000001506006986 */ /* 0x0003e2000c10150a */
[----:B------:R-:W-:Y:S01]  /*3f700*/  ISETP.LT.AND P6, PT, R29, UR65, !P0 ;  /* 0x000000411d007c0c */ /* 0x000fe2000c7c1270 */
[----:B------:R-:W-:Y:S01]  /*3f710*/  VIADD R8, R11, UR29 ;  /* 0x0000001d0b087c36 */ /* 0x000fe20008000000 */
[----:B------:R-:W-:Y:S01]  /*3f720*/  ISETP.LT.AND P0, PT, R26, UR24, !P0 ;  /* 0x000000181a007c0c */ /* 0x000fe2000c701270 */
[----:B------:R-:W0:Y:S01]  /*3f730*/  LDCU UR65, c[0x0][0x398] ;  /* 0x00007300ff4177ac */ /* 0x000e220008000800 */
[C---:B----4-:R-:W-:Y:S01]  /*3f740*/  IMAD.WIDE R4, R9.reuse, 0x2, R24 ;  /* 0x0000000209047825 */ /* 0x050fe200078e0218 */
[----:B------:R-:W4:Y:S01]  /*3f750*/  LDL.LU R13, [R1+0x12c4] ;  /* 0x0012c400010d7983 */ /* 0x000f220000300800 */
[----:B------:R-:W0:Y:S01]  /*3f760*/  LDCU UR24, c[0x0][0x398] ;  /* 0x00007300ff1877ac */ /* 0x000e220008000800 */
[----:B-1----:R-:W-:Y:S01]  /*3f770*/  PRMT R21, R14, 0x7632, R21 ;  /* 0x000076320e157816 */ /* 0x002fe20000000015 */
[----:B------:R-:W-:Y:S01]  /*3f780*/  IMAD.WIDE R6, R9, 0x2, R2 ;  /* 0x0000000209067825 */ /* 0x000fe200078e0202 */
[----:B------:R1:W-:Y:S01]  /*3f790*/  @P2 STG.E.U16 desc[UR10][R4.64], R14 ;  /* 0x0000000e04002986 */ /* 0x0003e2000c10150a */
[----:B------:R-:W-:Y:S01]  /*3f7a0*/  ISETP.GE.AND P2, PT, R20, UR47, PT ;  /* 0x0000002f14007c0c */ /* 0x000fe2000bf46270 */
[----:B------:R-:W0:Y:S02]  /*3f7b0*/  LDCU UR47, c[0x0][0x39c] ;  /* 0x00007380ff2f77ac */ /* 0x000e240008000800 */
[----:B------:R0:W-:Y:S01]  /*3f7c0*/  @P5 STG.E.U16 desc[UR10][R6.64], R21 ;  /* 0x0000001506005986 */ /* 0x0001e2000c10150a */
[----:B------:R-:W-:Y:S01]  /*3f7d0*/  ISETP.LT.AND P5, PT, R29, UR64, !P2 ;  /* 0x000000401d007c0c */ /* 0x000fe2000d7a1270 */
[----:B------:R-:W2:Y:S01]  /*3f7e0*/  LDCU UR29, c[0x0][0x3b8] ;  /* 0x00007700ff1d77ac */ /* 0x000ea20008000800 */
[----:B------:R-:W-:Y:S01]  /*3f7f0*/  ISETP.LT.AND P2, PT, R26, UR63, !P2 ;  /* 0x0000003f1a007c0c */ /* 0x000fe2000d741270 */
[C---:B-1----:R-:W-:Y:S01]  /*3f800*/  IMAD.WIDE R4, R10.reuse, 0x2, R24 ;  /* 0x000000020a047825 */ /* 0x042fe200078e0218 */
[----:B------:R-:W2:Y:S01]  /*3f810*/  LDL.LU R14, [R1+0x12c0] ;  /* 0x0012c000010e7983 */ /* 0x000ea20000300800 */
[----:B------:R-:W1:Y:S01]  /*3f820*/  LDCU UR64, c[0x0][0x398] ;  /* 0x00007300ff4077ac */ /* 0x000e620008000800 */
[----:B0-----:R-:W-:Y:S01]  /*3f830*/  PRMT R21, R23, 0x7632, R21 ;  /* 0x0000763217157816 */ /* 0x001fe20000000015 */
[----:B------:R-:W-:Y:S01]  /*3f840*/  IMAD.WIDE R6, R10, 0x2, R2 ;  /* 0x000000020a067825 */ /* 0x000fe200078e0202 */
[----:B------:R0:W-:Y:S01]  /*3f850*/  @P3 STG.E.U16 desc[UR10][R4.64], R23 ;  /* 0x0000001704003986 */ /* 0x0001e2000c10150a */
[----:B------:R-:W1:Y:S03]  /*3f860*/  LDCU UR63, c[0x0][0x398] ;  /* 0x00007300ff3f77ac */ /* 0x000e660008000800 */
[----:B------:R1:W-:Y:S01]  /*3f870*/  @P4 STG.E.U16 desc[UR10][R6.64], R21 ;  /* 0x0000001506004986 */ /* 0x0003e2000c10150a */
[----:B0-----:R-:W-:Y:S01]  /*3f880*/  IMAD.WIDE R4, R11, 0x2, R24 ;  /* 0x000000020b047825 */ /* 0x001fe200078e0218 */
[----:B-1----:R-:W-:-:S03]  /*3f890*/  PRMT R21, R22, 0x7632, R21 ;  /* 0x0000763216157816 */ /* 0x002fc60000000015 */
[----:B------:R-:W-:Y:S01]  /*3f8a0*/  IMAD.WIDE R6, R11, 0x2, R2 ;  /* 0x000000020b067825 */ /* 0x000fe200078e0202 */
[----:B------:R0:W-:Y:S01]  /*3f8b0*/  @P6 STG.E.U16 desc[UR10][R4.64], R22 ;  /* 0x0000001604006986 */ /* 0x0001e2000c10150a */
[----:B------:R-:W-:-:S03]  /*3f8c0*/  PRMT R11, R27, 0x7632, R11 ;  /* 0x000076321b0b7816 */ /* 0x000fc6000000000b */
[----:B------:R1:W-:Y:S01]  /*3f8d0*/  @P0 STG.E.U16 desc[UR10][R6.64], R21 ;  /* 0x0000001506000986 */ /* 0x0003e2000c10150a */
[----:B0-----:R-:W-:-:S04]  /*3f8e0*/  IMAD.WIDE R4, R8, 0x2, R24 ;  /* 0x0000000208047825 */ /* 0x001fc800078e0218 */
[----:B-1----:R-:W-:Y:S01]  /*3f8f0*/  IMAD.WIDE R6, R8, 0x2, R2 ;  /* 0x0000000208067825 */ /* 0x002fe200078e0202 */
[----:B------:R-:W-:Y:S04]  /*3f900*/  @P5 STG.E.U16 desc[UR10][R4.64], R27 ;  /* 0x0000001b04005986 */ /* 0x000fe8000c10150a */
[----:B------:R0:W-:Y:S04]  /*3f910*/  @P2 STG.E.U16 desc[UR10][R6.64], R11 ;  /* 0x0000000b06002986 */ /* 0x0001e8000c10150a */
[----:B0-----:R-:W2:Y:S01]  /*3f920*/  LDL.LU R11, [R1+0x320] ;  /* 0x00032000010b7983 */ /* 0x001ea20000300800 */
[----:B------:R-:W-:-:S02]  /*3f930*/  VIADD R20, R28, 0xcf ;  /* 0x000000cf1c147836 */ /* 0x000fc40000000000 */
[----:B------:R-:W-:Y:S01]  /*3f940*/  VIADD R9, R8, UR27 ;  /* 0x0000001b08097c36 */ /* 0x000fe20008000000 */
[----:B------:R-:W-:Y:S01]  /*3f950*/  PRMT R6, R15, 0x7632, R6 ;  /* 0x000076320f067816 */ /* 0x000fe20000000006 */
[----:B------:R-:W3:Y:S01]  /*3f960*/  LDL.LU R21, [R1+0x334] ;  /* 0x0003340001157983 */ /* 0x000ee20000300800 */
[----:B------:R-:W-:Y:S01]  /*3f970*/  ISETP.GE.AND P3, PT, R20, UR48, PT ;  /* 0x0000003014007c0c */ /* 0x000fe2000bf66270 */
[----:B------:R-:W-:Y:S01]  /*3f980*/  VIADD R20, R28, 0xd0 ;  /* 0x000000d01c147836 */ /* 0x000fe20000000000 */
[----:B------:R-:W0:Y:S01]  /*3f990*/  LDCU UR48, c[0x0][0x39c] ;  /* 0x00007380ff3077ac */ /* 0x000e220008000800 */
[----:B------:R-:W-:Y:S01]  /*3f9a0*/  IMAD.WIDE R4, R9, 0x2, R24 ;  /* 0x0000000209047825 */ /* 0x000fe200078e0218 */
[----:B------:R-:W-:Y:S01]  /*3f9b0*/  ISETP.LT.AND P4, PT, R29, UR32, !P3 ;  /* 0x000000201d007c0c */ /* 0x000fe2000df81270 */
[----:B------:R-:W3:Y:S01]  /*3f9c0*/  LDL.LU R23, [R1+0x328] ;  /* 0x0003280001177983 */ /* 0x000ee20000300800 */
[----:B------:R-:W-:Y:S01]  /*3f9d0*/  ISETP.GE.AND P6, PT, R20, UR62, PT ;  /* 0x0000003e14007c0c */ /* 0x000fe2000bfc6270 */
[----:B------:R-:W-:Y:S01]  /*3f9e0*/  VIADD R10, R9, UR36 ;  /* 0x00000024090a7c36 */ /* 0x000fe20008000000 */
[C---:B------:R-:W-:Y:S01]  /*3f9f0*/  ISETP.LT.AND P3, PT, R26.reuse, UR50, !P3 ;  /* 0x000000321a007c0c */ /* 0x040fe2000df61270 */
[----:B------:R-:W3:Y:S01]  /*3fa00*/  LDL.LU R22, [R1+0x338] ;  /* 0x0003380001167983 */ /* 0x000ee20000300800 */
[----:B------:R-:W-:Y:S01]  /*3fa10*/  ISETP.LT.AND P0, PT, R29, UR45, !P6 ;  /* 0x0000002d1d007c0c */ /* 0x000fe2000f701270 */
[----:B------:R-:W-:Y:S01]  /*3fa20*/  IMAD.WIDE R8, R9, 0x2, R2 ;  /* 0x0000000209087825 */ /* 0x000fe200078e0202 */
[----:B------:R-:W-:Y:S01]  /*3fa30*/  ISETP.LT.AND P6, PT, R26, UR38, !P6 ;  /* 0x000000261a007c0c */ /* 0x000fe2000f7c1270 */
[----:B------:R-:W3:Y:S01]  /*3fa40*/  LDL.LU R27, [R1+0x32c] ;  /* 0x00032c00011b7983 */ /* 0x000ee20000300800 */
[----:B------:R-:W1:Y:S03]  /*3fa50*/  LDCU UR32, c[0x0][0x398] ;  /* 0x00007300ff2077ac */ /* 0x000e660008000800 */
[----:B------:R0:W-:Y:S01]  /*3fa60*/  @P4 STG.E.U16 desc[UR10][R4.64], R15 ;  /* 0x0000000f04004986 */ /* 0x0001e2000c10150a */
[C---:B------:R-:W-:Y:S01]  /*3fa70*/  VIADD R20, R28.reuse, 0xd1 ;  /* 0x000000d11c147836 */ /* 0x040fe20000000000 */
[----:B------:R-:W1:Y:S02]  /*3fa80*/  LDCU UR27, c[0x0][0x3b8] ;  /* 0x00007700ff1b77ac */ /* 0x000e640008000800 */
[----:B------:R1:W-:Y:S01]  /*3fa90*/  @P3 STG.E.U16 desc[UR10][R8.64], R6 ;  /* 0x0000000608003986 */ /* 0x0003e2000c10150a */
[----:B------:R-:W-:Y:S01]  /*3faa0*/  VIADD R7, R28, 0xd2 ;  /* 0x000000d21c077836 */ /* 0x000fe20000000000 */
[----:B------:R-:W1:Y:S01]  /*3fab0*/  LDCU UR50, c[0x0][0x398] ;  /* 0x00007300ff3277ac */ /* 0x000e620008000800 */
[----:B------:R-:W1:Y:S01]  /*3fac0*/  LDCU UR62, c[0x0][0x39c] ;  /* 0x00007380ff3e77ac */ /* 0x000e620008000800 */
[----:B0-----:R-:W-:Y:S01]  /*3fad0*/  IMAD.WIDE R4, R10, 0x2, R24 ;  /* 0x000000020a047825 */ /* 0x001fe200078e0218 */
[----:B------:R-:W3:Y:S01]  /*3fae0*/  LDL.LU R15, [R1+0x33c] ;  /* 0x00033c00010f7983 */ /* 0x000ee20000300800 */
[----:B------:R-:W0:Y:S01]  /*3faf0*/  LDCU UR45, c[0x0][0x398] ;  /* 0x00007300ff2d77ac */ /* 0x000e220008000800 */
[----:B------:R-:W0:Y:S01]  /*3fb00*/  LDCU UR38, c[0x0][0x398] ;  /* 0x00007300ff2677ac */ /* 0x000e220008000800 */
[----:B------:R-:W0:Y:S01]  /*3fb10*/  LDCU UR36, c[0x0][0x3b8] ;  /* 0x00007700ff2477ac */ /* 0x000e220008000800 */
[----:B--2---:R2:W-:Y:S01]  /*3fb20*/  @P0 STG.E.U16 desc[UR10][R4.64], R11 ;  /* 0x0000000b04000986 */ /* 0x0045e2000c10150a */
[----:B-1----:R-:W-:Y:S01]  /*3fb30*/  PRMT R6, R11, 0x7632, R6 ;  /* 0x000076320b067816 */ /* 0x002fe20000000006 */
[----:B--2---:R-:W-:-:S02]  /*3fb40*/  VIADD R11, R28, 0xd3 ;  /* 0x000000d31c0b7836 */ /* 0x004fc40000000000 */
[----:B------:R-:W-:-:S03]  /*3fb50*/  IMAD.WIDE R4, R10, 0x2, R2 ;  /* 0x000000020a047825 */ /* 0x000fc600078e0202 */
[----:B------:R-:W-:Y:S01]  /*3fb60*/  ISETP.GE.AND P0, PT, R11, UR46, PT ;  /* 0x0000002e0b007c0c */ /* 0x000fe2000bf06270 */
[----:B------:R-:W1:Y:S01]  /*3fb70*/  LDCU UR46, c[0x0][0x398] ;  /* 0x00007300ff2e77ac */ /* 0x000e620008000800 */
[----:B------:R-:W2:Y:S04]  /*3fb80*/  LDL.LU R11, [R1+0x324] ;  /* 0x00032400010b7983 */ /* 0x000ea80000300800 */
[----:B------:R0:W-:Y:S04]  /*3fb90*/  @P6 STG.E.U16 desc[UR10][R4.64], R6 ;  /* 0x0000000604006986 */ /* 0x0001e8000c10150a */
[----:B0-----:R-:W2:Y:S01]  /*3fba0*/  LDL.LU R5, [R1+0x330] ;  /* 0x0003300001057983 */ /* 0x001ea20000300800 */
[----:B------:R-:W-:Y:S01]  /*3fbb0*/  ISETP.GE.AND P5, PT, R20, UR61, PT ;  /* 0x0000003d14007c0c */ /* 0x000fe2000bfa6270 */
[----:B------:R-:W0:Y:S03]  /*3fbc0*/  LDCU UR61, c[0x0][0x3b8] ;  /* 0x00007700ff3d77ac */ /* 0x000e260008000800 */
[----:B------:R-:W-:Y:S01]  /*3fbd0*/  ISETP.LT.AND P2, PT, R29, UR49, !P5 ;  /* 0x000000311d007c0c */ /* 0x000fe2000ef41270 */
[----:B------:R-:W0:Y:S01]  /*3fbe0*/  LDCU UR49, c[0x0][0x39c] ;  /* 0x00007380ff3177ac */ /* 0x000e220008000800 */
[----:B------:R-:W-:Y:S01]  /*3fbf0*/  ISETP.GE.AND P4, PT, R7, UR44, PT ;  /* 0x0000002c07007c0c */ /* 0x000fe2000bf86270 */
[----:B------:R-:W-:Y:S01]  /*3fc00*/  VIADD R7, R10, UR37 ;  /* 0x000000250a077c36 */ /* 0x000fe20008000000 */
[----:B------:R-:W-:Y:S01]  /*3fc10*/  ISETP.LT.AND P5, PT, R26, UR43, !P5 ;  /* 0x0000002b1a007c0c */ /* 0x000fe2000efa1270 */
[----:B------:R-:W0:Y:S02]  /*3fc20*/  LDCU UR44, c[0x0][0x398] ;  /* 0x00007300ff2c77ac */ /* 0x000e240008000800 */
[----:B------:R-:W-:Y:S01]  /*3fc30*/  IMAD.WIDE R8, R7, 0x2, R24 ;  /* 0x0000000207087825 */ /* 0x000fe200078e0218 */
[----:B------:R-:W-:Y:S01]  /*3fc40*/  ISETP.LT.AND P3, PT, R29, UR75, !P4 ;  /* 0x0000004b1d007c0c */ /* 0x000fe2000e761270 */
[----:B------:R-:W0:Y:S02]  /*3fc50*/  LDCU UR75, c[0x0][0x39c] ;  /* 0x00007380ff4b77ac */ /* 0x000e240008000800 */
[----:B------:R-:W-:Y:S01]  /*3fc60*/  VIADD R10, R28, 0xd4 ;  /* 0x000000d41c0a7836 */ /* 0x000fe20000000000 */
[----:B------:R-:W-:Y:S01]  /*3fc70*/  ISETP.LT.AND P4, PT, R26, UR59, !P4 ;  /* 0x0000003b1a007c0c */ /* 0x000fe2000e781270 */
[----:B------:R-:W0:Y:S03]  /*3fc80*/  LDCU UR59, c[0x0][0x39c] ;  /* 0x00007380ff3b77ac */ /* 0x000e260008000800 */
[----:B------:R-:W-:Y:S01]  /*3fc90*/  ISETP.GE.AND P6, PT, R10, UR42, PT ;  /* 0x0000002a0a007c0c */ /* 0x000fe2000bfc6270 */
[----:B------:R-:W-:Y:S01]  /*3fca0*/  VIADD R10, R28, 0xd5 ;  /* 0x000000d51c0a7836 */ /* 0x000fe20000000000 */
[----:B------:R-:W0:Y:S01]  /*3fcb0*/  LDCU UR43, c[0x0][0x398] ;  /* 0x00007300ff2b77ac */ /* 0x000e220008000800 */
[----:B------:R-:W0:Y:S01]  /*3fcc0*/  LDCU UR37, c[0x0][0x3b8] ;  /* 0x00007700ff2577ac */ /* 0x000e220008000800 */
[----:B------:R-:W0:Y:S01]  /*3fcd0*/  LDCU UR42, c[0x0][0x398] ;  /* 0x00007300ff2a77ac */ /* 0x000e220008000800 */
[----:B--2---:R2:W-:Y:S01]  /*3fce0*/  @P2 STG.E.U16 desc[UR10][R8.64], R5 ;  /* 0x0000000508002986 */ /* 0x0045e2000c10150a */
[----:B------:R-:W-:Y:S01]  /*3fcf0*/  ISETP.GE.AND P2, PT, R10, UR74, PT ;  /* 0x0000004a0a007c0c */ /* 0x000fe2000bf46270 */
[----:B--2---:R-:W-:Y:S01]  /*3fd00*/  VIADD R8, R7, UR18 ;  /* 0x0000001207087c36 */ /* 0x004fe20008000000 */
[----:B------:R-:W-:Y:S01]  /*3fd10*/  PRMT R9, R5, 0x7632, R9 ;  /* 0x0000763205097816 */ /* 0x000fe20000000009 */
[----:B------:R-:W-:Y:S01]  /*3fd20*/  IMAD.WIDE R4, R7, 0x2, R2 ;  /* 0x0000000207047825 */ /* 0x000fe200078e0202 */
[----:B------:R-:W2:Y:S03]  /*3fd30*/  LDCU UR18, c[0x0][0x3b8] ;  /* 0x00007700ff1277ac */ /* 0x000ea60008000800 */
[----:B------:R-:W-:Y:S01]  /*3fd40*/  IMAD.WIDE R6, R8, 0x2, R24 ;  /* 0x0000000208067825 */ /* 0x000fe200078e0218 */
[----:B------:R0:W-:Y:S01]  /*3fd50*/  @P5 STG.E.U16 desc[UR10][R4.64], R9 ;  /* 0x0000000904005986 */ /* 0x0001e2000c10150a */
[----:B------:R-:W-:Y:S01]  /*3fd60*/  ISETP.LT.AND P5, PT, R29, UR33, !P0 ;  /* 0x000000211d007c0c */ /* 0x000fe2000c7a1270 */
[----:B------:R-:W1:Y:S01]  /*3fd70*/  LDCU UR33, c[0x0][0x398] ;  /* 0x00007300ff2177ac */ /* 0x000e620008000800 */
[----:B------:R-:W-:Y:S01]  /*3fd80*/  ISETP.LT.AND P0, PT, R26, UR20, !P0 ;  /* 0x000000141a007c0c */ /* 0x000fe2000c701270 */
[----:B------:R2:W-:Y:S01]  /*3fd90*/  @P3 STG.E.U16 desc[UR10][R6.64], R11 ;  /* 0x0000000b06003986 */ /* 0x0005e2000c10150a */
[C---:B------:R-:W-:Y:S01]  /*3fda0*/  VIADD R10, R8.reuse, UR58 ;  /* 0x0000003a080a7c36 */ /* 0x040fe20008000000 */
[----:B------:R-:W1:Y:S01]  /*3fdb0*/  LDCU UR20, c[0x0][0x3b8] ;  /* 0x00007700ff1477ac */ /* 0x000e620008000800 */
[----:B------:R-:W1:Y:S01]  /*3fdc0*/  LDCU UR58, c[0x0][0x398] ;  /* 0x00007300ff3a77ac */ /* 0x000e620008000800 */
[----:B0-----:R-:W-:-:S04]  /*3fdd0*/  IMAD.WIDE R4, R8, 0x2, R2 ;  /* 0x0000000208047825 */ /* 0x001fc800078e0202 */
[----:B--2---:R-:W-:Y:S01]  /*3fde0*/  VIADD R6, R28, 0xd6 ;  /* 0x000000d61c067836 */ /* 0x004fe20000000000 */
[----:B------:R-:W-:Y:S02]  /*3fdf0*/  PRMT R7, R11, 0x7632, R7 ;  /* 0x000076320b077816 */ /* 0x000fe40000000007 */
[----:B---3--:R-:W-:Y:S02]  /*3fe00*/  PRMT R8, R21, 0x7632, R8 ;  /* 0x0000763215087816 */ /* 0x008fe40000000008 */
[----:B------:R-:W-:Y:S01]  /*3fe10*/  ISETP.GE.AND P3, PT, R6, UR41, PT ;  /* 0x0000002906007c0c */ /* 0x000fe2000bf66270 */
[----:B------:R0:W-:Y:S01]  /*3fe20*/  @P4 STG.E.U16 desc[UR10][R4.64], R7 ;  /* 0x0000000704004986 */ /* 0x0001e2000c10150a */
[C---:B------:R-:W-:Y:S01]  /*3fe30*/  ISETP.LT.AND P4, PT, R29.reuse, UR55, !P6 ;  /* 0x000000371d007c0c */ /* 0x040fe2000f781270 */
[----:B------:R-:W-:Y:S01]  /*3fe40*/  VIADD R9, R10, UR22 ;  /* 0x000000160a097c36 */ /* 0x000fe20008000000 */
[----:B------:R-:W-:Y:S01]  /*3fe50*/  ISETP.LT.AND P6, PT, R26, UR60, !P6 ;  /* 0x0000003c1a007c0c */ /* 0x000fe2000f7c1270 */
[----:B------:R-:W-:Y:S01]  /*3fe60*/  VIADD R11, R28, 0xd7 ;  /* 0x000000d71c0b7836 */ /* 0x000fe20000000000 */
[----:B------:R-:W2:Y:S01]  /*3fe70*/  LDCU UR22, c[0x0][0x39c] ;  /* 0x00007380ff1677ac */ /* 0x000ea20008000800 */
[----:B------:R-:W3:Y:S01]  /*3fe80*/  LDCU UR41, c[0x0][0x398] ;  /* 0x00007300ff2977ac */ /* 0x000ee20008000800 */
[C---:B0-----:R-:W-:Y:S01]  /*3fe90*/  IMAD.WIDE R6, R10.reuse, 0x2, R24 ;  /* 0x000000020a067825 */ /* 0x041fe200078e0218 */
[----:B------:R-:W0:Y:S03]  /*3fea0*/  LDCU UR55, c[0x0][0x398] ;  /* 0x00007300ff3777ac */ /* 0x000e260008000800 */
[----:B------:R-:W-:Y:S01]  /*3feb0*/  IMAD.WIDE R4, R10, 0x2, R2 ;  /* 0x000000020a047825 */ /* 0x000fe200078e0202 */
[----:B------:R1:W-:Y:S01]  /*3fec0*/  @P5 STG.E.U16 desc[UR10][R6.64], R21 ;  /* 0x0000001506005986 */ /* 0x0003e2000c10150a */
[----:B------:R-:W0:Y:S03]  /*3fed0*/  LDCU UR60, c[0x0][0x3b8] ;  /* 0x00007700ff3c77ac */ /* 0x000e260008000800 */
[----:B------:R2:W-:Y:S01]  /*3fee0*/  @P0 STG.E.U16 desc[UR10][R4.64], R8 ;  /* 0x0000000804000986 */ /* 0x0005e2000c10150a */
[----:B------:R-:W-:-:S02]  /*3fef0*/  ISETP.LT.AND P0, PT, R29, UR73, !P2 ;  /* 0x000000491d007c0c */ /* 0x000fc4000d701270 */
[----:B------:R-:W-:Y:S01]  /*3ff00*/  PRMT R10, R23, 0x7632, R10 ;  /* 0x00007632170a7816 */ /* 0x000fe2000000000a */
[----:B-1----:R-:W-:-:S04]  /*3ff10*/  IMAD.WIDE R6, R9, 0x2, R24 ;  /* 0x0000000209067825 */ /* 0x002fc800078e0218 */
[C---:B--2---:R-:W-:Y:S01]  /*3ff20*/  VIADD R8, R9.reuse, UR28 ;  /* 0x0000001c09087c36 */ /* 0x044fe20008000000 */
[----:B------:R1:W-:Y:S01]  /*3ff30*/  @P4 STG.E.U16 desc[UR10][R6.64], R23 ;  /* 0x0000001706004986 */ /* 0x0003e2000c10150a */
[----:B------:R-:W-:Y:S01]  /*3ff40*/  IMAD.WIDE R4, R9, 0x2, R2 ;  /* 0x0000000209047825 */ /* 0x000fe200078e0202 */
[----:B------:R-:W-:Y:S01]  /*3ff50*/  ISETP.LT.AND P2, PT, R26, UR57, !P2 ;  /* 0x000000391a007c0c */ /* 0x000fe2000d741270 */
[----:B------:R-:W2:Y:S03]  /*3ff60*/  LDCU UR28, c[0x0][0x3b8] ;  /* 0x00007700ff1c77ac */ /* 0x000ea60008000800 */
[----:B------:R0:W-:Y:S01]  /*3ff70*/  @P6 STG.E.U16 desc[UR10][R4.64], R10 ;  /* 0x0000000a04006986 */ /* 0x0001e2000c10150a */
[----:B------:R-:W-:Y:S01]  /*3ff80*/  ISETP.LT.AND P6, PT, R29, UR54, !P3 ;  /* 0x000000361d007c0c */ /* 0x000fe2000dfc1270 */
[C---:B-1----:R-:W-:Y:S01]  /*3ff90*/  IMAD.WIDE R6, R8.reuse, 0x2, R24 ;  /* 0x0000000208067825 */ /* 0x042fe200078e0218 */
[----:B------:R-:W-:Y:S01]  /*3ffa0*/  ISETP.GE.AND P5, PT, R11, UR35, PT ;  /* 0x000000230b007c0c */ /* 0x000fe2000bfa6270 */
[----:B------:R-:W1:Y:S03]  /*3ffb0*/  LDCU UR35, c[0x0][0x398] ;  /* 0x00007300ff2377ac */ /* 0x000e660008000800 */
[----:B------:R2:W-:Y:S01]  /*3ffc0*/  @P0 STG.E.U16 desc[UR10][R6.64], R22 ;  /* 0x0000001606000986 */ /* 0x0005e2000c10150a */
[----:B------:R-:W-:Y:S01]  /*3ffd0*/  VIADD R9, R8, UR40 ;  /* 0x0000002808097c36 */ /* 0x000fe20008000000 */
[----:B0-----:R-:W-:Y:S01]  /*3ffe0*/  PRMT R10, R22, 0x7632, R10 ;  /* 0x00007632160a7816 */ /* 0x001fe2000000000a */
[----:B------:R-:W-:Y:S01]  /*3fff0*/  IMAD.WIDE R4, R8, 0x2, R2 ;  /* 0x0000000208047825 */ /* 0x000fe200078e0202 */
[----:B------:R-:W-:Y:S01]  /*40000*/  ISETP.LT.AND P3, PT, R26, UR8, !P3 ;  /* 0x000000081a007c0c */ /* 0x000fe2000df61270 */
[----:B------:R-:W0:Y:S01]  /*40010*/  LDCU UR8, c[0x0][0x39c] ;  /* 0x00007380ff0877ac */ /* 0x000e220008000800 */
[----:B------:R-:W0:Y:S01]  /*40020*/  LDCU UR54, c[0x0][0x398] ;  /* 0x00007300ff3677ac */ /* 0x000e220008000800 */
[----:B--2---:R-:W-:Y:S01]  /*40030*/  VIADD R6, R28, 0xd9 ;  /* 0x000000d91c067836 */ /* 0x004fe20000000000 */
[----:B------:R-:W2:Y:S04]  /*40040*/  LDCU UR40, c[0x0][0x398] ;  /* 0x00007300ff2877ac */ /* 0x000ea80008000800 */
[----:B------:R-:W-:Y:S01]  /*40050*/  ISETP.GE.AND P0, PT, R6, UR69, PT ;  /* 0x0000004506007c0c */ /* 0x000fe2000bf06270 */
[----:B------:R-:W-:Y:S01]  /*40060*/  IMAD.WIDE R6, R9, 0x2, R24 ;  /* 0x0000000209067825 */ /* 0x000fe200078e0218 */
[----:B------:R0:W-:Y:S01]  /*40070*/  @P2 STG.E.U16 desc[UR10][R4.64], R10 ;  /* 0x0000000a04002986 */ /* 0x0001e2000c10150a */
[----:B------:R-:W1:Y:S02]  /*40080*/  LDCU UR57, c[0x0][0x3b8] ;  /* 0x00007700ff3977ac */ /* 0x000e640008000800 */
[----:B------:R-:W-:Y:S01]  /*40090*/  VIADD R11, R28, 0xd8 ;  /* 0x000000d81c0b7836 */ /* 0x000fe20000000000 */
[----:B------:R2:W-:Y:S01]  /*400a0*/  @P6 STG.E.U16 desc[UR10][R6.64], R27 ;  /* 0x0000001b06006986 */ /* 0x0005e2000c10150a */
[----:B------:R-:W-:Y:S01]  /*400b0*/  ISETP.LT.AND P6, PT, R29, UR30, !P5 ;  /* 0x0000001e1d007c0c */ /* 0x000fe2000efc1270 */
[----:B------:R-:W1:Y:S02]  /*400c0*/  LDCU UR30, c[0x0][0x398] ;  /* 0x00007300ff1e77ac */ /* 0x000e640008000800 */
[----:B------:R-:W-:Y:S01]  /*400d0*/  ISETP.GE.AND P4, PT, R11, UR31, PT ;  /* 0x0000001f0b007c0c */ /* 0x000fe2000bf86270 */
[----:B------:R-:W-:Y:S01]  /*400e0*/  VIADD R11, R9, UR72 ;  /* 0x00000048090b7c36 */ /* 0x000fe20008000000 */
[----:B------:R-:W-:Y:S01]  /*400f0*/  ISETP.LT.AND P5, PT, R26, UR56, !P5 ;  /* 0x000000381a007c0c */ /* 0x000fe2000efa1270 */
[----:B------:R-:W1:Y:S01]  /*40100*/  LDCU UR31, c[0x0][0x39c] ;  /* 0x00007380ff1f77ac */ /* 0x000e620008000800 */
[----:B------:R-:W-:Y:S01]  /*40110*/  PRMT R8, R27, 0x7632, R8 ;  /* 0x000076321b087816 */ /* 0x000fe20000000008 */
[----:B0-----:R-:W-:Y:S01]  /*40120*/  IMAD.WIDE R4, R9, 0x2, R2 ;  /* 0x0000000209047825 */ /* 0x001fe200078e0202 */
[----:B------:R-:W-:Y:S01]  /*40130*/  PRMT R10, R15, 0x7632, R10 ;  /* 0x000076320f0a7816 */ /* 0x000fe2000000000a */
[----:B------:R-:W0:Y:S02]  /*40140*/  LDCU UR56, c[0x0][0x3b8] ;  /* 0x00007700ff3877ac */ /* 0x000e240008000800 */
[----:B--2---:R-:W-:Y:S01]  /*40150*/  VIADD R6, R28, 0xda ;  /* 0x000000da1c067836 */ /* 0x004fe20000000000 */
[----:B------:R2:W-:Y:S04]  /*40160*/  @P3 STG.E.U16 desc[UR10][R4.64], R8 ;  /* 0x0000000804003986 */ /* 0x0005e8000c10150a */
[----:B------:R-:W-:Y:S01]  /*40170*/  ISETP.GE.AND P2, PT, R6, UR34, PT ;  /* 0x0000002206007c0c */ /* 0x000fe2000bf46270 */
[----:B------:R-:W-:-:S04]  /*40180*/  IMAD.WIDE R6, R11, 0x2, R24 ;  /* 0x000000020b067825 */ /* 0x000fc800078e0218 */
[C---:B------:R-:W-:Y:S01]  /*40190*/  VIADD R9, R11.reuse, UR71 ;  /* 0x000000470b097c36 */ /* 0x040fe20008000000 */
[----:B------:R0:W-:Y:S01]  /*401a0*/  @P6 STG.E.U16 desc[UR10][R6.64], R15 ;  /* 0x0000000f06006986 */ /* 0x0001e2000c10150a */
[----:B--2---:R-:W-:Y:S01]  /*401b0*/  IMAD.WIDE R4, R11, 0x2, R2 ;  /* 0x000000020b047825 */ /* 0x004fe200078e0202 */
[----:B------:R-:W-:Y:S02]  /*401c0*/  ISETP.LT.AND P3, PT, R29, UR52, !P4 ;  /* 0x000000341d007c0c */ /* 0x000fe4000e761270 */
[----:B------:R-:W2:Y:S01]  /*401d0*/  LDL.LU R11, [R1+0x350] ;  /* 0x00035000010b7983 */ /* 0x000ea20000300800 */
[----:B------:R-:W1:Y:S03]  /*401e0*/  LDCU UR34, c[0x0][0x398] ;  /* 0x00007300ff2277ac */ /* 0x000e660008000800 */
[----:B------:R1:W-:Y:S01]  /*401f0*/  @P5 STG.E.U16 desc[UR10][R4.64], R10 ;  /* 0x0000000a04005986 */ /* 0x0003e2000c10150a */
[----:B------:R-:W-:Y:S01]  /*40200*/  VIADD R8, R28, 0xdb ;  /* 0x000000db1c087836 */ /* 0x000fe20000000000 */
[----:B------:R-:W1:Y:S02]  /*40210*/  LDCU UR52, c[0x0][0x3b8] ;  /* 0x00007700ff3477ac */ /* 0x000e640008000800 */
[----:B0-----:R-:W2:Y:S04]  /*40220*/  LDL.LU R15, [R1+0x354] ;  /* 0x00035400010f7983 */ /* 0x001ea80000300800 */
[----:B------:R-:W2:Y:S04]  /*40230*/  LDL.LU R21, [R1+0x348] ;  /* 0x0003480001157983 */ /* 0x000ea80000300800 */
[----:B------:R-:W2:Y:S04]  /*40240*/  LDL.LU R23, [R1+0x358] ;  /* 0x0003580001177983 */ /* 0x000ea80000300800 */
[----:B------:R-:W2:Y:S04]  /*40250*/  LDL.LU R22, [R1+0x34c] ;  /* 0x00034c0001167983 */ /* 0x000ea80000300800 */
[----:B------:R-:W2:Y:S04]  /*40260*/  LDL.LU R27, [R1+0x35c] ;  /* 0x00035c00011b7983 */ /* 0x000ea80000300800 */
[----:B-1----:R-:W2:Y:S01]  /*40270*/  LDL.LU R5, [R1+0x340] ;  /* 0x0003400001057983 */ /* 0x002ea20000300800 */
[----:B------:R-:W-:Y:S01]  /*40280*/  IMAD.WIDE R6, R9, 0x2, R24 ;  /* 0x0000000209067825 */ /* 0x000fe200078e0218 */
[----:B------:R-:W-:Y:S01]  /*40290*/  ISETP.LT.AND P4, PT, R26, UR26, !P4 ;  /* 0x0000001a1a007c0c */ /* 0x000fe2000e781270 */
[----:B------:R-:W0:Y:S01]  /*402a0*/  LDCU UR26, c[0x0][0x398] ;  /* 0x00007300ff1a77ac */ /* 0x000e220008000800 */
[----:B------:R-:W-:-:S02]  /*402b0*/  ISETP.LT.AND P5, PT, R29, UR68, !P0 ;  /* 0x000000441d007c0c */ /* 0x000fc4000c7a1270 */
[----:B------:R-:W-:Y:S01]  /*402c0*/  ISETP.GE.AND P6, PT, R8, UR4, PT ;  /* 0x0000000408007c0c */ /* 0x000fe2000bfc6270 */
[----:B------:R-:W-:Y:S01]  /*402d0*/  VIADD R8, R9, UR14 ;  /* 0x0000000e09087c36 */ /* 0x000fe20008000000 */
[----:B--2---:R1:W-:Y:S01]  /*402e0*/  @P3 STG.E.U16 desc[UR10][R6.64], R5 ;  /* 0x0000000506003986 */ /* 0x0043e2000c10150a */
[----:B------:R-:W-:Y:S01]  /*402f0*/  PRMT R10, R5, 0x7632, R10 ;  /* 0x00007632050a7816 */ /* 0x000fe2000000000a */
[----:B------:R-:W2:Y:S01]  /*40300*/  LDCU UR4, c[0x0][0x39c] ;  /* 0x00007380ff0477ac */ /* 0x000ea20008000800 */
[----:B------:R-:W-:Y:S01]  /*40310*/  ISETP.LT.AND P0, PT, R26, UR53, !P0 ;  /* 0x000000351a007c0c */ /* 0x000fe2000c701270 */
[----:B------:R-:W0:Y:S01]  /*40320*/  LDCU UR14, c[0x0][0x398] ;  /* 0x00007300ff0e77ac */ /* 0x000e220008000800 */
[----:B------:R-:W0:Y:S01]  /*40330*/  LDCU UR53, c[0x0][0x3b8] ;  /* 0x00007700ff3577ac */ /* 0x000e220008000800 */
[----:B-1----:R-:W-:Y:S02]  /*40340*/  VIADD R6, R28, 0xdc ;  /* 0x000000dc1c067836 */ /* 0x002fe40000000000 */
[----:B------:R-:W-:-:S03]  /*40350*/  IMAD.WIDE R4, R9, 0x2, R2 ;  /* 0x0000000209047825 */ /* 0x000fc600078e0202 */
[----:B------:R-:W-:Y:S01]  /*40360*/  ISETP.GE.AND P3, PT, R6, UR66, PT ;  /* 0x0000004206007c0c */ /* 0x000fe2000bf66270 */
[----:B------:R-:W-:Y:S01]  /*40370*/  IMAD.WIDE R6, R8, 0x2, R24 ;  /* 0x0000000208067825 */ /* 0x000fe200078e0218 */
[----:B------:R1:W-:Y:S04]  /*40380*/  @P4 STG.E.U16 desc[UR10][R4.64], R10 ;  /* 0x0000000a04004986 */ /* 0x0003e8000c10150a */
[----:B------:R0:W-:Y:S01]  /*40390*/  @P5 STG.E.U16 desc[UR10][R6.64], R11 ;  /* 0x0000000b06005986 */ /* 0x0001e2000c10150a */
[----:B-1----:R-:W-:Y:S01]  /*403a0*/  PRMT R10, R11, 0x7632, R10 ;  /* 0x000076320b0a7816 */ /* 0x002fe2000000000a */
[----:B0-----:R-:W-:-:S05]  /*403b0*/  VIADD R11, R28, 0xdd ;  /* 0x000000dd1c0b7836 */ /* 0x001fca0000000000 */
[----:B------:R-:W-:Y:S01]  /*403c0*/  ISETP.GE.AND P5, PT, R11, UR47, PT ;  /* 0x0000002f0b007c0c */ /* 0x000fe2000bfa6270 */
[C---:B------:R-:W-:Y:S01]  /*403d0*/  VIADD R9, R8.reuse, UR51 ;  /* 0x0000003308097c36 */ /* 0x040fe20008000000 */
[----:B------:R-:W2:Y:S01]  /*403e0*/  LDL.LU R11, [R1+0x344] ;  /* 0x00034400010b7983 */ /* 0x000ea20000300800 */
[----:B------:R-:W-:Y:S01]  /*403f0*/  ISETP.LT.AND P4, PT, R29, UR6, !P2 ;  /* 0x000000061d007c0c */ /* 0x000fe2000d781270 */
[----:B------:R-:W-:Y:S01]  /*40400*/  IMAD.WIDE R4, R8, 0x2, R2 ;  /* 0x0000000208047825 */ /* 0x000fe200078e0202 */
[----:B------:R-:W-:Y:S01]  /*40410*/  ISETP.LT.AND P2, PT, R26, UR70, !P2 ;  /* 0x000000461a007c0c */ /* 0x000fe2000d741270 */
[----:B------:R-:W0:Y:S02]  /*40420*/  LDCU UR6, c[0x0][0x39c] ;  /* 0x00007380ff0677ac */ /* 0x000e240008000800 */
[----:B------:R-:W-:Y:S01]  /*40430*/  IMAD.WIDE R6, R9, 0x2, R24 ;  /* 0x0000000209067825 */ /* 0x000fe200078e0218 */
[----:B------:R1:W-:Y:S01]  /*40440*/  @P0 STG.E.U16 desc[UR10][R4.64], R10 ;  /* 0x0000000a04000986 */ /* 0x0003e2000c10150a */
[----:B------:R-:W-:Y:S01]  /*40450*/  PRMT R8, R15, 0x7632, R8 ;  /* 0x000076320f087816 */ /* 0x000fe20000000008 */
[----:B------:R-:W0:Y:S01]  /*40460*/  LDCU UR51, c[0x0][0x398] ;  /* 0x00007300ff3377ac */ /* 0x000e220008000800 */
[----:B------:R-:W0:Y:S01]  /*40470*/  LDCU UR47, c[0x0][0x398] ;  /* 0x00007300ff2f77ac */ /* 0x000e220008000800 */
[----:B-1----:R-:W-:-:S04]  /*40480*/  IMAD.WIDE R4, R9, 0x2, R2 ;  /* 0x0000000209047825 */ /* 0x002fc800078e0202 */
[----:B------:R-:W-:-:S04]  /*40490*/  VIADD R10, R9, UR67 ;  /* 0x00000043090a7c36 */ /* 0x000fc80008000000 */
[----:B------:R-:W-:Y:S01]  /*404a0*/  VIADD R9, R10, UR39 ;  /* 0x000000270a097c36 */ /* 0x000fe20008000000 */
[----:B------:R-:W1:Y:S01]  /*404b0*/  LDCU UR39, c[0x0][0x398] ;  /* 0x00007300ff2777ac */ /* 0x000e620008000800 */
[----:B--2---:R2:W-:Y:S01]  /*404c0*/  @P4 STG.E.U16 desc[UR10][R6.64], R11 ;  /* 0x0000000b06004986 */ /* 0x0045e2000c10150a */
[----:B------:R-:W-:Y:S02]  /*404d0*/  ISETP.LT.AND P4, PT, R29, UR77, !P6 ;  /* 0x0000004d1d007c0c */ /* 0x000fe4000f781270 */
[----:B------:R-:W-:Y:S02]  /*404e0*/  ISETP.LT.AND P6, PT, R26, UR76, !P6 ;  /* 0x0000004c1a007c0c */ /* 0x000fe4000f7c1270 */
[----:B--2---:R-:W-:Y:S01]  /*404f0*/  PRMT R6, R11, 0x7632, R6 ;  /* 0x000076320b067816 */ /* 0x004fe20000000006 */
[----:B------:R-:W-:-:S04]  /*40500*/  VIADD R7, R28, 0xde ;  /* 0x000000de1c077836 */ /* 0x000fc80000000000 */
[----:B------:R2:W-:Y:S01]  /*40510*/  @P2 STG.E.U16 desc[UR10][R4.64], R6 ;  /* 0x0000000604002986 */ /* 0x0005e2000c10150a */
[----:B------:R-:W-:Y:S01]  /*40520*/  ISETP.GE.AND P0, PT, R7, UR48, PT ;  /* 0x0000003007007c0c */ /* 0x000fe2000bf06270 */
[----:B------:R-:W-:Y:S01]  /*40530*/  VIADD R11, R28, 0xdf ;  /* 0x000000df1c0b7836 */ /* 0x000fe20000000000 */
[----:B------:R-:W-:Y:S01]  /*40540*/  ISETP.LT.AND P2, PT, R29, UR65, !P3 ;  /* 0x000000411d007c0c */ /* 0x000fe2000df41270 */
[----:B------:R-:W0:Y:S01]  /*40550*/  LDCU UR48, c[0x0][0x39c] ;  /* 0x00007380ff3077ac */ /* 0x000e220008000800 */
[----:B------:R-:W-:Y:S01]  /*40560*/  ISETP.LT.AND P3, PT, R26, UR24, !P3 ;  /* 0x000000181a007c0c */ /* 0x000fe2000df61270 */
[----:B------:R-:W0:Y:S01]  /*40570*/  LDCU UR24, c[0x0][0x39c] ;  /* 0x00007380ff1877ac */ /* 0x000e220008000800 */
[----:B--2---:R-:W-:-:S04]  /*40580*/  IMAD.WIDE R6, R10, 0x2, R24 ;  /* 0x000000020a067825 */ /* 0x004fc800078e0218 */
[----:B------:R-:W-:Y:S01]  /*40590*/  IMAD.WIDE R4, R10, 0x2, R2 ;  /* 0x000000020a047825 */ /* 0x000fe200078e0202 */
[----:B------:R2:W-:Y:S04]  /*405a0*/  @P4 STG.E.U16 desc[UR10][R6.64], R15 ;  /* 0x0000000f06004986 */ /* 0x0005e8000c10150a */
[----:B------:R0:W-:Y:S01]  /*405b0*/  @P6 STG.E.U16 desc[UR10][R4.64], R8 ;  /* 0x0000000804006986 */ /* 0x0001e2000c10150a */
[----:B------:R-:W-:Y:S02]  /*405c0*/  ISETP.LT.AND P6, PT, R29, UR64, !P5 ;  /* 0x000000401d007c0c */ /* 0x000fe4000efc1270 */
[----:B------:R-:W-:Y:S01]  /*405d0*/  PRMT R10, R21, 0x7632, R10 ;  /* 0x00007632150a7816 */ /* 0x000fe2000000000a */
[C---:B--2---:R-:W-:Y:S01]  /*405e0*/  IMAD.WIDE R6, R9.reuse, 0x2, R24 ;  /* 0x0000000209067825 */ /* 0x044fe200078e0218 */
[----:B------:R-:W2:Y:S03]  /*405f0*/  LDL.LU R15, [R1+0x12bc] ;  /* 0x0012bc00010f7983 */ /* 0x000ea60000300800 */
[C---:B0-----:R-:W-:Y:S01]  /*40600*/  VIADD R8, R9.reuse, UR29 ;  /* 0x0000001d09087c36 */ /* 0x041fe20008000000 */
[----:B------:R0:W-:Y:S01]  /*40610*/  @P2 STG.E.U16 desc[UR10][R6.64], R21 ;  /* 0x0000001506002986 */ /* 0x0001e2000c10150a */
[----:B------:R-:W-:Y:S01]  /*40620*/  IMAD.WIDE R4, R9, 0x2, R2 ;  /* 0x0000000209047825 */ /* 0x000fe200078e0202 */
[----:B------:R-:W-:Y:S01]  /*40630*/  ISETP.LT.AND P5, PT, R26, UR63, !P5 ;  /* 0x0000003f1a007c0c */ /* 0x000fe2000efa1270 */
[----:B------:R-:W1:Y:S03]  /*40640*/  LDCU UR29, c[0x0][0x398] ;  /* 0x00007300ff1d77ac */ /* 0x000e660008000800 */
[----:B------:R3:W-:Y:S01]  /*40650*/  @P3 STG.E.U16 desc[UR10][R4.64], R10 ;  /* 0x0000000a04003986 */ /* 0x0007e2000c10150a */
[----:B0-----:R-:W-:-:S05]  /*40660*/  IMAD.WIDE R6, R8, 0x2, R24 ;  /* 0x0000000208067825 */ /* 0x001fca00078e0218 */
[----:B------:R0:W-:Y:S01]  /*40670*/  @P6 STG.E.U16 desc[UR10][R6.64], R23 ;  /* 0x0000001706006986 */ /* 0x0001e2000c10150a */
[----:B------:R-:W-:Y:S01]  /*40680*/  ISETP.LT.AND P6, PT, R29, UR32, !P0 ;  /* 0x000000201d007c0c */ /* 0x000fe2000c7c1270 */
[C---:B------:R-:W-:Y:S01]  /*40690*/  VIADD R9, R8.reuse, UR27 ;  /* 0x0000001b08097c36 */ /* 0x040fe20008000000 */
[----:B---3--:R-:W-:Y:S01]  /*406a0*/  PRMT R10, R23, 0x7632, R10 ;  /* 0x00007632170a7816 */ /* 0x008fe2000000000a */
[----:B------:R-:W-:Y:S01]  /*406b0*/  IMAD.WIDE R4, R8, 0x2, R2 ;  /* 0x0000000208047825 */ /* 0x000fe200078e0202 */
[----:B------:R-:W-:Y:S01]  /*406c0*/  ISETP.LT.AND P0, PT, R26, UR50, !P0 ;  /* 0x000000321a007c0c */ /* 0x000fe2000c701270 */
[----:B------:R-:W3:Y:S02]  /*406d0*/  LDCU UR27, c[0x0][0x39c] ;  /* 0x00007380ff1b77ac */ /* 0x000ee40008000800 */
[----:B0-----:R-:W-:Y:S01]  /*406e0*/  VIADD R6, R28, 0xe1 ;  /* 0x000000e11c067836 */ /* 0x001fe20000000000 */
[----:B------:R-:W-:Y:S01]  /*406f0*/  ISETP.GE.AND P4, PT, R11, UR62, PT ;  /* 0x0000003e0b007c0c */ /* 0x000fe2000bf86270 */
[----:B------:R0:W-:Y:S01]  /*40700*/  @P5 STG.E.U16 desc[UR10][R4.64], R10 ;  /* 0x0000000a04005986 */ /* 0x0001e2000c10150a */
[----:B------:R-:W-:Y:S01]  /*40710*/  PRMT R8, R22, 0x7632, R8 ;  /* 0x0000763216087816 */ /* 0x000fe20000000008 */
[----:B------:R-:W1:Y:S01]  /*40720*/  LDCU UR50, c[0x0][0x398] ;  /* 0x00007300ff3277ac */ /* 0x000e620008000800 */
[----:B------:R-:W-:Y:S01]  /*40730*/  ISETP.GE.AND P3, PT, R6, UR75, PT ;  /* 0x0000004b06007c0c */ /* 0x000fe2000bf66270 */
[----:B------:R-:W-:Y:S01]  /*40740*/  IMAD.WIDE R6, R9, 0x2, R24 ;  /* 0x0000000209067825 */ /* 0x000fe200078e0218 */
[----:B------:R-:W1:Y:S03]  /*40750*/  LDCU UR62, c[0x0][0x398] ;  /* 0x00007300ff3e77ac */ /* 0x000e660008000800 */
[----:B------:R-:W-:Y:S01]  /*40760*/  VIADD R11, R28, 0xe0 ;  /* 0x000000e01c0b7836 */ /* 0x000fe20000000000 */
[----:B------:R3:W-:Y:S01]  /*40770*/  @P6 STG.E.U16 desc[UR10][R6.64], R22 ;  /* 0x0000001606006986 */ /* 0x0007e2000c10150a */
[----:B------:R-:W-:Y:S01]  /*40780*/  ISETP.LT.AND P6, PT, R29, UR45, !P4 ;  /* 0x0000002d1d007c0c */ /* 0x000fe2000e7c1270 */
[----:B------:R-:W1:Y:S01]  /*40790*/  LDCU UR32, c[0x0][0x3b8] ;  /* 0x00007700ff2077ac */ /* 0x000e620008000800 */
[----:B------:R-:W-:Y:S01]  /*407a0*/  ISETP.LT.AND P4, PT, R26, UR38, !P4 ;  /* 0x000000261a007c0c */ /* 0x000fe2000e781270 */
[----:B0-----:R-:W-:Y:S01]  /*407b0*/  IMAD.WIDE R4, R9, 0x2, R2 ;  /* 0x0000000209047825 */ /* 0x001fe200078e0202 */
[----:B------:R-:W-:Y:S01]  /*407c0*/  ISETP.GE.AND P2, PT, R11, UR49, PT ;  /* 0x000000310b007c0c */ /* 0x000fe2000bf46270 */
[----:B------:R-:W0:Y:S02]  /*407d0*/  LDCU UR49, c[0x0][0x398] ;  /* 0x00007300ff3177ac */ /* 0x000e240008000800 */
[----:B------:R-:W-:-:S02]  /*407e0*/  VIADD R11, R9, UR36 ;  /* 0x00000024090b7c36 */ /* 0x000fc40008000000 */
[----:B---3--:R-:W-:Y:S01]  /*407f0*/  VIADD R6, R28, 0xe2 ;  /* 0x000000e21c067836 */ /* 0x008fe20000000000 */
[----:B------:R3:W-:Y:S01]  /*40800*/  @P0 STG.E.U16 desc[UR10][R4.64], R8 ;  /* 0x0000000804000986 */ /* 0x0007e2000c10150a */
[----:B------:R-:W-:Y:S01]  /*40810*/  VIADD R9, R11, UR61 ;  /* 0x0000003d0b097c36 */ /* 0x000fe20008000000 */
[----:B------:R-:W-:Y:S01]  /*40820*/  PRMT R10, R27, 0x7632, R10 ;  /* 0x000076321b0a7816 */ /* 0x000fe2000000000a */
[----:B------:R-:W0:Y:S01]  /*40830*/  LDCU UR36, c[0x0][0x39c] ;  /* 0x00007380ff2477ac */ /* 0x000e220008000800 */
[----:B------:R-:W-:Y:S01]  /*40840*/  ISETP.GE.AND P5, PT, R6, UR59, PT ;  /* 0x0000003b06007c0c */ /* 0x000fe2000bfa6270 */
[C---:B------:R-:W-:Y:S01]  /*40850*/  IMAD.WIDE R6, R11.reuse, 0x2, R24 ;  /* 0x000000020b067825 */ /* 0x040fe200078e0218 */
[----:B------:R-:W0:Y:S01]  /*40860*/  LDCU UR38, c[0x0][0x398] ;  /* 0x00007300ff2677ac */ /* 0x000e220008000800 */
[----:B------:R-:W0:Y:S02]  /*40870*/  LDCU UR45, c[0x0][0x3b8] ;  /* 0x00007700ff2d77ac */ /* 0x000e240008000800 */
[----:B---3--:R-:W-:-:S02]  /*40880*/  IMAD.WIDE R4, R11, 0x2, R2 ;  /* 0x000000020b047825 */ /* 0x008fc400078e0202 */
[----:B------:R-:W3:Y:S04]  /*40890*/  LDL.LU R11, [R1+0x2f0] ;  /* 0x0002f000010b7983 */ /* 0x000ee80000300800 */
[----:B------:R-:W2:Y:S04]  /*408a0*/  LDL.LU R21, [R1+0x368] ;  /* 0x0003680001157983 */ /* 0x000ea80000300800 */
[----:B------:R-:W2:Y:S04]  /*408b0*/  LDL.LU R23, [R1+0x2f8] ;  /* 0x0002f80001177983 */ /* 0x000ea80000300800 */
[----:B------:R0:W-:Y:S04]  /*408c0*/  @P6 STG.E.U16 desc[UR10][R6.64], R27 ;  /* 0x0000001b06006986 */ /* 0x0001e8000c10150a */
[----:B------:R-:W2:Y:S04]  /*408d0*/  LDL.LU R22, [R1+0x36c] ;  /* 0x00036c0001167983 */ /* 0x000ea80000300800 */
[----:B------:R1:W-:Y:S04]  /*408e0*/  @P4 STG.E.U16 desc[UR10][R4.64], R10 ;  /* 0x0000000a04004986 */ /* 0x0003e8000c10150a */
[----:B0-----:R-:W2:Y:S04]  /*408f0*/  LDL.LU R27, [R1+0x2fc] ;  /* 0x0002fc00011b7983 */ /* 0x001ea80000300800 */
[----:B-1----:R-:W2:Y:S01]  /*40900*/  LDL.LU R5, [R1+0x360] ;  /* 0x0003600001057983 */ /* 0x002ea20000300800 */
[----:B------:R-:W-:Y:S01]  /*40910*/  ISETP.LT.AND P0, PT, R29, UR43, !P2 ;  /* 0x0000002b1d007c0c */ /* 0x000fe2000d701270 */
[----:B------:R-:W-:Y:S01]  /*40920*/  IMAD.WIDE R6, R9, 0x2, R24 ;  /* 0x0000000209067825 */ /* 0x000fe200078e0218 */
[----:B------:R-:W-:Y:S01]  /*40930*/  ISETP.LT.AND P2, PT, R26, UR44, !P2 ;  /* 0x0000002c1a007c0c */ /* 0x000fe2000d741270 */
[----:B------:R-:W0:Y:S02]  /*40940*/  LDCU UR43, c[0x0][0x3b8] ;  /* 0x00007700ff2b77ac */ /* 0x000e240008000800 */
[----:B------:R-:W-:Y:S01]  /*40950*/  VIADD R8, R28, 0xe3 ;  /* 0x000000e31c087836 */ /* 0x000fe20000000000 */
[----:B------:R-:W-:Y:S01]  /*40960*/  ISETP.LT.AND P4, PT, R29, UR46, !P3 ;  /* 0x0000002e1d007c0c */ /* 0x000fe2000df81270 */
[----:B------:R-:W1:Y:S03]  /*40970*/  LDCU UR44, c[0x0][0x398] ;  /* 0x00007300ff2c77ac */ /* 0x000e660008000800 */
[----:B------:R-:W-:Y:S01]  /*40980*/  ISETP.GE.AND P6, PT, R8, UR22, PT ;  /* 0x0000001608007c0c */ /* 0x000fe2000bfc6270 */
[----:B------:R-:W-:Y:S01]  /*40990*/  VIADD R8, R9, UR37 ;  /* 0x0000002509087c36 */ /* 0x000fe20008000000 */
[----:B------:R-:W-:Y:S01]  /*409a0*/  ISETP.LT.AND P3, PT, R26, UR42, !P3 ;  /* 0x0000002a1a007c0c */ /* 0x000fe2000df61270 */
[----:B------:R-:W0:Y:S01]  /*409b0*/  LDCU UR37, c[0x0][0x39c] ;  /* 0x00007380ff2577ac */ /* 0x000e220008000800 */
[----:B------:R-:W0:Y:S01]  /*409c0*/  LDCU UR22, c[0x0][0x398] ;  /* 0x00007300ff1677ac */ /* 0x000e220008000800 */
[----:B------:R-:W0:Y:S01]  /*409d0*/  LDCU UR42, c[0x0][0x398] ;  /* 0x00007300ff2a77ac */ /* 0x000e220008000800 */
[----:B------:R-:W0:Y:S01]  /*409e0*/  LDCU UR46, c[0x0][0x398] ;  /* 0x00007300ff2e77ac */ /* 0x000e220008000800 */
[----:B--2---:R2:W-:Y:S01]  /*409f0*/  @P0 STG.E.U16 desc[UR10][R6.64], R5 ;  /* 0x0000000506000986 */ /* 0x0045e2000c10150a */
[----:B------:R-:W-:Y:S01]  /*40a00*/  PRMT R10, R5, 0x7632, R10 ;  /* 0x00007632050a7816 */ /* 0x000fe2000000000a */
[----:B--2---:R-:W-:-:S02]  /*40a10*/  VIADD R6, R28, 0xe4 ;  /* 0x000000e41c067836 */ /* 0x004fc40000000000 */
[----:B------:R-:W-:-:S03]  /*40a20*/  IMAD.WIDE R4, R9, 0x2, R2 ;  /* 0x0000000209047825 */ /* 0x000fc600078e0202 */
[----:B------:R-:W-:Y:S01]  /*40a30*/  ISETP.GE.AND P0, PT, R6, UR31, PT ;  /* 0x0000001f06007c0c */ /* 0x000fe2000bf06270 */
[C---:B------:R-:W-:Y:S01]  /*40a40*/  IMAD.WIDE R6, R8.reuse, 0x2, R24 ;  /* 0x0000000208067825 */ /* 0x040fe200078e0218 */
[----:B------:R2:W-:Y:S01]  /*40a50*/  @P2 STG.E.U16 desc[UR10][R4.64], R10 ;  /* 0x0000000a04002986 */ /* 0x0005e2000c10150a */
[----:B------:R-:W0:Y:S03]  /*40a60*/  LDCU UR31, c[0x0][0x398] ;  /* 0x00007300ff1f77ac */ /* 0x000e260008000800 */
[----:B---3--:R3:W-:Y:S01]  /*40a70*/  @P4 STG.E.U16 desc[UR10][R6.64], R11 ;  /* 0x0000000b06004986 */ /* 0x0087e2000c10150a */
[----:B--2---:R-:W-:Y:S01]  /*40a80*/  PRMT R10, R11, 0x7632, R10 ;  /* 0x000076320b0a7816 */ /* 0x004fe2000000000a */
[----:B------:R-:W-:-:S04]  /*40a90*/  IMAD.WIDE R4, R8, 0x2, R2 ;  /* 0x0000000208047825 */ /* 0x000fc800078e0202 */
[----:B---3--:R-:W-:Y:S01]  /*40aa0*/  VIADD R11, R28, 0xe5 ;  /* 0x000000e51c0b7836 */ /* 0x008fe20000000000 */
[----:B------:R2:W-:Y:S04]  /*40ab0*/  @P3 STG.E.U16 desc[UR10][R4.64], R10 ;  /* 0x0000000a04003986 */ /* 0x0005e8000c10150a */
[----:B------:R-:W-:Y:S01]  /*40ac0*/  ISETP.GE.AND P4, PT, R11, UR8, PT ;  /* 0x000000080b007c0c */ /* 0x000fe2000bf86270 */
[----:B------:R-:W-:Y:S01]  /*40ad0*/  VIADD R9, R8, UR18 ;  /* 0x0000001208097c36 */ /* 0x000fe20008000000 */
[----:B------:R-:W3:Y:S01]  /*40ae0*/  LDL.LU R11, [R1+0x2f4] ;  /* 0x0002f400010b7983 */ /* 0x000ee20000300800 */
[----:B------:R-:W-:Y:S01]  /*40af0*/  ISETP.LT.AND P2, PT, R29, UR33, !P5 ;  /* 0x000000211d007c0c */ /* 0x000fe2000ef41270 */
[----:B------:R-:W0:Y:S02]  /*40b00*/  LDCU UR33, c[0x0][0x398] ;  /* 0x00007300ff2177ac */ /* 0x000e240008000800 */
[----:B--2---:R-:W2:Y:S01]  /*40b10*/  LDL.LU R5, [R1+0x364] ;  /* 0x0003640001057983 */ /* 0x004ea20000300800 */
[----:B------:R-:W-:Y:S01]  /*40b20*/  IMAD.WIDE R6, R9, 0x2, R24 ;  /* 0x0000000209067825 */ /* 0x000fe200078e0218 */
[----:B------:R-:W-:Y:S01]  /*40b30*/  ISETP.LT.AND P5, PT, R26, UR41, !P5 ;  /* 0x000000291a007c0c */ /* 0x000fe2000efa1270 */
[----:B------:R-:W0:Y:S01]  /*40b40*/  LDCU UR41, c[0x0][0x39c] ;  /* 0x00007380ff2977ac */ /* 0x000e220008000800 */
[----:B------:R-:W-:-:S02]  /*40b50*/  ISETP.LT.AND P3, PT, R29, UR35, !P6 ;  /* 0x000000231d007c0c */ /* 0x000fc4000f761270 */
[----:B------:R-:W-:Y:S01]  /*40b60*/  ISETP.LT.AND P6, PT, R26, UR55, !P6 ;  /* 0x000000371a007c0c */ /* 0x000fe2000f7c1270 */
[C---:B------:R-:W-:Y:S01]  /*40b70*/  VIADD R10, R28.reuse, 0xe7 ;  /* 0x000000e71c0a7836 */ /* 0x040fe20000000000 */
[----:B------:R-:W0:Y:S01]  /*40b80*/  LDCU UR35, c[0x0][0x39c] ;  /* 0x00007380ff2377ac */ /* 0x000e220008000800 */
[----:B------:R-:W0:Y:S01]  /*40b90*/  LDCU UR8, c[0x0][0x398] ;  /* 0x00007300ff0877ac */ /* 0x000e220008000800 */
[----:B------:R-:W0:Y:S01]  /*40ba0*/  LDCU UR18, c[0x0][0x3b8] ;  /* 0x00007700ff1277ac */ /* 0x000e220008000800 */
[----:B--2---:R2:W-:Y:S01]  /*40bb0*/  @P2 STG.E.U16 desc[UR10][R6.64], R5 ;  /* 0x0000000506002986 */ /* 0x0045e2000c10150a */
[----:B---3--:R-:W-:Y:S01]  /*40bc0*/  PRMT R8, R11, 0x7632, R8 ;  /* 0x000076320b087816 */ /* 0x008fe20000000008 */
[----:B--2---:R-:W-:Y:S01]  /*40bd0*/  VIADD R6, R28, 0xe6 ;  /* 0x000000e61c067836 */ /* 0x004fe20000000000 */
[----:B------:R-:W-:Y:S01]  /*40be0*/  PRMT R7, R5, 0x7632, R7 ;  /* 0x0000763205077816 */ /* 0x000fe20000000007 */
[----:B------:R-:W-:-:S03]  /*40bf0*/  IMAD.WIDE R4, R9, 0x2, R2 ;  /* 0x0000000209047825 */ /* 0x000fc600078e0202 */
[----:B------:R-:W-:Y:S01]  /*40c00*/  ISETP.GE.AND P2, PT, R6, UR4, PT ;  /* 0x0000000406007c0c */ /* 0x000fe2000bf46270 */
[----:B------:R-:W-:Y:S01]  /*40c10*/  VIADD R6, R9, UR20 ;  /* 0x0000001409067c36 */ /* 0x000fe20008000000 */
[----:B------:R2:W-:Y:S01]  /*40c20*/  @P5 STG.E.U16 desc[UR10][R4.64], R7 ;  /* 0x0000000704005986 */ /* 0x0005e2000c10150a */
[C---:B------:R-:W-:Y:S01]  /*40c30*/  ISETP.LT.AND P5, PT, R29.reuse, UR54, !P0 ;  /* 0x000000361d007c0c */ /* 0x040fe2000c7a1270 */
[----:B------:R-:W3:Y:S01]  /*40c40*/  LDCU UR4, c[0x0][0x398] ;  /* 0x00007300ff0477ac */ /* 0x000ee20008000800 */
[----:B------:R-:W-:Y:S01]  /*40c50*/  VIADD R9, R6, UR28 ;  /* 0x0000001c06097c36 */ /* 0x000fe20008000000 */
[----:B------:R-:W-:Y:S01]  /*40c60*/  ISETP.LT.AND P0, PT, R26, UR40, !P0 ;  /* 0x000000281a007c0c */ /* 0x000fe2000c701270 */
[----:B------:R-:W0:Y:S01]  /*40c70*/  LDCU UR20, c[0x0][0x3b8] ;  /* 0x00007700ff1477ac */ /* 0x000e220008000800 */
[----:B------:R-:W0:Y:S01]  /*40c80*/  LDCU UR28, c[0x0][0x398] ;  /* 0x00007300ff1c77ac */ /* 0x000e220008000800 */
[C---:B--2---:R-:W-:Y:S01]  /*40c90*/  IMAD.WIDE R4, R6.reuse, 0x2, R24 ;  /* 0x0000000206047825 */ /* 0x044fe200078e0218 */
[----:B------:R-:W2:Y:S03]  /*40ca0*/  LDCU UR40, c[0x0][0x39c] ;  /* 0x00007380ff2877ac */ /* 0x000ea60008000800 */
[----:B------:R-:W-:Y:S01]  /*40cb0*/  IMAD.WIDE R6, R6, 0x2, R2 ;  /* 0x0000000206067825 */ /* 0x000fe200078e0202 */
[----:B------:R0:W-:Y:S04]  /*40cc0*/  @P3 STG.E.U16 desc[UR10][R4.64], R11 ;  /* 0x0000000b04003986 */ /* 0x0001e8000c10150a */
[----:B------:R1:W-:Y:S01]  /*40cd0*/  @P6 STG.E.U16 desc[UR10][R6.64], R8 ;  /* 0x0000000806006986 */ /* 0x0003e2000c10150a */
[----:B------:R-:W-:Y:S01]  /*40ce0*/  ISETP.LT.AND P6, PT, R29, UR30, !P4 ;  /* 0x0000001e1d007c0c */ /* 0x000fe2000e7c1270 */
[----:B------:R-:W2:Y:S01]  /*40cf0*/  LDCU UR30, c[0x0][0x3b8] ;  /* 0x00007700ff1e77ac */ /* 0x000ea20008000800 */
[----:B------:R-:W-:Y:S01]  /*40d00*/  ISETP.GE.AND P3, PT, R10, UR6, PT ;  /* 0x000000060a007c0c */ /* 0x000fe2000bf66270 */
[----:B0-----:R-:W-:Y:S01]  /*40d10*/  IMAD.WIDE R4, R9, 0x2, R24 ;  /* 0x0000000209047825 */ /* 0x001fe200078e0218 */
[----:B------:R-:W-:Y:S01]  /*40d20*/  PRMT R10, R21, 0x7632, R10 ;  /* 0x00007632150a7816 */ /* 0x000fe2000000000a */
[----:B------:R-:W0:Y:S02]  /*40d30*/  LDCU UR6, c[0x0][0x398] ;  /* 0x00007300ff0677ac */ /* 0x000e240008000800 */
[----:B-1----:R-:W-:Y:S01]  /*40d40*/  VIADD R8, R9, UR57 ;  /* 0x0000003909087c36 */ /* 0x002fe20008000000 */
[----:B------:R1:W-:Y:S01]  /*40d50*/  @P5 STG.E.U16 desc[UR10][R4.64], R21 ;  /* 0x0000001504005986 */ /* 0x0003e2000c10150a */
[----:B------:R-:W-:Y:S01]  /*40d60*/  ISETP.LT.AND P4, PT, R26, UR34, !P4 ;  /* 0x000000221a007c0c */ /* 0x000fe2000e781270 */
[----:B------:R-:W-:Y:S01]  /*40d70*/  VIADD R11, R28, 0xe8 ;  /* 0x000000e81c0b7836 */ /* 0x000fe20000000000 */
[----:B------:R-:W0:Y:S01]  /*40d80*/  LDCU UR34, c[0x0][0x39c] ;  /* 0x00007380ff2277ac */ /* 0x000e220008000800 */
[----:B------:R-:W-:-:S04]  /*40d90*/  IMAD.WIDE R6, R8, 0x2, R24 ;  /* 0x0000000208067825 */ /* 0x000fc800078e0218 */
[--C-:B-1----:R-:W-:Y:S01]  /*40da0*/  IMAD.WIDE R4, R9, 0x2, R2.reuse ;  /* 0x0000000209047825 */ /* 0x102fe200078e0202 */
[----:B------:R-:W2:Y:S04]  /*40db0*/  LDL.LU R21, [R1+0x384] ;  /* 0x0003840001157983 */ /* 0x000ea80000300800 */
[----:B------:R1:W-:Y:S01]  /*40dc0*/  @P0 STG.E.U16 desc[UR10][R4.64], R10 ;  /* 0x0000000a04000986 */ /* 0x0003e2000c10150a */
[----:B------:R-:W-:Y:S02]  /*40dd0*/  ISETP.LT.AND P0, PT, R29, UR26, !P2 ;  /* 0x0000001a1d007c0c */ /* 0x000fe4000d701270 */
[----:B------:R-:W-:Y:S01]  /*40de0*/  ISETP.GE.AND P5, PT, R11, UR48, PT ;  /* 0x000000300b007c0c */ /* 0x000fe2000bfa6270 */
[----:B------:R0:W-:Y:S01]  /*40df0*/  @P6 STG.E.U16 desc[UR10][R6.64], R23 ;  /* 0x0000001706006986 */ /* 0x0001e2000c10150a */
[----:B------:R-:W-:Y:S01]  /*40e00*/  ISETP.LT.AND P2, PT, R26, UR14, !P2 ;  /* 0x0000000e1a007c0c */ /* 0x000fe2000d741270 */
[----:B------:R-:W-:Y:S01]  /*40e10*/  VIADD R9, R28, 0xea ;  /* 0x000000ea1c097836 */ /* 0x000fe20000000000 */
[----:B------:R-:W2:Y:S01]  /*40e20*/  LDCU UR14, c[0x0][0x3b8] ;  /* 0x00007700ff0e77ac */ /* 0x000ea20008000800 */
[----:B------:R-:W2:Y:S01]  /*40e30*/  LDCU UR26, c[0x0][0x3b8] ;  /* 0x00007700ff1a77ac */ /* 0x000ea20008000800 */
[----:B-1----:R-:W-:Y:S01]  /*40e40*/  IMAD.WIDE R4, R8, 0x2, R2 ;  /* 0x0000000208047825 */ /* 0x002fe200078e0202 */
[----:B0-----:R-:W-:-:S03]  /*40e50*/  PRMT R6, R23, 0x7632, R6 ;  /* 0x0000763217067816 */ /* 0x001fc60000000006 */
[----:B------:R-:W-:Y:S02]  /*40e60*/  VIADD R8, R8, UR52 ;  /* 0x0000003408087c36 */ /* 0x000fe40008000000 */
[----:B------:R-:W-:Y:S01]  /*40e70*/  VIADD R7, R28, 0xe9 ;  /* 0x000000e91c077836 */ /* 0x000fe20000000000 */
[----:B------:R0:W-:Y:S01]  /*40e80*/  @P4 STG.E.U16 desc[UR10][R4.64], R6 ;  /* 0x0000000604004986 */ /* 0x0001e2000c10150a */
[----:B------:R-:W-:-:S03]  /*40e90*/  ISETP.LT.AND P4, PT, R29, UR51, !P3 ;  /* 0x000000331d007c0c */ /* 0x000fc6000df81270 */
[----:B------:R-:W-:Y:S01]  /*40ea0*/  ISETP.GE.AND P6, PT, R7, UR24, PT ;  /* 0x0000001807007c0c */ /* 0x000fe2000bfc6270 */
[----:B------:R-:W1:Y:S01]  /*40eb0*/  LDCU UR24, c[0x0][0x3b8] ;  /* 0x00007700ff1877ac */ /* 0x000e620008000800 */
[----:B------:R-:W-:Y:S01]  /*40ec0*/  PRMT R10, R22, 0x7632, R10 ;  /* 0x00007632160a7816 */ /* 0x000fe2000000000a */
[----:B0-----:R-:W-:-:S04]  /*40ed0*/  IMAD.WIDE R4, R8, 0x2, R24 ;  /* 0x0000000208047825 */ /* 0x001fc800078e0218 */
[C---:B------:R-:W-:Y:S01]  /*40ee0*/  IMAD.WIDE R6, R8.reuse, 0x2, R2 ;  /* 0x0000000208067825 */ /* 0x040fe200078e0202 */
[----:B------:R0:W-:Y:S04]  /*40ef0*/  @P0 STG.E.U16 desc[UR10][R4.64], R22 ;  /* 0x0000001604000986 */ /* 0x0001e8000c10150a */
[----:B------:R1:W-:Y:S01]  /*40f00*/  @P2 STG.E.U16 desc[UR10][R6.64], R10 ;  /* 0x0000000a06002986 */ /* 0x0003e2000c10150a */
[----:B0-----:R-:W-:-:S04]  /*40f10*/  VIADD R4, R8, UR56 ;  /* 0x0000003808047c36 */ /* 0x001fc80008000000 */
[----:B-1----:R-:W-:Y:S01]  /*40f20*/  IMAD.WIDE R6, R4, 0x2, R24 ;  /* 0x0000000204067825 */ /* 0x002fe200078e0218 */
[----:B------:R-:W-:-:S04]  /*40f30*/  PRMT R5, R27, 0x7632, R5 ;  /* 0x000076321b057816 */ /* 0x000fc80000000005 */
[----:B------:R0:W-:Y:S01]  /*40f40*/  @P4 STG.E.U16 desc[UR10][R6.64], R27 ;  /* 0x0000001b06004986 */ /* 0x0001e2000c10150a */
[----:B------:R-:W-:-:S03]  /*40f50*/  VIADD R8, R4, UR53 ;  /* 0x0000003504087c36 */ /* 0x000fc60008000000 */
[----:B0-----:R-:W2:Y:S01]  /*40f60*/  LDL.LU R27, [R1+0x374] ;  /* 0x00037400011b7983 */ /* 0x001ea20000300800 */
[----:B------:R-:W-:-:S03]  /*40f70*/  IMAD.WIDE R6, R4, 0x2, R2 ;  /* 0x0000000204067825 */ /* 0x000fc600078e0202 */
[----:B------:R-:W2:Y:S04]  /*40f80*/  LDL.LU R23, [R1+0x388] ;  /* 0x0003880001177983 */ /* 0x000ea80000300800 */
[----:B------:R-:W2:Y:S04]  /*40f90*/  LDL.LU R22, [R1+0x378] ;  /* 0x0003780001167983 */ /* 0x000ea80000300800 */
[----:B------:R-:W2:Y:S01]  /*40fa0*/  LDL.LU R4, [R1+0x380] ;  /* 0x0003800001047983 */ /* 0x000ea20000300800 */
[----:B------:R-:W-:Y:S02]  /*40fb0*/  ISETP.LT.AND P3, PT, R26, UR47, !P3 ;  /* 0x0000002f1a007c0c */ /* 0x000fe4000df61270 */
[----:B------:R-:W-:Y:S01]  /*40fc0*/  ISETP.LT.AND P2, PT, R29, UR58, !P5 ;  /* 0x0000003a1d007c0c */ /* 0x000fe2000ef41270 */
[----:B------:R-:W-:Y:S01]  /*40fd0*/  IMAD.WIDE R10, R8, 0x2, R24 ;  /* 0x00000002080a7825 */ /* 0x000fe200078e0218 */
[----:B------:R-:W-:Y:S01]  /*40fe0*/  ISETP.GE.AND P0, PT, R9, UR27, PT ;  /* 0x0000001b09007c0c */ /* 0x000fe2000bf06270 */
[----:B------:R-:W0:Y:S08]  /*40ff0*/  LDCU UR47, c[0x0][0x398] ;  /* 0x00007300ff2f77ac */ /* 0x000e300008000800 */
[----:B------:R1:W-:Y:S01]  /*41000*/  @P3 STG.E.U16 desc[UR10][R6.64], R5 ;  /* 0x0000000506003986 */ /* 0x0003e2000c10150a */
[----:B------:R-:W-:Y:S01]  /*41010*/  ISETP.LT.AND P5, PT, R26, UR39, !P5 ;  /* 0x000000271a007c0c */ /* 0x000fe2000efa1270 */
[----:B------:R-:W-:Y:S01]  /*41020*/  VIADD R9, R28, 0xeb ;  /* 0x000000eb1c097836 */ /* 0x000fe20000000000 */
[----:B------:R-:W-:Y:S01]  /*41030*/  ISETP.LT.AND P3, PT, R29, UR29, !P6 ;  /* 0x0000001d1d007c0c */ /* 0x000fe2000f761270 */
[----:B------:R-:W0:Y:S01]  /*41040*/  LDCU UR29, c[0x0][0x39c] ;  /* 0x00007380ff1d77ac */ /* 0x000e220008000800 */
[----:B------:R-:W0:Y:S01]  /*41050*/  LDCU UR27, c[0x0][0x3b8] ;  /* 0x00007700ff1b77ac */ /* 0x000e220008000800 */
[----:B--2---:R2:W-:Y:S01]  /*41060*/  @P2 STG.E.U16 desc[UR10][R10.64], R4 ;  /* 0x000000040a002986 */ /* 0x0045e2000c10150a */
[----:B-1----:R-:W-:Y:S01]  /*41070*/  VIADD R6, R8, UR60 ;  /* 0x0000003c08067c36 */ /* 0x002fe20008000000 */
[----:B------:R-:W-:Y:S01]  /*41080*/  PRMT R7, R4, 0x7632, R7 ;  /* 0x0000763204077816 */ /* 0x000fe20000000007 */
[----:B------:R-:W1:Y:S01]  /*41090*/  LDCU UR39, c[0x0][0x398] ;  /* 0x00007300ff2777ac */ /* 0x000e620008000800 */
[----:B--2---:R-:W2:Y:S01]  /*410a0*/  LDL.LU R11, [R1+0x370] ;  /* 0x00037000010b7983 */ /* 0x004ea20000300800 */
[----:B------:R-:W-:Y:S01]  /*410b0*/  ISETP.GE.AND P4, PT, R9, UR36, PT ;  /* 0x0000002409007c0c */ /* 0x000fe2000bf86270 */
[----:B------:R-:W-:Y:S01]  /*410c0*/  IMAD.WIDE R8, R8, 0x2, R2 ;  /* 0x0000000208087825 */ /* 0x000fe200078e0202 */
[----:B------:R-:W-:Y:S01]  /*410d0*/  ISETP.LT.AND P6, PT, R26, UR49, !P6 ;  /* 0x000000311a007c0c */ /* 0x000fe2000f7c1270 */
[----:B------:R-:W0:Y:S02]  /*410e0*/  LDCU UR36, c[0x0][0x39c] ;  /* 0x00007380ff2477ac */ /* 0x000e240008000800 */
[----:B------:R-:W-:Y:S01]  /*410f0*/  IMAD.WIDE R4, R6, 0x2, R24 ;  /* 0x0000000206047825 */ /* 0x000fe200078e0218 */
[----:B------:R1:W-:Y:S01]  /*41100*/  @P5 STG.E.U16 desc[UR10][R8.64], R7 ;  /* 0x0000000708005986 */ /* 0x0003e2000c10150a */
[----:B------:R-:W-:-:S02]  /*41110*/  ISETP.LT.AND P5, PT, R29, UR50, !P0 ;  /* 0x000000321d007c0c */ /* 0x000fc4000c7a1270 */
[----:B------:R-:W-:Y:S01]  /*41120*/  VIADD R10, R28, 0xec ;  /* 0x000000ec1c0a7836 */ /* 0x000fe20000000000 */
[----:B------:R-:W-:-:S04]  /*41130*/  ISETP.LT.AND P0, PT, R26, UR62, !P0 ;  /* 0x0000003e1a007c0c */ /* 0x000fc8000c701270 */
[----:B------:R-:W-:Y:S01]  /*41140*/  ISETP.GE.AND P2, PT, R10, UR37, PT ;  /* 0x000000250a007c0c */ /* 0x000fe2000bf46270 */
[C---:B------:R-:W-:Y:S01]  /*41150*/  VIADD R10, R28.reuse, 0xed ;  /* 0x000000ed1c0a7836 */ /* 0x040fe20000000000 */
[----:B------:R-:W0:Y:S01]  /*41160*/  LDCU UR37, c[0x0][0x398] ;  /* 0x00007300ff2577ac */ /* 0x000e220008000800 */
[----:B-1----:R-:W-:Y:S01]  /*41170*/  VIADD R8, R28, 0xee ;  /* 0x000000ee1c087836 */ /* 0x002fe20000000000 */
[----:B--2---:R1:W-:Y:S01]  /*41180*/  @P3 STG.E.U16 desc[UR10][R4.64], R11 ;  /* 0x0000000b04003986 */ /* 0x0043e2000c10150a */
[----:B------:R-:W-:Y:S02]  /*41190*/  PRMT R20, R11, 0x7632, R20 ;  /* 0x000076320b147816 */ /* 0x000fe40000000014 */
[----:B------:R-:W-:Y:S01]  /*411a0*/  ISETP.GE.AND P3, PT, R10, UR41, PT ;  /* 0x000000290a007c0c */ /* 0x000fe2000bf66270 */
[----:B-1----:R-:W-:-:S04]  /*411b0*/  IMAD.WIDE R4, R6, 0x2, R2 ;  /* 0x0000000206047825 */ /* 0x002fc800078e0202 */
[----:B------:R-:W-:Y:S01]  /*411c0*/  VIADD R11, R6, UR32 ;  /* 0x00000020060b7c36 */ /* 0x000fe20008000000 */
[----:B------:R1:W-:Y:S01]  /*411d0*/  @P6 STG.E.U16 desc[UR10][R4.64], R20 ;  /* 0x0000001404006986 */ /* 0x0003e2000c10150a */
[----:B------:R-:W-:Y:S01]  /*411e0*/  ISETP.LT.AND P6, PT, R29, UR38, !P4 ;  /* 0x000000261d007c0c */ /* 0x000fe2000e7c1270 */
[----:B------:R-:W2:Y:S01]  /*411f0*/  LDCU UR32, c[0x0][0x398] ;  /* 0x00007300ff2077ac */ /* 0x000ea20008000800 */
[----:B------:R-:W-:Y:S01]  /*41200*/  IMAD.WIDE R6, R11, 0x2, R24 ;  /* 0x000000020b067825 */ /* 0x000fe200078e0218 */
[----:B------:R-:W-:Y:S02]  /*41210*/  ISETP.LT.AND P4, PT, R26, UR22, !P4 ;  /* 0x000000161a007c0c */ /* 0x000fe4000e781270 */
[----:B------:R-:W-:Y:S01]  /*41220*/  PRMT R10, R21, 0x7632, R10 ;  /* 0x00007632150a7816 */ /* 0x000fe2000000000a */
[C---:B------:R-:W-:Y:S01]  /*41230*/  VIADD R9, R11.reuse, UR45 ;  /* 0x0000002d0b097c36 */ /* 0x040fe20008000000 */
[----:B------:R0:W-:Y:S01]  /*41240*/  @P5 STG.E.U16 desc[UR10][R6.64], R21 ;  /* 0x0000001506005986 */ /* 0x0001e2000c10150a */
[----:B-1----:R-:W-:Y:S01]  /*41250*/  IMAD.WIDE R4, R11, 0x2, R2 ;  /* 0x000000020b047825 */ /* 0x002fe200078e0202 */
[----:B------:R-:W-:Y:S01]  /*41260*/  ISETP.GE.AND P5, PT, R8, UR35, PT ;  /* 0x0000002308007c0c */ /* 0x000fe2000bfa6270 */
[----:B------:R-:W1:Y:S03]  /*41270*/  LDCU UR22, c[0x0][0x39c] ;  /* 0x00007380ff1677ac */ /* 0x000e660008000800 */
[----:B------:R2:W-:Y:S01]  /*41280*/  @P0 STG.E.U16 desc[UR10][R4.64], R10 ;  /* 0x0000000a04000986 */ /* 0x0005e2000c10150a */
[----:B------:R-:W-:Y:S01]  /*41290*/  VIADD R20, R28, 0xf0 ;  /* 0x000000f01c147836 */ /* 0x000fe20000000000 */
[----:B------:R-:W1:Y:S01]  /*412a0*/  LDCU UR38, c[0x0][0x398] ;  /* 0x00007300ff2677ac */ /* 0x000e620008000800 */
[C---:B0-----:R-:W-:Y:S01]  /*412b0*/  IMAD.WIDE R6, R9.reuse, 0x2, R24 ;  /* 0x0000000209067825 */ /* 0x041fe200078e0218 */
[----:B------:R-:W0:Y:S03]  /*412c0*/  LDCU UR35, c[0x0][0x398] ;  /* 0x00007300ff2377ac */ /* 0x000e260008000800 */
[----:B------:R-:W-:-:S02]  /*412d0*/  VIADD R21, R9, UR43 ;  /* 0x0000002b09157c36 */ /* 0x000fc40008000000 */
[----:B------:R-:W-:Y:S01]  /*412e0*/  IMAD.WIDE R8, R9, 0x2, R2 ;  /* 0x0000000209087825 */ /* 0x000fe200078e0202 */
[----:B--2---:R-:W-:Y:S01]  /*412f0*/  PRMT R5, R27, 0x7632, R5 ;  /* 0x000076321b057816 */ /* 0x004fe20000000005 */
[----:B------:R2:W-:Y:S01]  /*41300*/  @P6 STG.E.U16 desc[UR10][R6.64], R27 ;  /* 0x0000001b06006986 */ /* 0x0005e2000c10150a */
[C---:B------:R-:W-:Y:S01]  /*41310*/  ISETP.LT.AND P6, PT, R29.reuse, UR31, !P2 ;  /* 0x0000001f1d007c0c */ /* 0x040fe2000d7c1270 */
[----:B------:R-:W-:Y:S01]  /*41320*/  VIADD R11, R28, 0xef ;  /* 0x000000ef1c0b7836 */ /* 0x000fe20000000000 */
[C---:B------:R-:W-:Y:S01]  /*41330*/  ISETP.LT.AND P2, PT, R26.reuse, UR33, !P2 ;  /* 0x000000211a007c0c */ /* 0x040fe2000d741270 */
[----:B------:R0:W-:Y:S01]  /*41340*/  @P4 STG.E.U16 desc[UR10][R8.64], R5 ;  /* 0x0000000508004986 */ /* 0x0001e2000c10150a */
[----:B------:R-:W-:Y:S01]  /*41350*/  ISETP.LT.AND P4, PT, R29, UR8, !P3 ;  /* 0x000000081d007c0c */ /* 0x000fe2000df81270 */
[----:B------:R-:W1:Y:S01]  /*41360*/  LDCU UR31, c[0x0][0x398] ;  /* 0x00007300ff1f77ac */ /* 0x000e620008000800 */
[----:B------:R-:W-:Y:S01]  /*41370*/  ISETP.GE.AND P0, PT, R11, UR34, PT ;  /* 0x000000220b007c0c */ /* 0x000fe2000bf06270 */
[C---:B------:R-:W-:Y:S01]  /*41380*/  IMAD.WIDE R10, R21.reuse, 0x2, R24 ;  /* 0x00000002150a7825 */ /* 0x040fe200078e0218 */
[----:B---3--:R-:W-:Y:S01]  /*41390*/  ISETP.LT.AND P3, PT, R26, UR4, !P3 ;  /* 0x000000041a007c0c */ /* 0x008fe2000df61270 */
[----:B------:R-:W3:Y:S02]  /*413a0*/  LDCU UR34, c[0x0][0x398] ;  /* 0x00007300ff2277ac */ /* 0x000ee40008000800 */
[----:B--2---:R-:W-:Y:S01]  /*413b0*/  VIADD R27, R21, UR18 ;  /* 0x00000012151b7c36 */ /* 0x004fe20008000000 */
[----:B------:R-:W2:Y:S01]  /*413c0*/  LDCU UR33, c[0x0][0x398] ;  /* 0x00007300ff2177ac */ /* 0x000ea20008000800 */
[----:B0-----:R-:W-:Y:S01]  /*413d0*/  PRMT R9, R23, 0x7632, R9 ;  /* 0x0000763217097816 */ /* 0x001fe20000000009 */
[----:B------:R-:W-:Y:S01]  /*413e0*/  IMAD.WIDE R4, R21, 0x2, R2 ;  /* 0x0000000215047825 */ /* 0x000fe200078e0202 */
[----:B------:R0:W-:Y:S01]  /*413f0*/  @P6 STG.E.U16 desc[UR10][R10.64], R23 ;  /* 0x000000170a006986 */ /* 0x0001e2000c10150a */
[----:B------:R-:W1:Y:S02]  /*41400*/  LDCU UR18, c[0x0][0x39c] ;  /* 0x00007380ff1277ac */ /* 0x000e640008000800 */
[C---:B------:R-:W-:Y:S01]  /*41410*/  IMAD.WIDE R6, R27.reuse, 0x2, R24 ;  /* 0x000000021b067825 */ /* 0x040fe200078e0218 */
[----:B------:R-:W-:Y:S01]  /*41420*/  @P2 STG.E.U16 desc[UR10][R4.64], R9 ;  /* 0x0000000904002986 */ /* 0x000fe2000c10150a */
[----:B------:R-:W1:Y:S03]  /*41430*/  LDCU UR8, c[0x0][0x3b8] ;  /* 0x00007700ff0877ac */ /* 0x000e660008000800 */
[----:B------:R2:W-:Y:S01]  /*41440*/  @P4 STG.E.U16 desc[UR10][R6.64], R22 ;  /* 0x0000001606004986 */ /* 0x0005e2000c10150a */
[----:B------:R-:W-:Y:S01]  /*41450*/  VIADD R8, R28, 0xf1 ;  /* 0x000000f11c087836 */ /* 0x000fe20000000000 */
[----:B------:R-:W1:Y:S01]  /*41460*/  LDCU UR4, c[0x0][0x3b8] ;  /* 0x00007700ff0477ac */ /* 0x000e620008000800 */
[----:B0-----:R-:W-:Y:S01]  /*41470*/  PRMT R11, R22, 0x7632, R11 ;  /* 0x00007632160b7816 */ /* 0x001fe2000000000b */
[----:B------:R-:W0:Y:S01]  /*41480*/  LDS.128 R4, [R0] ;  /* 0x0000000000047984 */ /* 0x000e220000000c00 */
[----:B--2---:R-:W-:-:S05]  /*41490*/  IMAD.WIDE R22, R27, 0x2, R2 ;  /* 0x000000021b167825 */ /* 0x004fca00078e0202 */
[----:B------:R2:W-:Y:S04]  /*414a0*/  @P3 STG.E.U16 desc[UR10][R22.64], R11 ;  /* 0x0000000b16003986 */ /* 0x0005e8000c10150a */
[----:B--2---:R-:W2:Y:S01]  /*414b0*/  LDL.LU R23, [R1+0x38c] ;  /* 0x00038c0001177983 */ /* 0x004ea20000300800 */
[----:B------:R-:W-:Y:S01]  /*414c0*/  ISETP.LT.AND P4, PT, R29, UR6, !P5 ;  /* 0x000000061d007c0c */ /* 0x000fe2000ef81270 */
[----:B------:R-:W-:Y:S01]  /*414d0*/  VIADD R27, R27, UR20 ;  /* 0x000000141b1b7c36 */ /* 0x000fe20008000000 */
[----:B------:R-:W-:Y:S01]  /*414e0*/  ISETP.GE.AND P2, PT, R8, UR29, PT ;  /* 0x0000001d08007c0c */ /* 0x000fe2000bf46270 */
[----:B------:R-:W0:Y:S02]  /*414f0*/  LDCU UR20, c[0x0][0x398] ;  /* 0x00007300ff1477ac */ /* 0x000e240008000800 */
[----:B------:R-:W-:Y:S01]  /*41500*/  IMAD.WIDE R8, R27, 0x2, R24 ;  /* 0x000000021b087825 */ /* 0x000fe200078e0218 */
[----:B------:R-:W-:Y:S01]  /*41510*/  ISETP.LT.AND P5, PT, R26, UR28, !P5 ;  /* 0x0000001c1a007c0c */ /* 0x000fe2000efa1270 */
[----:B------:R-:W0:Y:S01]  /*41520*/  LDCU UR28, c[0x0][0x398] ;  /* 0x00007300ff1c77ac */ /* 0x000e220008000800 */
[----:B------:R-:W-:Y:S01]  /*41530*/  ISETP.LT.AND P3, PT, R29, UR42, !P0 ;  /* 0x0000002a1d007c0c */ /* 0x000fe2000c761270 */
[----:B------:R-:W-:Y:S01]  /*41540*/  IMAD.WIDE R10, R27, 0x2, R2 ;  /* 0x000000021b0a7825 */ /* 0x000fe200078e0202 */
[----:B------:R-:W-:Y:S01]  /*41550*/  ISETP.GE.AND P6, PT, R20, UR40, PT ;  /* 0x0000002814007c0c */ /* 0x000fe2000bfc6270 */
[----:B------:R-:W0:Y:S01]  /*41560*/  LDCU UR29, c[0x0][0x398] ;  /* 0x00007300ff1d77ac */ /* 0x000e220008000800 */
[----:B------:R-:W0:Y:S01]  /*41570*/  LDCU UR6, c[0x0][0x3b8] ;  /* 0x00007700ff0677ac */ /* 0x000e220008000800 */
[----:B--2---:R2:W-:Y:S04]  /*41580*/  @P4 STG.E.U16 desc[UR10][R8.64], R23 ;  /* 0x0000001708004986 */ /* 0x0045e8000c10150a */
[----:B--2---:R-:W2:Y:S01]  /*41590*/  LDL.LU R8, [R1+0x37c] ;  /* 0x00037c0001087983 */ /* 0x004ea20000300800 */
[----:B------:R-:W-:Y:S01]  /*415a0*/  VIADD R20, R28, 0xf2 ;  /* 0x000000f21c147836 */ /* 0x000fe20000000000 */
[----:B------:R-:W-:Y:S01]  /*415b0*/  PRMT R21, R23, 0x7632, R21 ;  /* 0x0000763217157816 */ /* 0x000fe20000000015 */
[----:B------:R-:W-:-:S02]  /*415c0*/  IMAD.MOV.U32 R9, RZ, RZ, R26 ;  /* 0x000000ffff097224 */ /* 0x000fc400078e001a */
[----:B------:R-:W-:Y:S01]  /*415d0*/  VIADD R27, R27, UR30 ;  /* 0x0000001e1b1b7c36 */ /* 0x000fe20008000000 */
[----:B------:R-:W-:Y:S01]  /*415e0*/  ISETP.GE.AND P4, PT, R20, UR36, PT ;  /* 0x0000002414007c0c */ /* 0x000fe2000bf86270 */
[----:B------:R0:W-:Y:S01]  /*415f0*/  @P5 STG.E.U16 desc[UR10][R10.64], R21 ;  /* 0x000000150a005986 */ /* 0x0001e2000c10150a */
[----:B------:R-:W-:Y:S01]  /*41600*/  ISETP.LT.AND P0, PT, R9, UR44, !P0 ;  /* 0x0000002c09007c0c */ /* 0x000fe2000c701270 */
[----:B------:R-:W-:Y:S01]  /*41610*/  VIADD R26, R28, 0xf3 ;  /* 0x000000f31c1a7836 */ /* 0x000fe20000000000 */
[----:B------:R-:W-:Y:S01]  /*41620*/  ISETP.LT.AND P5, PT, R29, UR46, !P6 ;  /* 0x0000002e1d007c0c */ /* 0x000fe2000f7a1270 */
[C---:B------:R-:W-:Y:S01]  /*41630*/  VIADD R23, R27.reuse, UR14 ;  /* 0x0000000e1b177c36 */ /* 0x040fe20008000000 */
[----:B------:R-:W1:Y:S01]  /*41640*/  LDCU UR30, c[0x0][0x398] ;  /* 0x00007300ff1e77ac */ /* 0x000e620008000800 */
[----:B------:R-:W1:Y:S01]  /*41650*/  LDCU UR14, c[0x0][0x3b8] ;  /* 0x00007700ff0e77ac */ /* 0x000e620008000800 */
[----:B0-----:R-:W-:-:S04]  /*41660*/  IMAD.WIDE R20, R27, 0x2, R24 ;  /* 0x000000021b147825 */ /* 0x001fc800078e0218 */
[----:B------:R-:W-:Y:S01]  /*41670*/  IMAD.WIDE R10, R23, 0x2, R24 ;  /* 0x00000002170a7825 */ /* 0x000fe200078e0218 */
[----:B--2---:R0:W-:Y:S01]  /*41680*/  @P3 STG.E.U16 desc[UR10][R20.64], R8 ;  /* 0x0000000814003986 */ /* 0x0041e2000c10150a */
[----:B------:R-:W-:Y:S02]  /*41690*/  PRMT R22, R8, 0x7632, R22 ;  /* 0x0000763208167816 */ /* 0x000fe40000000016 */
[----:B0-----:R-:W-:Y:S02]  /*416a0*/  IMAD.MOV.U32 R21, RZ, RZ, R9 ;  /* 0x000000ffff157224 */ /* 0x001fe400078e0009 */
[----:B------:R-:W-:-:S03]  /*416b0*/  IMAD.WIDE R8, R27, 0x2, R2 ;  /* 0x000000021b087825 */ /* 0x000fc600078e0202 */
[----:B------:R-:W-:Y:S02]  /*416c0*/  ISETP.LT.AND P6, PT, R21, UR47, !P6 ;  /* 0x0000002f15007c0c */ /* 0x000fe4000f7c1270 */
[----:B------:R0:W-:Y:S01]  /*416d0*/  @P0 STG.E.U16 desc[UR10][R8.64], R22 ;  /* 0x0000001608000986 */ /* 0x0001e2000c10150a */
[----:B------:R-:W-:-:S03]  /*416e0*/  ISETP.LT.AND P0, PT, R29, UR39, !P2 ;  /* 0x000000271d007c0c */ /* 0x000fc6000d701270 */
[----:B------:R2:W-:Y:S01]  /*416f0*/  @P5 STG.E.U16 desc[UR10][R10.64], R12 ;  /* 0x0000000c0a005986 */ /* 0x0005e2000c10150a */
[----:B-1----:R-:W-:Y:S01]  /*41700*/  ISETP.GE.AND P3, PT, R26, UR22, PT ;  /* 0x000000161a007c0c */ /* 0x002fe2000bf66270 */
[----:B------:R-:W1:Y:S01]  /*41710*/  LDCU UR22, c[0x0][0x398] ;  /* 0x00007300ff1677ac */ /* 0x000e620008000800 */
[----:B0-----:R-:W-:Y:S02]  /*41720*/  IMAD.MOV.U32 R22, RZ, RZ, R21 ;  /* 0x000000ffff167224 */ /* 0x001fe400078e0015 */
[----:B--2---:R-:W-:Y:S02]  /*41730*/  IMAD.MOV.U32 R10, RZ, RZ, R29 ;  /* 0x000000ffff0a7224 */ /* 0x004fe400078e001d */
[C---:B------:R-:W-:Y:S01]  /*41740*/  VIADD R29, R23.reuse, UR24 ;  /* 0x00000018171d7c36 */ /* 0x040fe20008000000 */
[----:B------:R-:W-:Y:S01]  /*41750*/  PRMT R9, R12, 0x7632, R9 ;  /* 0x000076320c097816 */ /* 0x000fe20000000009 */
[----:B------:R-:W-:Y:S01]  /*41760*/  IMAD.WIDE R20, R23, 0x2, R2 ;  /* 0x0000000217147825 */ /* 0x000fe200078e0202 */
[----:B------:R-:W-:Y:S01]  /*41770*/  ISETP.LT.AND P2, PT, R22, UR37, !P2 ;  /* 0x0000002516007c0c */ /* 0x000fe2000d741270 */
[----:B------:R-:W0:Y:S02]  /*41780*/  LDCU UR24, c[0x0][0x398] ;  /* 0x00007300ff1877ac */ /* 0x000e240008000800 */
[C---:B------:R-:W-:Y:S01]  /*41790*/  IMAD.WIDE R26, R29.reuse, 0x2, R24 ;  /* 0x000000021d1a7825 */ /* 0x040fe200078e0218 */
[----:B------:R-:W-:Y:S03]  /*417a0*/  @P6 STG.E.U16 desc[UR10][R20.64], R9 ;  /* 0x0000000914006986 */ /* 0x000fe6000c10150a */
[----:B------:R-:W-:Y:S01]  /*417b0*/  VIADD R8, R28, 0xf4 ;  /* 0x000000f41c087836 */ /* 0x000fe20000000000 */
[----:B------:R2:W-:Y:S01]  /*417c0*/  @P0 STG.E.U16 desc[UR10][R26.64], R4 ;  /* 0x000000041a000986 */ /* 0x0005e2000c10150a */
[----:B------:R-:W-:Y:S01]  /*417d0*/  ISETP.LT.AND P6, PT, R10, UR32, !P4 ;  /* 0x000000200a007c0c */ /* 0x000fe2000e7c1270 */
[----:B------:R-:W-:Y:S01]  /*417e0*/  VIADD R11, R29, UR26 ;  /* 0x0000001a1d0b7c36 */ /* 0x000fe20008000000 */
[----:B------:R-:W-:Y:S01]  /*417f0*/  PRMT R12, R4, 0x7632, R12 ;  /* 0x00007632040c7816 */ /* 0x000fe2000000000c */
[----:B------:R-:W0:Y:S01]  /*41800*/  LDCU UR32, c[0x0][0x398] ;  /* 0x00007300ff2077ac */ /* 0x000e220008000800 */
[----:B------:R-:W-:Y:S01]  /*41810*/  ISETP.GE.AND P5, PT, R8, UR18, PT ;  /* 0x0000001208007c0c */ /* 0x000fe2000bfa6270 */
[----:B------:R-:W-:-:S02]  /*41820*/  VIADD R8, R28, 0xf5 ;  /* 0x000000f51c087836 */ /* 0x000fc40000000000 */
[----:B--2---:R-:W-:Y:S01]  /*41830*/  IMAD.MOV.U32 R26, RZ, RZ, R22 ;  /* 0x000000ffff1a7224 */ /* 0x004fe200078e0016 */
[----:B----4-:R-:W-:Y:S01]  /*41840*/  PRMT R20, R13, 0x7632, R20 ;  /* 0x000076320d147816 */ /* 0x010fe20000000014 */
[----:B------:R-:W-:Y:S01]  /*41850*/  IMAD.WIDE R22, R29, 0x2, R2 ;  /* 0x000000021d167825 */ /* 0x000fe200078e0202 */
[----:B------:R-:W2:Y:S02]  /*41860*/  LDCU UR18, c[0x0][0x3b8] ;  /* 0x00007700ff1277ac */ /* 0x000ea40008000800 */
[----:B------:R-:W-:Y:S01]  /*41870*/  ISETP.LT.AND P4, PT, R26, UR38, !P4 ;  /* 0x000000261a007c0c */ /* 0x000fe2000e781270 */
[----:B------:R-:W-:Y:S01]  /*41880*/  IMAD.MOV.U32 R29, RZ, RZ, R10 ;  /* 0x000000ffff1d7224 */ /* 0x000fe200078e000a */
[----:B------:R-:W-:Y:S01]  /*41890*/  ISETP.GE.AND P0, PT, R8, UR7, PT ;  /* 0x0000000708007c0c */ /* 0x000fe2000bf06270 */
[----:B------:R4:W-:Y:S01]  /*418a0*/  @P2 STG.E.U16 desc[UR10][R22.64], R12 ;  /* 0x0000000c16002986 */ /* 0x0009e2000c10150a */
[----:B------:R-:W-:Y:S01]  /*418b0*/  IMAD.WIDE R8, R11, 0x2, R24 ;  /* 0x000000020b087825 */ /* 0x000fe200078e0218 */
[----:B------:R-:W0:Y:S01]  /*418c0*/  LDCU UR26, c[0x0][0x398] ;  /* 0x00007300ff1a77ac */ /* 0x000e220008000800 */
[----:B------:R-:W-:-:S02]  /*418d0*/  ISETP.LT.AND P2, PT, R29, UR31, !P3 ;  /* 0x0000001f1d007c0c */ /* 0x000fc4000df41270 */
[C---:B------:R-:W-:Y:S01]  /*418e0*/  VIADD R21, R11.reuse, UR27 ;  /* 0x0000001b0b157c36 */ /* 0x040fe20008000000 */
[----:B---3--:R-:W-:Y:S01]  /*418f0*/  ISETP.LT.AND P3, PT, R26, UR34, !P3 ;  /* 0x000000221a007c0c */ /* 0x008fe2000df61270 */
[----:B------:R-:W-:Y:S01]  /*41900*/  IMAD.WIDE R10, R11, 0x2, R2 ;  /* 0x000000020b0a7825 */ /* 0x000fe200078e0202 */
[----:B------:R3:W-:Y:S01]  /*41910*/  @P6 STG.E.U16 desc[UR10][R8.64], R13 ;  /* 0x0000000d08006986 */ /* 0x0007e2000c10150a */
[----:B------:R-:W0:Y:S02]  /*41920*/  LDCU UR27, c[0x0][0x398] ;  /* 0x00007300ff1b77ac */ /* 0x000e240008000800 */
[----:B------:R-:W-:Y:S01]  /*41930*/  VIADD R4, R28, 0xf6 ;  /* 0x000000f61c047836 */ /* 0x000fe20000000000 */
[----:B------:R0:W-:Y:S01]  /*41940*/  @P4 STG.E.U16 desc[UR10][R10.64], R20 ;  /* 0x000000140a004986 */ /* 0x0001e2000c10150a */
[----:B------:R-:W-:Y:S01]  /*41950*/  ISETP.LT.AND P4, PT, R29, UR33, !P5 ;  /* 0x000000211d007c0c */ /* 0x000fe2000ef81270 */
[C---:B----4-:R-:W-:Y:S01]  /*41960*/  IMAD.WIDE R22, R21.reuse, 0x2, R24 ;  /* 0x0000000215167825 */ /* 0x050fe200078e0218 */
[----:B------:R-:W-:Y:S01]  /*41970*/  ISETP.LT.AND P5, PT, R26, UR35, !P5 ;  /* 0x000000231a007c0c */ /* 0x000fe2000efa1270 */
[----:B------:R-:W4:Y:S01]  /*41980*/  LDCU UR7, c[0x0][0x3b8] ;  /* 0x00007700ff0777ac */ /* 0x000f220008000800 */
[----:B------:R-:W-:Y:S01]  /*41990*/  ISETP.GE.AND P6, PT, R4, UR21, PT ;  /* 0x0000001504007c0c */ /* 0x000fe2000bfc6270 */
[----:B------:R-:W-:Y:S01]  /*419a0*/  VIADD R27, R21, UR8 ;  /* 0x00000008151b7c36 */ /* 0x000fe20008000000 */
[----:B---3--:R-:W-:Y:S01]  /*419b0*/  PRMT R13, R5, 0x7632, R13 ;  /* 0x00007632050d7816 */ /* 0x008fe2000000000d */
[----:B------:R-:W-:Y:S01]  /*419c0*/  IMAD.WIDE R8, R21, 0x2, R2 ;  /* 0x0000000215087825 */ /* 0x000fe200078e0202 */
[----:B------:R3:W-:Y:S01]  /*419d0*/  @P2 STG.E.U16 desc[UR10][R22.64], R5 ;  /* 0x0000000516002986 */ /* 0x0007e2000c10150a */
[----:B------:R-:W1:Y:S02]  /*419e0*/  LDCU UR21, c[0x0][0x398] ;  /* 0x00007300ff1577ac */ /* 0x000e640008000800 */
[----:B------:R-:W-:Y:S01]  /*419f0*/  VIADD R4, R28, 0xf7 ;  /* 0x000000f71c047836 */ /* 0x000fe20000000000 */
[----:B------:R2:W-:Y:S01]  /*41a00*/  @P3 STG.E.U16 desc[UR10][R8.64], R13 ;  /* 0x0000000d08003986 */ /* 0x0005e2000c10150a */
[----:B0-----:R-:W-:Y:S01]  /*41a10*/  IMAD.WIDE R10, R27, 0x2, R24 ;  /* 0x000000021b0a7825 */ /* 0x001fe200078e0218 */
[----:B------:R-:W-:Y:S01]  /*41a20*/  ISETP.LT.AND P3, PT, R29, UR20, !P0 ;  /* 0x000000141d007c0c */ /* 0x000fe2000c761270 */
[----:B------:R-:W0:Y:S01]  /*41a30*/  LDCU UR31, c[0x0][0x398] ;  /* 0x00007300ff1f77ac */ /* 0x000e220008000800 */
[----:B------:R-:W-:Y:S01]  /*41a40*/  ISETP.GE.AND P2, PT, R4, UR5, PT ;  /* 0x0000000504007c0c */ /* 0x000fe2000bf46270 */
[----:B------:R-:W-:Y:S01]  /*41a50*/  VIADD R12, R28, 0xf8 ;  /* 0x000000f81c0c7836 */ /* 0x000fe20000000000 */
[----:B------:R0:W-:Y:S01]  /*41a60*/  @P4 STG.E.U16 desc[UR10][R10.64], R14 ;  /* 0x0000000e0a004986 */ /* 0x0001e2000c10150a */
[----:B------:R-:W0:Y:S01]  /*41a70*/  LDCU UR8, c[0x0][0x3b8] ;  /* 0x00007700ff0877ac */ /* 0x000e220008000800 */
[----:B---3--:R-:W-:Y:S01]  /*41a80*/  IMAD.WIDE R4, R27, 0x2, R2 ;  /* 0x000000021b047825 */ /* 0x008fe200078e0202 */
[----:B------:R-:W3:Y:S01]  /*41a90*/  LDCU UR33, c[0x0][0x398] ;  /* 0x00007300ff2177ac */ /* 0x000ee20008000800 */
[----:B--2---:R-:W-:-:S02]  /*41aa0*/  PRMT R9, R14, 0x7632, R9 ;  /* 0x000076320e097816 */ /* 0x004fc40000000009 */
[----:B------:R-:W-:Y:S02]  /*41ab0*/  VIADD R8, R28, 0xf9 ;  /* 0x000000f91c087836 */ /* 0x000fe40000000000 */
[----:B------:R-:W-:Y:S01]  /*41ac0*/  VIADD R27, R27, UR4 ;  /* 0x000000041b1b7c36 */ /* 0x000fe20008000000 */
[----:B------:R-:W-:Y:S01]  /*41ad0*/  ISETP.LT.AND P4, PT, R26, UR28, !P0 ;  /* 0x0000001c1a007c0c */ /* 0x000fe2000c781270 */
[----:B------:R2:W-:Y:S01]  /*41ae0*/  @P5 STG.E.U16 desc[UR10][R4.64], R9 ;  /* 0x0000000904005986 */ /* 0x0005e2000c10150a */
[----:B------:R-:W-:Y:S01]  /*41af0*/  ISETP.GE.AND P0, PT, R12, UR25, PT ;  /* 0x000000190c007c0c */ /* 0x000fe2000bf06270 */
[C---:B------:R-:W-:Y:S01]  /*41b00*/  IMAD.WIDE R12, R27.reuse, 0x2, R24 ;  /* 0x000000021b0c7825 */ /* 0x040fe200078e0218 */
[----:B------:R-:W-:Y:S01]  /*41b10*/  ISETP.GE.AND P5, PT, R8, UR13, PT ;  /* 0x0000000d08007c0c */ /* 0x000fe2000bfa6270 */
[----:B------:R-:W3:Y:S01]  /*41b20*/  LDCU UR20, c[0x0][0x398] ;  /* 0x00007300ff1477ac */ /* 0x000ee20008000800 */
[----:B------:R0:W3:Y:S01]  /*41b30*/  LDS.128 R8, [R0+0x400] ;  /* 0x0004000000087984 */ /* 0x0000e20000000c00 */
[----:B------:R-:W-:Y:S01]  /*41b40*/  IMAD.WIDE R20, R27, 0x2, R2 ;  /* 0x000000021b147825 */ /* 0x000fe200078e0202 */
[----:B------:R-:W3:Y:S02]  /*41b50*/  LDCU UR13, c[0x0][0x398] ;  /* 0x00007300ff0d77ac */ /* 0x000ee40008000800 */
[----:B------:R4:W-:Y:S01]  /*41b60*/  @P3 STG.E.U16 desc[UR10][R12.64], R6 ;  /* 0x000000060c003986 */ /* 0x0009e2000c10150a */
[----:B------:R-:W-:-:S02]  /*41b70*/  ISETP.LT.AND P3, PT, R29, UR29, !P6 ;  /* 0x0000001d1d007c0c */ /* 0x000fc4000f761270 */
[----:B-1----:R-:W-:Y:S01]  /*41b80*/  ISETP.LT.AND P6, PT, R26, UR22, !P6 ;  /* 0x000000161a007c0c */ /* 0x002fe2000f7c1270 */
[----:B0-----:R-:W-:Y:S01]  /*41b90*/  VIADD R14, R28, 0xfa ;  /* 0x000000fa1c0e7836 */ /* 0x001fe20000000000 */
[----:B--2---:R-:W-:Y:S01]  /*41ba0*/  PRMT R5, R6, 0x7632, R5 ;  /* 0x0000763206057816 */ /* 0x004fe20000000005 */
[----:B------:R-:W-:Y:S01]  /*41bb0*/  VIADD R27, R27, UR6 ;  /* 0x000000061b1b7c36 */ /* 0x000fe20008000000 */
[----:B------:R-:W0:Y:S03]  /*41bc0*/  LDCU UR4, c[0x0][0x3b8] ;  /* 0x00007700ff0477ac */ /* 0x000e260008000800 */
[----:B------:R1:W-:Y:S01]  /*41bd0*/  @P4 STG.E.U16 desc[UR10][R20.64], R5 ;  /* 0x0000000514004986 */ /* 0x0003e2000c10150a */
[----:B------:R-:W-:Y:S01]  /*41be0*/  VIADD R0, R28, 0xfb ;  /* 0x000000fb1c007836 */ /* 0x000fe20000000000 */
[----:B----4-:R-:W-:Y:S01]  /*41bf0*/  PRMT R6, R15, 0x7632, R6 ;  /* 0x000076320f067816 */ /* 0x010fe20000000006 */
[----:B------:R-:W-:Y:S01]  /*41c00*/  IMAD.WIDE R12, R27, 0x2, R2 ;  /* 0x000000021b0c7825 */ /* 0x000fe200078e0202 */
[----:B------:R-:W-:Y:S01]  /*41c10*/  ISETP.LT.AND P4, PT, R29, UR24, !P2 ;  /* 0x000000181d007c0c */ /* 0x000fe2000d781270 */
[----:B------:R-:W2:Y:S01]  /*41c20*/  LDCU UR22, c[0x0][0x398] ;  /* 0x00007300ff1677ac */ /* 0x000ea20008000800 */
[C---:B------:R-:W-:Y:S01]  /*41c30*/  ISETP.LT.AND P2, PT, R26.reuse, UR30, !P2 ;  /* 0x0000001e1a007c0c */ /* 0x040fe2000d741270 */
[----:B------:R-:W4:Y:S01]  /*41c40*/  LDCU UR5, c[0x0][0x3b8] ;  /* 0x00007700ff0577ac */ /* 0x000f220008000800 */
[C---:B-1----:R-:W-:Y:S01]  /*41c50*/  IMAD.WIDE R4, R27.reuse, 0x2, R24 ;  /* 0x000000021b047825 */ /* 0x042fe200078e0218 */
[----:B------:R-:W1:Y:S04]  /*41c60*/  LDCU UR6, c[0x0][0x3b8] ;  /* 0x00007700ff0677ac */ /* 0x000e680008000800 */
[----:B------:R0:W-:Y:S01]  /*41c70*/  @P3 STG.E.U16 desc[UR10][R4.64], R15 ;  /* 0x0000000f04003986 */ /* 0x0001e2000c10150a */
[----:B------:R-:W-:Y:S01]  /*41c80*/  VIADD R21, R27, UR14 ;  /* 0x0000000e1b157c36 */ /* 0x000fe20008000000 */
[----:B------:R-:W-:Y:S01]  /*41c90*/  PRMT R20, R7, 0x7632, R20 ;  /* 0x0000763207147816 */ /* 0x000fe20000000014 */
[----:B------:R-:W1:Y:S01]  /*41ca0*/  LDCU UR14, c[0x0][0x398] ;  /* 0x00007300ff0e77ac */ /* 0x000e620008000800 */
[----:B------:R2:W-:Y:S01]  /*41cb0*/  @P6 STG.E.U16 desc[UR10][R12.64], R6 ;  /* 0x000000060c006986 */ /* 0x0005e2000c10150a */
[----:B------:R-:W-:Y:S01]  /*41cc0*/  ISETP.LT.AND P6, PT, R29, UR32, !P0 ;  /* 0x000000201d007c0c */ /* 0x000fe2000c7c1270 */
[----:B------:R-:W-:Y:S01]  /*41cd0*/  IMAD.WIDE R22, R21, 0x2, R24 ;  /* 0x0000000215167825 */ /* 0x000fe200078e0218 */
[----:B------:R-:W-:-:S03]  /*41ce0*/  ISETP.LT.AND P0, PT, R26, UR26, !P0 ;  /* 0x0000001a1a007c0c */ /* 0x000fc6000c701270 */
[C---:B------:R-:W-:Y:S02]  /*41cf0*/  VIADD R27, R21.reuse, UR18 ;  /* 0x00000012151b7c36 */ /* 0x040fe40008000000 */
[----:B0-----:R-:W-:Y:S01]  /*41d00*/  IMAD.WIDE R4, R21, 0x2, R2 ;  /* 0x0000000215047825 */ /* 0x001fe200078e0202 */
[----:B------:R0:W-:Y:S01]  /*41d10*/  @P4 STG.E.U16 desc[UR10][R22.64], R7 ;  /* 0x0000000716004986 */ /* 0x0001e2000c10150a */
[----:B------:R-:W-:Y:S01]  /*41d20*/  ISETP.GE.AND P3, PT, R14, UR23, PT ;  /* 0x000000170e007c0c */ /* 0x000fe2000bf66270 */
[----:B------:R-:W1:Y:S01]  /*41d30*/  LDCU UR18, c[0x0][0x398] ;  /* 0x00007300ff1277ac */ /* 0x000e620008000800 */
[----:B--2---:R-:W-:Y:S01]  /*41d40*/  IMAD.WIDE R12, R27, 0x2, R24 ;  /* 0x000000021b0c7825 */ /* 0x004fe200078e0218 */
[----:B------:R2:W-:Y:S01]  /*41d50*/  @P2 STG.E.U16 desc[UR10][R4.64], R20 ;  /* 0x0000001404002986 */ /* 0x0005e2000c10150a */
[----:B------:R-:W-:Y:S02]  /*41d60*/  ISETP.LT.AND P2, PT, R29, UR21, !P5 ;  /* 0x000000151d007c0c */ /* 0x000fe4000ef41270 */
[----:B------:R-:W-:Y:S01]  /*41d70*/  ISETP.LT.AND P5, PT, R26, UR27, !P5 ;  /* 0x0000001b1a007c0c */ /* 0x000fe2000efa1270 */
[----:B------:R-:W-:Y:S01]  /*41d80*/  IMAD.WIDE R14, R27, 0x2, R2 ;  /* 0x000000021b0e7825 */ /* 0x000fe200078e0202 */
[----:B------:R-:W-:Y:S01]  /*41d90*/  PRMT R6, R16, 0x7632, R6 ;  /* 0x0000763210067816 */ /* 0x000fe20000000006 */
[----:B------:R1:W-:Y:S01]  /*41da0*/  @P6 STG.E.U16 desc[UR10][R12.64], R16 ;  /* 0x000000100c006986 */ /* 0x0003e2000c10150a */
[----:B------:R-:W-:Y:S01]  /*41db0*/  ISETP.GE.AND P4, PT, R0, UR9, PT ;  /* 0x0000000900007c0c */ /* 0x000fe2000bf86270 */
[----:B------:R-:W-:Y:S01]  /*41dc0*/  VIADD R0, R28, 0xfc ;  /* 0x000000fc1c007836 */ /* 0x000fe20000000000 */
[----:B------:R-:W-:Y:S01]  /*41dd0*/  ISETP.LT.AND P6, PT, R29, UR31, !P3 ;  /* 0x0000001f1d007c0c */ /* 0x000fe2000dfc1270 */
[----:B0-----:R-:W-:Y:S01]  /*41de0*/  VIADD R7, R27, UR7 ;  /* 0x000000071b077c36 */ /* 0x001fe20008000000 */
[----:B------:R0:W-:Y:S01]  /*41df0*/  @P0 STG.E.U16 desc[UR10][R14.64], R6 ;  /* 0x000000060e000986 */ /* 0x0001e2000c10150a */
[----:B------:R-:W4:Y:S01]  /*41e00*/  LDCU UR9, c[0x0][0x398] ;  /* 0x00007300ff0977ac */ /* 0x000f220008000800 */
[----:B------:R-:W-:Y:S01]  /*41e10*/  ISETP.GE.AND P0, PT, R0, UR19, PT ;  /* 0x0000001300007c0c */ /* 0x000fe2000bf06270 */
[C---:B------:R-:W-:Y:S01]  /*41e20*/  VIADD R21, R7.reuse, UR8 ;  /* 0x0000000807157c36 */ /* 0x040fe20008000000 */
[----:B---3--:R-:W-:Y:S01]  /*41e30*/  PRMT R0, R8, 0x7632, R0 ;  /* 0x0000763208007816 */ /* 0x008fe20000000000 */
[--C-:B--2---:R-:W-:Y:S01]  /*41e40*/  IMAD.WIDE R4, R7, 0x2, R24.reuse ;  /* 0x0000000207047825 */ /* 0x104fe200078e0218 */
[----:B------:R-:W-:Y:S01]  /*41e50*/  ISETP.LT.AND P3, PT, R26, UR33, !P3 ;  /* 0x000000211a007c0c */ /* 0x000fe2000df61270 */
[----:B------:R-:W2:Y:S02]  /*41e60*/  LDCU UR8, c[0x0][0x398] ;  /* 0x00007300ff0877ac */ /* 0x000ea40008000800 */
[----:B-1----:R-:W-:Y:S01]  /*41e70*/  IMAD.WIDE R12, R21, 0x2, R24 ;  /* 0x00000002150c7825 */ /* 0x002fe200078e0218 */
[----:B------:R-:W1:Y:S03]  /*41e80*/  LDCU UR7, c[0x0][0x3b8] ;  /* 0x00007700ff0777ac */ /* 0x000e660008000800 */
[----:B0-----:R-:W-:Y:S01]  /*41e90*/  IMAD.WIDE R6, R7, 0x2, R2 ;  /* 0x0000000207067825 */ /* 0x001fe200078e0202 */
[----:B------:R0:W-:Y:S03]  /*41ea0*/  @P2 STG.E.U16 desc[UR10][R4.64], R8 ;  /* 0x0000000804002986 */ /* 0x0001e6000c10150a */
[----:B------:R-:W-:Y:S01]  /*41eb0*/  VIADD R14, R28, 0xfd ;  /* 0x000000fd1c0e7836 */ /* 0x000fe20000000000 */
[----:B------:R3:W-:Y:S01]  /*41ec0*/  @P5 STG.E.U16 desc[UR10][R6.64], R0 ;  /* 0x0000000006005986 */ /* 0x0007e2000c10150a */
[----:B------:R-:W-:Y:S01]  /*41ed0*/  ISETP.LT.AND P5, PT, R29, UR20, !P4 ;  /* 0x000000141d007c0c */ /* 0x000fe2000e7a1270 */
[----:B------:R-:W-:Y:S01]  /*41ee0*/  VIADD R15, R21, UR4 ;  /* 0x00000004150f7c36 */ /* 0x000fe20008000000 */
[----:B------:R-:W-:Y:S01]  /*41ef0*/  ISETP.LT.AND P4, PT, R26, UR13, !P4 ;  /* 0x0000000d1a007c0c */ /* 0x000fe2000e781270 */
[----:B------:R1:W-:Y:S01]  /*41f00*/  @P6 STG.E.U16 desc[UR10][R12.64], R17 ;  /* 0x000000110c006986 */ /* 0x0003e2000c10150a */
[----:B------:R-:W-:Y:S01]  /*41f10*/  ISETP.GE.AND P2, PT, R14, UR17, PT ;  /* 0x000000110e007c0c */ /* 0x000fe2000bf46270 */
[----:B------:R-:W2:Y:S01]  /*41f20*/  LDCU UR17, c[0x0][0x398] ;  /* 0x00007300ff1177ac */ /* 0x000ea20008000800 */
[----:B------:R-:W-:Y:S01]  /*41f30*/  ISETP.LT.AND P6, PT, R29, UR22, !P0 ;  /* 0x000000161d007c0c */ /* 0x000fe2000c7c1270 */
[----:B----4-:R-:W-:Y:S01]  /*41f40*/  VIADD R23, R15, UR5 ;  /* 0x000000050f177c36 */ /* 0x010fe20008000000 */
[----:B------:R-:W-:Y:S01]  /*41f50*/  PRMT R16, R17, 0x7632, R16 ;  /* 0x0000763211107816 */ /* 0x000fe20000000010 */
[----:B------:R-:W4:Y:S01]  /*41f60*/  LDCU UR4, c[0x0][0x3b8] ;  /* 0x00007700ff0477ac */ /* 0x000f220008000800 */
[----:B0-----:R-:W-:Y:S01]  /*41f70*/  IMAD.WIDE R4, R21, 0x2, R2 ;  /* 0x0000000215047825 */ /* 0x001fe200078e0202 */
[----:B---3--:R-:W-:-:S03]  /*41f80*/  PRMT R0, R9, 0x7632, R0 ;  /* 0x0000763209007816 */ /* 0x008fc60000000000 */
[C---:B------:R-:W-:Y:S01]  /*41f90*/  IMAD.WIDE R6, R15.reuse, 0x2, R24 ;  /* 0x000000020f067825 */ /* 0x040fe200078e0218 */
[----:B------:R0:W-:Y:S03]  /*41fa0*/  @P3 STG.E.U16 desc[UR10][R4.64], R16 ;  /* 0x0000001004003986 */ /* 0x0001e6000c10150a */
[----:B------:R-:W-:Y:S02]  /*41fb0*/  VIADD R28, R28, 0xfe ;  /* 0x000000fe1c1c7836 */ /* 0x000fe40000000000 */
[----:B-1----:R-:W-:Y:S01]  /*41fc0*/  IMAD.WIDE R12, R15, 0x2, R2 ;  /* 0x000000020f0c7825 */ /* 0x002fe200078e0202 */
[----:B------:R-:W-:Y:S03]  /*41fd0*/  @P5 STG.E.U16 desc[UR10][R6.64], R9 ;  /* 0x0000000906005986 */ /* 0x000fe6000c10150a */
[C---:B------:R-:W-:Y:S01]  /*41fe0*/  IMAD.WIDE R14, R23.reuse, 0x2, R24 ;  /* 0x00000002170e7825 */ /* 0x040fe200078e0218 */
[----:B------:R-:W-:Y:S01]  /*41ff0*/  ISETP.GE.AND P3, PT, R28, UR15, PT ;  /* 0x0000000f1c007c0c */ /* 0x000fe2000bf66270 */
[----:B------:R1:W-:Y:S01]  /*42000*/  @P4 STG.E.U16 desc[UR10][R12.64], R0 ;  /* 0x000000000c004986 */ /* 0x0003e2000c10150a */
[----:B------:R-:W-:Y:S01]  /*42010*/  ISETP.LT.AND P0, PT, R26, UR14, !P0 ;  /* 0x0000000e1a007c0c */ /* 0x000fe2000c701270 */
[----:B------:R-:W-:-:S02]  /*42020*/  VIADD R17, R23, UR6 ;  /* 0x0000000617117c36 */ /* 0x000fc40008000000 */
[----:B------:R3:W-:Y:S01]  /*42030*/  @P6 STG.E.U16 desc[UR10][R14.64], R18 ;  /* 0x000000120e006986 */ /* 0x0007e2000c10150a */
[C---:B------:R-:W-:Y:S02]  /*42040*/  ISETP.LT.AND P6, PT, R29.reuse, UR9, !P2 ;  /* 0x000000091d007c0c */ /* 0x040fe4000d7c1270 */
[C---:B------:R-:W-:Y:S02]  /*42050*/  ISETP.LT.AND P2, PT, R26.reuse, UR18, !P2 ;  /* 0x000000121a007c0c */ /* 0x040fe4000d741270 */
[----:B--2---:R-:W-:Y:S01]  /*42060*/  ISETP.LT.AND P5, PT, R29, UR8, !P3 ;  /* 0x000000081d007c0c */ /* 0x004fe2000dfa1270 */
[----:B------:R-:W-:Y:S01]  /*42070*/  VIADD R21, R17, UR7 ;  /* 0x0000000711157c36 */ /* 0x000fe20008000000 */
[C---:B------:R-:W-:Y:S02]  /*42080*/  ISETP.LT.AND P3, PT, R26.reuse, UR17, !P3 ;  /* 0x000000111a007c0c */ /* 0x040fe4000df61270 */
[----:B------:R-:W-:Y:S02]  /*42090*/  ISETP.LT.AND P4, PT, R29, UR16, !P1 ;  /* 0x000000101d007c0c */ /* 0x000fe4000cf81270 */
[----:B------:R-:W-:Y:S01]  /*420a0*/  ISETP.LT.AND P1, PT, R26, UR12, !P1 ;  /* 0x0000000c1a007c0c */ /* 0x000fe2000cf21270 */
[----:B0-----:R-:W-:Y:S01]  /*420b0*/  IMAD.WIDE R4, R23, 0x2, R2 ;  /* 0x0000000217047825 */ /* 0x001fe200078e0202 */
[----:B-1----:R-:W-:-:S02]  /*420c0*/  PRMT R0, R18, 0x7632, R0 ;  /* 0x0000763212007816 */ /* 0x002fc40000000000 */
[----:B------:R-:W-:Y:S01]  /*420d0*/  PRMT R16, R10, 0x7632, R16 ;  /* 0x000076320a107816 */ /* 0x000fe20000000010 */
[----:B----4-:R-:W-:Y:S02]  /*420e0*/  VIADD R23, R21, UR4 ;  /* 0x0000000415177c36 */ /* 0x010fe40008000000 */
[C---:B------:R-:W-:Y:S01]  /*420f0*/  IMAD.WIDE R6, R17.reuse, 0x2, R24 ;  /* 0x0000000211067825 */ /* 0x040fe200078e0218 */
[----:B------:R0:W-:Y:S03]  /*42100*/  @P0 STG.E.U16 desc[UR10][R4.64], R0 ;  /* 0x0000000004000986 */ /* 0x0001e6000c10150a */
[----:B------:R-:W-:Y:S01]  /*42110*/  IMAD.WIDE R8, R17, 0x2, R2 ;  /* 0x0000000211087825 */ /* 0x000fe200078e0202 */
[----:B------:R-:W-:-:S03]  /*42120*/  PRMT R17, R19, 0x7632, R17 ;  /* 0x0000763213117816 */ /* 0x000fc60000000011 */
[C---:B------:R-:W-:Y:S01]  /*42130*/  IMAD.WIDE R12, R21.reuse, 0x2, R24 ;  /* 0x00000002150c7825 */ /* 0x040fe200078e0218 */
[----:B------:R0:W-:Y:S03]  /*42140*/  @P6 STG.E.U16 desc[UR10][R6.64], R10 ;  /* 0x0000000a06006986 */ /* 0x0001e6000c10150a */
[----:B---3--:R-:W-:Y:S01]  /*42150*/  IMAD.WIDE R14, R21, 0x2, R2 ;  /* 0x00000002150e7825 */ /* 0x008fe200078e0202 */
[----:B------:R0:W-:Y:S03]  /*42160*/  @P2 STG.E.U16 desc[UR10][R8.64], R16 ;  /* 0x0000001008002986 */ /* 0x0001e6000c10150a */
[C---:B------:R-:W-:Y:S01]  /*42170*/  IMAD.WIDE R24, R23.reuse, 0x2, R24 ;  /* 0x0000000217187825 */ /* 0x040fe200078e0218 */
[----:B------:R0:W-:Y:S04]  /*42180*/  @P5 STG.E.U16 desc[UR10][R12.64], R19 ;  /* 0x000000130c005986 */ /* 0x0001e8000c10150a */
[----:B------:R0:W-:Y:S01]  /*42190*/  @P3 STG.E.U16 desc[UR10][R14.64], R17 ;  /* 0x000000110e003986 */ /* 0x0001e2000c10150a */
[----:B------:R-:W-:-:S03]  /*421a0*/  IMAD.WIDE R2, R23, 0x2, R2 ;  /* 0x0000000217027825 */ /* 0x000fc600078e0202 */
[----:B------:R0:W-:Y:S01]  /*421b0*/  @P4 STG.E.U16 desc[UR10][R24.64], R11 ;  /* 0x0000000b18004986 */ /* 0x0001e2000c10150a */
[----:B------:R-:W-:Y:S05]  /*421c0*/  @!P1 EXIT ;  /* 0x000000000000994d */ /* 0x000fea0003800000 */
[----:B0-----:R-:W-:-:S05]  /*421d0*/  PRMT R11, R11, 0x7632, R11 ;  /* 0x000076320b0b7816 */ /* 0x001fca000000000b */
[----:B------:R-:W-:Y:S01]  /*421e0*/  STG.E.U16 desc[UR10][R2.64], R11 ;  /* 0x0000000b02007986 */ /* 0x000fe2000c10150a */
[----:B------:R-:W-:Y:S05]  /*421f0*/  EXIT ;  /* 0x000000000000794d */ /* 0x000fea0003800000 */
.L_x_2:
[----:B------:R-:W-:-:S00]  /*42200*/  BRA `(.L_x_2) ;  /* 0xfffffffc00fc7947 */ /* 0x000fc0000383ffff */
[----:B------:R-:W-:-:S00]  /*42210*/  NOP ;  /* 0x0000000000007918 */ /* 0x000fc00000000000 */
        /* <DEDUP_REMOVED lines=14> */
.L_x_3:


//--------------------- .nv.shared.matmul_kernel  --------------------------
	.section	.nv.shared.matmul_kernel,"aw",@nobits
	.sectionflags	@""
	.align	16
	.zero		1024


//--------------------- .nv.shared.reserved.0     --------------------------
	.section	.nv.shared.reserved.0,"aw",@nobits
	.weak		__nv_reservedSMEM_offset_0_alias
	.size		__nv_reservedSMEM_offset_0_alias, 0, 64
	.other		__nv_reservedSMEM_offset_0_alias,@"STO_CUDA_RESERVED_SHARED STV_DEFAULT"
__nv_reservedSMEM_offset_0_alias:
	.zero		0
	.zero		64


//--------------------- .nv.constant0.matmul_kernel --------------------------
	.section	.nv.constant0.matmul_kernel,"a",@progbits
	.sectionflags	@""
	.align	4
.nv.constant0.matmul_kernel:
	.zero		976


//--------------------- SYMBOLS --------------------------

	.type		.nv.reservedSmem.offset0,@object
	.size		.nv.reservedSmem.offset0,0x4
	.type		.nv.reservedSmem.cap,@object
	.size		.nv.reservedSmem.cap,0x4
